def matmul_kernel(
    a_ptr,
    b_ptr,
    c_ptr,
    M,
    N,
    K,
    stride_am,
    stride_ak,
    stride_bk,
    stride_bn,
    stride_cm,
    stride_cn,
    BLOCK_M: tl.constexpr,
    BLOCK_N: tl.constexpr,
    BLOCK_K: tl.constexpr,
    GROUP_M: tl.constexpr,
):
    pid = tl.program_id(axis=0)
    num_pid_m = tl.cdiv(M, BLOCK_M)
    num_pid_n = tl.cdiv(N, BLOCK_N)
    num_pid_in_group = GROUP_M * num_pid_n
    group_id = pid // num_pid_in_group
    first_pid_m = group_id * GROUP_M
    group_size_m = min(num_pid_m - first_pid_m, GROUP_M)
    pid_m = first_pid_m + ((pid % num_pid_in_group) % group_size_m)
    pid_n = (pid % num_pid_in_group) // group_size_m

    offs_am = (pid_m * BLOCK_M + tl.arange(0, BLOCK_M)) % M
    offs_bn = (pid_n * BLOCK_N + tl.arange(0, BLOCK_N)) % N
    offs_k = tl.arange(0, BLOCK_K)
    a_ptrs = a_ptr + offs_am[:, None] * stride_am + offs_k[None, :] * stride_ak
    b_ptrs = b_ptr + offs_k[:, None] * stride_bk + offs_bn[None, :] * stride_bn

    acc = tl.zeros((BLOCK_M, BLOCK_N), dtype=tl.float32)
    for kk in range(0, tl.cdiv(K, BLOCK_K)):
        a = tl.load(a_ptrs, mask=offs_k[None, :] < K - kk * BLOCK_K, other=0.0)
        b = tl.load(b_ptrs, mask=offs_k[:, None] < K - kk * BLOCK_K, other=0.0)
        acc = tl.dot(a, b, acc)
        a_ptrs += BLOCK_K * stride_ak
        b_ptrs += BLOCK_K * stride_bk

    c = acc.to(c_ptr.dtype.element_ty)
    offs_cm = pid_m * BLOCK_M + tl.arange(0, BLOCK_M)
    offs_cn = pid_n * BLOCK_N + tl.arange(0, BLOCK_N)
    c_ptrs = c_ptr + offs_cm[:, None] * stride_cm + offs_cn[None, :] * stride_cn
    mask = (offs_cm[:, None] < M) & (offs_cn[None, :] < N)
    tl.store(c_ptrs, c, mask=mask)

# config = {"BLOCK_K": 64, "BLOCK_M": 128, "BLOCK_N": 256, "GROUP_M": 8, "arch": "sm_100", "dtype": "fp32", "num_ctas": 1, "num_stages": 4, "num_warps": 4}
# arch = sm_100


// ===== COMPILED SASS (sm_100a) =====

	.target	sm_100a

	.elftype	@"ET_EXEC"


//--------------------- .note.nv.tkinfo           --------------------------
	.section	.note.nv.tkinfo,"",@"SHT_NOTE"
	.sectionflags	@"SHF_NOTE_NV_TKINFO"
	.tkinfo
        /*0018*/ 	.word	0x00000081
        /*0030*/ 	.string	""
        /*0030*/ 	.string	"ptxas-blackwell"
        /*0030*/ 	.string	"Cuda compilation tools, release 12.9, V12.9.86"
        /*0030*/ 	.string	"Build cuda_12.9.r12.9/compiler.36037853_0"
        /*0030*/ 	.string	"-v  -suppress-debug-info  -lineinfo  -arch sm_100a "



//--------------------- .note.nv.cuver            --------------------------
	.section	.note.nv.cuver,"",@"SHT_NOTE"
	.sectionflags	@"SHF_NOTE_NV_CUVER"
        /*0018*/ 	.short	0x0001
        /*001a*/ 	.short	0x0064
        /*001c*/ 	.short	0x0001
        /*001e*/ 	.short	0x0000
        /*0020*/ 	.short	0x0001
        /*0022*/ 	.short	0x0000


//--------------------- .nv.info                  --------------------------
	.section	.nv.info,"",@"SHT_CUDA_INFO"
	.align	4


	//----- nvinfo : EIATTR_REGCOUNT
	.align		4
        /*0000*/ 	.byte	0x04, 0x2f
        /*0002*/ 	.short	(.L_4 - .L_3)
	.align		4
.L_3:
        /*0004*/ 	.word	index@(matmul_kernel)
        /*0008*/ 	.word	0x000000ff


	//----- nvinfo : EIATTR_FRAME_SIZE
	.align		4
.L_4:
        /*000c*/ 	.byte	0x04, 0x11
        /*000e*/ 	.short	(.L_6 - .L_5)
	.align		4
.L_5:
        /*0010*/ 	.word	index@($__internal_2_$__cuda_sm10x_tcgen05_guardrail_trap_unallocated_columns_being_dealloced)
        /*0014*/ 	.word	0x000006a0


	//----- nvinfo : EIATTR_FRAME_SIZE
	.align		4
.L_6:
        /*0018*/ 	.byte	0x04, 0x11
        /*001a*/ 	.short	(.L_8 - .L_7)
	.align		4
.L_7:
        /*001c*/ 	.word	index@($__internal_1_$__cuda_sm10x_tcgen05_guardrail_trap_phase_invalid_during_alloc)
        /*0020*/ 	.word	0x000006a0


	//----- nvinfo : EIATTR_FRAME_SIZE
	.align		4
.L_8:
        /*0024*/ 	.byte	0x04, 0x11
        /*0026*/ 	.short	(.L_10 - .L_9)
	.align		4
.L_9:
        /*0028*/ 	.word	index@($__internal_0_$__cuda_sm10x_tcgen05_guardrail_trap_col_being_dealloced_not_returned_by_alloc)
        /*002c*/ 	.word	0x000006a0


	//----- nvinfo : EIATTR_FRAME_SIZE
	.align		4
.L_10:
        /*0030*/ 	.byte	0x04, 0x11
        /*0032*/ 	.short	(.L_12 - .L_11)
	.align		4
.L_11:
        /*0034*/ 	.word	index@(matmul_kernel)
        /*0038*/ 	.word	0x000006a0


	//----- nvinfo : EIATTR_MIN_STACK_SIZE
	.align		4
.L_12:
        /*003c*/ 	.byte	0x04, 0x12
        /*003e*/ 	.short	(.L_14 - .L_13)
	.align		4
.L_13:
        /*0040*/ 	.word	index@(matmul_kernel)
        /*0044*/ 	.word	0x000006a0
.L_14:


//--------------------- .nv.info.matmul_kernel    --------------------------
	.section	.nv.info.matmul_kernel,"",@"SHT_CUDA_INFO"
	.sectionflags	@""
	.align	4


	//----- nvinfo : EIATTR_CUDA_API_VERSION
	.align		4
        /*0000*/ 	.byte	0x04, 0x37
        /*0002*/ 	.short	(.L_16 - .L_15)
.L_15:
        /*0004*/ 	.word	0x00000081


	//----- nvinfo : EIATTR_KPARAM_INFO
	.align		4
.L_16:
        /*0008*/ 	.byte	0x04, 0x17
        /*000a*/ 	.short	(.L_18 - .L_17)
.L_17:
        /*000c*/ 	.word	0x00000000
        /*0010*/ 	.short	0x000d
        /*0012*/ 	.short	0x0048
        /*0014*/ 	.byte	0x00, 0xf4, 0x21, 0x00


	//----- nvinfo : EIATTR_KPARAM_INFO
	.align		4
.L_18:
        /*0018*/ 	.byte	0x04, 0x17
        /*001a*/ 	.short	(.L_20 - .L_19)
.L_19:
        /*001c*/ 	.word	0x00000000
        /*0020*/ 	.short	0x000c
        /*0022*/ 	.short	0x0040
        /*0024*/ 	.byte	0x00, 0xf4, 0x21, 0x00


	//----- nvinfo : EIATTR_KPARAM_INFO
	.align		4
.L_20:
        /*0028*/ 	.byte	0x04, 0x17
        /*002a*/ 	.short	(.L_22 - .L_21)
.L_21:
        /*002c*/ 	.word	0x00000000
        /*0030*/ 	.short	0x000b
        /*0032*/ 	.short	0x0038
        /*0034*/ 	.byte	0x00, 0xf0, 0x11, 0x00


	//----- nvinfo : EIATTR_KPARAM_INFO
	.align		4
.L_22:
        /*0038*/ 	.byte	0x04, 0x17
        /*003a*/ 	.short	(.L_24 - .L_23)
.L_23:
        /*003c*/ 	.word	0x00000000
        /*0040*/ 	.short	0x000a
        /*0042*/ 	.short	0x0034
        /*0044*/ 	.byte	0x00, 0xf0, 0x11, 0x00


	//----- nvinfo : EIATTR_KPARAM_INFO
	.align		4
.L_24:
        /*0048*/ 	.byte	0x04, 0x17
        /*004a*/ 	.short	(.L_26 - .L_25)
.L_25:
        /*004c*/ 	.word	0x00000000
        /*0050*/ 	.short	0x0009
        /*0052*/ 	.short	0x0030
        /*0054*/ 	.byte	0x00, 0xf0, 0x11, 0x00


	//----- nvinfo : EIATTR_KPARAM_INFO
	.align		4
.L_26:
        /*0058*/ 	.byte	0x04, 0x17
        /*005a*/ 	.short	(.L_28 - .L_27)
.L_27:
        /*005c*/ 	.word	0x00000000
        /*0060*/ 	.short	0x0008
        /*0062*/ 	.short	0x002c
        /*0064*/ 	.byte	0x00, 0xf0, 0x11, 0x00


	//----- nvinfo : EIATTR_KPARAM_INFO
	.align		4
.L_28:
        /*0068*/ 	.byte	0x04, 0x17
        /*006a*/ 	.short	(.L_30 - .L_29)
.L_29:
        /*006c*/ 	.word	0x00000000
        /*0070*/ 	.short	0x0007
        /*0072*/ 	.short	0x0028
        /*0074*/ 	.byte	0x00, 0xf0, 0x11, 0x00


	//----- nvinfo : EIATTR_KPARAM_INFO
	.align		4
.L_30:
        /*0078*/ 	.byte	0x04, 0x17
        /*007a*/ 	.short	(.L_32 - .L_31)
.L_31:
        /*007c*/ 	.word	0x00000000
        /*0080*/ 	.short	0x0006
        /*0082*/ 	.short	0x0024
        /*0084*/ 	.byte	0x00, 0xf0, 0x11, 0x00


	//----- nvinfo : EIATTR_KPARAM_INFO
	.align		4
.L_32:
        /*0088*/ 	.byte	0x04, 0x17
        /*008a*/ 	.short	(.L_34 - .L_33)
.L_33:
        /*008c*/ 	.word	0x00000000
        /*0090*/ 	.short	0x0005
        /*0092*/ 	.short	0x0020
        /*0094*/ 	.byte	0x00, 0xf0, 0x11, 0x00


	//----- nvinfo : EIATTR_KPARAM_INFO
	.align		4
.L_34:
        /*0098*/ 	.byte	0x04, 0x17
        /*009a*/ 	.short	(.L_36 - .L_35)
.L_35:
        /*009c*/ 	.word	0x00000000
        /*00a0*/ 	.short	0x0004
        /*00a2*/ 	.short	0x001c
        /*00a4*/ 	.byte	0x00, 0xf0, 0x11, 0x00


	//----- nvinfo : EIATTR_KPARAM_INFO
	.align		4
.L_36:
        /*00a8*/ 	.byte	0x04, 0x17
        /*00aa*/ 	.short	(.L_38 - .L_37)
.L_37:
        /*00ac*/ 	.word	0x00000000
        /*00b0*/ 	.short	0x0003
        /*00b2*/ 	.short	0x0018
        /*00b4*/ 	.byte	0x00, 0xf0, 0x11, 0x00


	//----- nvinfo : EIATTR_KPARAM_INFO
	.align		4
.L_38:
        /*00b8*/ 	.byte	0x04, 0x17
        /*00ba*/ 	.short	(.L_40 - .L_39)
.L_39:
        /*00bc*/ 	.word	0x00000000
        /*00c0*/ 	.short	0x0002
        /*00c2*/ 	.short	0x0010
        /*00c4*/ 	.byte	0x00, 0xf4, 0x21, 0x00


	//----- nvinfo : EIATTR_KPARAM_INFO
	.align		4
.L_40:
        /*00c8*/ 	.byte	0x04, 0x17
        /*00ca*/ 	.short	(.L_42 - .L_41)
.L_41:
        /*00cc*/ 	.word	0x00000000
        /*00d0*/ 	.short	0x0001
        /*00d2*/ 	.short	0x0008
        /*00d4*/ 	.byte	0x00, 0xf4, 0x21, 0x00


	//----- nvinfo : EIATTR_KPARAM_INFO
	.align		4
.L_42:
        /*00d8*/ 	.byte	0x04, 0x17
        /*00da*/ 	.short	(.L_44 - .L_43)
.L_43:
        /*00dc*/ 	.word	0x00000000
        /*00e0*/ 	.short	0x0000
        /*00e2*/ 	.short	0x0000
        /*00e4*/ 	.byte	0x00, 0xf4, 0x21, 0x00


	//----- nvinfo : EIATTR_AT_ENTRY_FRAGMENTS
	.align		4
.L_44:
        /*00e8*/ 	.byte	0x04, 0x4f
        /*00ea*/ 	.short	(.L_46 - .L_45)


	//   ....[0]....
.L_45:
        /*00ec*/ 	.word	0x00000004


	//----- nvinfo : EIATTR_RESERVED_SMEM_USED
	.align		4
.L_46:
        /*00f0*/ 	.byte	0x01, 0x41
	.zero		2


	//----- nvinfo : EIATTR_SPARSE_MMA_MASK
	.align		4
        /*00f4*/ 	.byte	0x03, 0x50
        /*00f6*/ 	.short	0x0000


	//----- nvinfo : EIATTR_TCGEN05_1CTA_USED
	.align		4
        /*00f8*/ 	.byte	0x01, 0x51
	.zero		2


	//----- nvinfo : EIATTR_MAXREG_COUNT
	.align		4
        /*00fc*/ 	.byte	0x03, 0x1b
        /*00fe*/ 	.short	0x00ff


	//----- nvinfo : EIATTR_NUM_BARRIERS
	.align		4
        /*0100*/ 	.byte	0x02, 0x4c
        /*0102*/ 	.byte	0x01
	.zero		1


	//----- nvinfo : EIATTR_ANNOTATIONS
	.align		4
        /*0104*/ 	.byte	0x04, 0x55
        /*0106*/ 	.short	(.L_48 - .L_47)


	//   ....[0]....
.L_47:
        /*0108*/ 	.word	0x00000001
        /*010c*/ 	.byte	0x10, 0x11, 0x00, 0x00, 0x01, 0x00, 0x00, 0x00, 0xa0, 0x11, 0x00, 0x00, 0x01, 0x00, 0x00, 0x00
        /* <DEDUP_REMOVED lines=940> */
        /*3bdc*/ 	.byte	0x70, 0x32, 0x02, 0x00


	//----- nvinfo : EIATTR_INT_WARP_WIDE_INSTR_OFFSETS
	.align		4
.L_48:
        /*3be0*/ 	.byte	0x04, 0x31
        /*3be2*/ 	.short	(.L_50 - .L_49)


	//   ....[0]....
.L_49:
        /*3be4*/ 	.word	0x00009f30


	//   ....[1]....
        /*3be8*/ 	.word	0x00009fd0


	//   ....[2]....
        /*3bec*/ 	.word	0x0000a000


	//   ....[3]....
        /*3bf0*/ 	.word	0x00028bb0


	//   ....[4]....
        /*3bf4*/ 	.word	0x00028c00


	//----- nvinfo : EIATTR_COOP_GROUP_MASK_REGIDS
	.align		4
.L_50:
        /*3bf8*/ 	.byte	0x04, 0x29
        /*3bfa*/ 	.short	(.L_52 - .L_51)


	//   ....[0]....
.L_51:
        /*3bfc*/ 	.word	0xffffffff


	//   ....[1]....
        /*3c00*/ 	.word	0xffffffff


	//   ....[2]....
        /*3c04*/ 	.word	0xffffffff


	//   ....[3]....
        /*3c08*/ 	.word	0xffffffff


	//----- nvinfo : EIATTR_COOP_GROUP_INSTR_OFFSETS
	.align		4
.L_52:
        /*3c0c*/ 	.byte	0x04, 0x28
        /*3c0e*/ 	.short	(.L_54 - .L_53)


	//   ....[0]....
.L_53:
        /*3c10*/ 	.word	0x00000070


	//   ....[1]....
        /*3c14*/ 	.word	0x00000330


	//   ....[2]....
        /*3c18*/ 	.word	0x00028a40


	//   ....[3]....
        /*3c1c*/ 	.word	0x00028cb0


	//----- nvinfo : EIATTR_VRC_CTA_INIT_COUNT
	.align		4
.L_54:
        /*3c20*/ 	.byte	0x02, 0x4a
        /*3c22*/ 	.byte	0x80
	.zero		1


	//----- nvinfo : EIATTR_MBARRIER_INSTR_OFFSETS
	.align		4
        /*3c24*/ 	.byte	0x04, 0x39
        /*3c26*/ 	.short	(.L_56 - .L_55)


	//   ....[0]....
.L_55:
        /*3c28*/ 	.word	0x0000a090
        /*3c2c*/ 	.word	0x000000ff
        /*3c30*/ 	.word	0x00000000
        /*3c34*/ 	.short	0x0100
        /*3c36*/ 	.byte	0x08
	.zero		1


	//   ....[1]....
        /*3c38*/ 	.word	0x0000a0e0
        /*3c3c*/ 	.word	0x000000ff
        /*3c40*/ 	.word	0x00058008
        /*3c44*/ 	.short	0x0100
        /*3c46*/ 	.byte	0x0a
	.zero		1


	//   ....[2]....
        /*3c48*/ 	.word	0x00019e90
        /*3c4c*/ 	.word	0x000000ff
        /*3c50*/ 	.word	0x00000000
        /*3c54*/ 	.short	0x010a
        /*3c56*/ 	.byte	0x08
	.zero		1


	//   ....[3]....
        /*3c58*/ 	.word	0x00020e50
        /*3c5c*/ 	.word	0x000000ff
        /*3c60*/ 	.word	0x00000000
        /*3c64*/ 	.short	0x010a
        /*3c66*/ 	.byte	0x08
	.zero		1


	//   ....[4]....
        /*3c68*/ 	.word	0x00020fd0
        /*3c6c*/ 	.word	0x000000ff
        /*3c70*/ 	.word	0x00058000
        /*3c74*/ 	.short	0x0108
        /*3c76*/ 	.byte	0x0a
	.zero		1


	//   ....[5]....
        /*3c78*/ 	.word	0x00021050
        /*3c7c*/ 	.word	0x000000ff
        /*3c80*/ 	.word	0x00058008
        /*3c84*/ 	.short	0x0108
        /*3c86*/ 	.byte	0x0a
	.zero		1


	//   ....[6]....
        /*3c88*/ 	.word	0x00028cd0
        /*3c8c*/ 	.word	0x000000ff
        /*3c90*/ 	.word	0x00000000
        /*3c94*/ 	.short	0x010a
        /*3c96*/ 	.byte	0x08
	.zero		1


	//   ....[7]....
        /*3c98*/ 	.word	0x00028d00
        /*3c9c*/ 	.word	0x000000ff
        /*3ca0*/ 	.word	0x00000000
        /*3ca4*/ 	.short	0x010a
        /*3ca6*/ 	.byte	0x08
	.zero		1


	//----- nvinfo : EIATTR_NUM_MBARRIERS
	.align		4
.L_56:
        /*3ca8*/ 	.byte	0x03, 0x38
        /*3caa*/ 	.short	0x0002


	//----- nvinfo : EIATTR_EXIT_INSTR_OFFSETS
	.align		4
        /*3cac*/ 	.byte	0x04, 0x1c
        /*3cae*/ 	.short	(.L_58 - .L_57)


	//   ....[0]....
.L_57:
        /*3cb0*/ 	.word	0x00028cc0


	//----- nvinfo : EIATTR_REQNTID
	.align		4
.L_58:
        /*3cb4*/ 	.byte	0x04, 0x10
        /*3cb6*/ 	.short	(.L_60 - .L_59)
.L_59:
        /*3cb8*/ 	.word	0x00000080
        /*3cbc*/ 	.word	0x00000001
        /*3cc0*/ 	.word	0x00000001


	//----- nvinfo : EIATTR_CRS_STACK_SIZE
	.align		4
.L_60:
        /*3cc4*/ 	.byte	0x04, 0x1e
        /*3cc6*/ 	.short	(.L_62 - .L_61)
.L_61:
        /*3cc8*/ 	.word	0x00000000


	//----- nvinfo : EIATTR_CBANK_PARAM_SIZE
	.align		4
.L_62:
        /*3ccc*/ 	.byte	0x03, 0x19
        /*3cce*/ 	.short	0x0050


	//----- nvinfo : EIATTR_PARAM_CBANK
	.align		4
        /*3cd0*/ 	.byte	0x04, 0x0a
        /*3cd2*/ 	.short	(.L_64 - .L_63)
	.align		4
.L_63:
        /*3cd4*/ 	.word	index@(.nv.constant0.matmul_kernel)
        /*3cd8*/ 	.short	0x0380
        /*3cda*/ 	.short	0x0050


	//----- nvinfo : EIATTR_SW_WAR
	.align		4
.L_64:
        /*3cdc*/ 	.byte	0x04, 0x36
        /*3cde*/ 	.short	(.L_66 - .L_65)
.L_65:
        /*3ce0*/ 	.word	0x00000008
.L_66:


//--------------------- .nv.compat                --------------------------
	.section	.nv.compat,"",@"SHT_CUDA_COMPAT_INFO"
	.align	4
        /*0000*/ 	.byte	0x02, 0x02, 0x02, 0x00, 0x02, 0x05, 0x05, 0x00, 0x02, 0x03, 0x00, 0x00, 0x02, 0x06, 0x01, 0x00


//--------------------- .nv.callgraph             --------------------------
	.section	.nv.callgraph,"",@"SHT_CUDA_CALLGRAPH"
	.align	4
	.sectionentsize	8
	.align		4
        /*0000*/ 	.word	0x00000000
	.align		4
        /*0004*/ 	.word	0xffffffff
	.align		4
        /*0008*/ 	.word	0x00000000
	.align		4
        /*000c*/ 	.word	0xfffffffe
	.align		4
        /*0010*/ 	.word	0x00000000
	.align		4
        /*0014*/ 	.word	0xfffffffd
	.align		4
        /*0018*/ 	.word	0x00000000
	.align		4
        /*001c*/ 	.word	0xfffffffc


//--------------------- .text.matmul_kernel       --------------------------
	.section	.text.matmul_kernel,"ax",@progbits
	.align	128
        .global         matmul_kernel
        .type           matmul_kernel,@function
        .size           matmul_kernel,(.L_x_21 - matmul_kernel)
        .other          matmul_kernel,@"STO_CUDA_ENTRY STV_DEFAULT"
matmul_kernel:
.text.matmul_kernel:
[----:B------:R-:W1:Y:S01]  /*0000*/  LDC R1, c[0x0][0x37c] ;  /* 0x0000df00ff017b82 */ /* 0x000e620000000800 */
[----:B------:R-:W2:Y:S01]  /*0010*/  S2R R6, SR_TID.X ;  /* 0x0000000000067919 */ /* 0x000ea20000002100 */
[----:B-1----:R-:W-:Y:S01]  /*0020*/  VIADD R1, R1, 0xfffff960 ;  /* 0xfffff96001017836 */ /* 0x002fe20000000000 */
[----:B--2---:R-:W-:-:S13]  /*0030*/  ISETP.GE.U32.AND P0, PT, R6, 0x20, PT ;  /* 0x000000200600780c */ /* 0x004fda0003f06070 */
[----:B------:R-:W-:Y:S02]  /*0040*/  VOTEU.ANY UP0, P0 ;  /* 0x0000000000ff7886 */ /* 0x000fe40000000100 */
[----:B------:R-:W-:Y:S05]  /*0050*/  BRA.U UP0, `(.L_x_0) ;  /* 0x0000000100b87547 */ /* 0x000fea000b800000 */
[----:B------:R-:W1:Y:S01]  /*0060*/  S2UR UR6, SR_CgaCtaId ;  /* 0x00000000000679c3 */ /* 0x000e620000008800 */
[----:B------:R-:W-:Y:S01]  /*0070*/  NOP ;  /* 0x0000000000007918 */ /* 0x000fe20000000000 */
[----:B------:R-:W-:Y:S02]  /*0080*/  UMOV UR4, 0x40 ;  /* 0x0000004000047882 */ /* 0x000fe40000000000 */
[----:B-1----:R-:W-:-:S09]  /*0090*/  ULEA UR4, UR6, UR4, 0x18 ;  /* 0x0000000406047291 */ /* 0x002fd2000f8ec0ff */
[----:B------:R-:W1:Y:S01]  /*00a0*/  LDS.U8 R0, [UR4] ;  /* 0x00000004ff007984 */ /* 0x000e620008000000 */
[----:B------:R-:W-:Y:S02]  /*00b0*/  UMOV UR4, 0x400 ;  /* 0x0000040000047882 */ /* 0x000fe40000000000 */
[----:B------:R-:W-:Y:S01]  /*00c0*/  ULEA UR4, UR6, UR4, 0x18 ;  /* 0x0000000406047291 */ /* 0x000fe2000f8ec0ff */
[----:B-1----:R-:W-:-:S13]  /*00d0*/  ISETP.NE.AND P0, PT, R0, RZ, PT ;  /* 0x000000ff0000720c */ /* 0x002fda0003f05270 */
[----:B------:R-:W-:Y:S05]  /*00e0*/  @P0 BRA `(.L_x_1) ;  /* 0x00000000007c0947 */ /* 0x000fea0003800000 */
[----:B------:R-:W-:-:S13]  /*00f0*/  ELECT P0, URZ, PT ;  /* 0x0000000000ff782f */ /* 0x000fda0003800000 */
[----:B------:R-:W-:Y:S05]  /*0100*/  @!P0 BRA `(.L_x_2) ;  /* 0x0000000000848947 */ /* 0x000fea0003800000 */
[----:B------:R-:W-:Y:S01]  /*0110*/  UMOV UR5, 0x10 ;  /* 0x0000001000057882 */ /* 0x000fe20000000000 */
[----:B------:R-:W-:Y:S02]  /*0120*/  IMAD.MOV.U32 R4, RZ, RZ, 0x1 ;  /* 0x00000001ff047424 */ /* 0x000fe400078e00ff */
[----:B------:R-:W-:Y:S02]  /*0130*/  IMAD.MOV.U32 R5, RZ, RZ, 0xffff ;  /* 0x0000ffffff057424 */ /* 0x000fe400078e00ff */
[----:B------:R-:W-:Y:S04]  /*0140*/  DEPBAR.LE SB1, 0x36 ;  /* 0x00009d800000791a */ /* 0x000fe80000000000 */
[----:B------:R-:W1:Y:S02]  /*0150*/  UTCATOMSWS.FIND_AND_SET.ALIGN UP1, UR5, UR5 ;  /* 0x00000005000575e3 */ /* 0x000e640008020800 */
[----:B-1----:R-:W-:-:S04]  /*0160*/  PLOP3.LUT P0, PT, PT, PT, UP1, 0x80, 0x8 ;  /* 0x000000000008781c */ /* 0x002fc80003f0f018 */
[----:B------:R-:W-:-:S04]  /*0170*/  SEL R0, RZ, 0xffffffff, !P0 ;  /* 0xffffffffff007807 */ /* 0x000fc80004000000 */
[----:B------:R-:W-:Y:S01]  /*0180*/  ISETP.NE.AND P0, PT, R0, RZ, PT ;  /* 0x000000ff0000720c */ /* 0x000fe20003f05270 */
[----:B------:R-:W-:-:S12]  /*0190*/  IMAD.U32 R0, RZ, RZ, UR5 ;  /* 0x00000005ff007e24 */ /* 0x000fd8000f8e00ff */
[----:B------:R-:W-:Y:S05]  /*01a0*/  @P0 BRA `(.L_x_3) ;  /* 0x0000000000240947 */ /* 0x000fea0003800000 */
.L_x_4:
[----:B------:R-:W-:Y:S05]  /*01b0*/  NANOSLEEP 0x64 ;  /* 0x000000640000795d */ /* 0x000fea0003800000 */
[----:B------:R-:W-:-:S05]  /*01c0*/  UMOV UR5, 0x10 ;  /* 0x0000001000057882 */ /* 0x000fca0000000000 */
[----:B------:R-:W-:Y:S04]  /*01d0*/  DEPBAR.LE SB1, 0x36 ;  /* 0x00009d800000791a */ /* 0x000fe80000000000 */
[----:B------:R-:W1:Y:S02]  /*01e0*/  UTCATOMSWS.FIND_AND_SET.ALIGN UP1, UR5, UR5 ;  /* 0x00000005000575e3 */ /* 0x000e640008020800 */
[----:B-1----:R-:W-:-:S04]  /*01f0*/  PLOP3.LUT P0, PT, PT, PT, UP1, 0x80, 0x8 ;  /* 0x000000000008781c */ /* 0x002fc80003f0f018 */
[----:B------:R-:W-:-:S04]  /*0200*/  SEL R0, RZ, 0xffffffff, !P0 ;  /* 0xffffffffff007807 */ /* 0x000fc80004000000 */
[----:B------:R-:W-:Y:S01]  /*0210*/  ISETP.NE.AND P0, PT, R0, RZ, PT ;  /* 0x000000ff0000720c */ /* 0x000fe20003f05270 */
[----:B------:R-:W-:-:S12]  /*0220*/  IMAD.U32 R0, RZ, RZ, UR5 ;  /* 0x00000005ff007e24 */ /* 0x000fd8000f8e00ff */
[----:B------:R-:W-:Y:S05]  /*0230*/  @!P0 BRA `(.L_x_4) ;  /* 0xfffffffc00dc8947 */ /* 0x000fea000383ffff */
.L_x_3:
[C---:B------:R-:W-:Y:S01]  /*0240*/  VIADD R3, R0.reuse, 0x10 ;  /* 0x0000001000037836 */ /* 0x040fe20000000000 */
[----:B------:R-:W-:Y:S01]  /*0250*/  UMOV UR5, 0x50 ;  /* 0x0000005000057882 */ /* 0x000fe20000000000 */
[----:B------:R-:W-:Y:S01]  /*0260*/  SHF.L.U32 R2, R5, R0, RZ ;  /* 0x0000000005027219 */ /* 0x000fe200000006ff */
[----:B------:R-:W-:Y:S01]  /*0270*/  ULEA UR5, UR6, UR5, 0x18 ;  /* 0x0000000506057291 */ /* 0x000fe2000f8ec0ff */
[----:B------:R-:W-:Y:S01]  /*0280*/  IMAD.SHL.U32 R0, R0, 0x20, RZ ;  /* 0x0000002000007824 */ /* 0x000fe200078e00ff */
[----:B------:R-:W-:-:S04]  /*0290*/  SHF.L.U32 R3, R4, R3, RZ ;  /* 0x0000000304037219 */ /* 0x000fc800000006ff */
[----:B------:R-:W-:-:S05]  /*02a0*/  LOP3.LUT R2, R3, R2, RZ, 0xfc, !PT ;  /* 0x0000000203027212 */ /* 0x000fca00078efcff */
[----:B------:R1:W-:Y:S04]  /*02b0*/  ATOMS.OR RZ, [UR5], R2 ;  /* 0x00000002ffff798c */ /* 0x0003e8000b000005 */
[----:B------:R1:W-:Y:S01]  /*02c0*/  STS [UR4], R0 ;  /* 0x00000000ff007988 */ /* 0x0003e20008000804 */
[----:B------:R-:W-:Y:S05]  /*02d0*/  BRA `(.L_x_2) ;  /* 0x0000000000107947 */ /* 0x000fea0003800000 */
.L_x_1:
[----:B------:R-:W-:Y:S01]  /*02e0*/  IMAD.MOV.U32 R0, RZ, RZ, -0x1 ;  /* 0xffffffffff007424 */ /* 0x000fe200078e00ff */
[----:B------:R-:W-:-:S04]  /*02f0*/  MOV R2, 0x320 ;  /* 0x0000032000027802 */ /* 0x000fc80000000f00 */
[----:B------:R1:W-:Y:S03]  /*0300*/  STS [UR4], R0 ;  /* 0x00000000ff007988 */ /* 0x0003e60008000804 */
[----:B-1----:R-:W-:Y:S05]  /*0310*/  CALL.REL.NOINC `($__internal_1_$__cuda_sm10x_tcgen05_guardrail_trap_phase_invalid_during_alloc) ;  /* 0x0000028800907944 */ /* 0x002fea0003c00000 */
.L_x_2:
[----:B------:R-:W-:Y:S05]  /*0320*/  WARPSYNC.ALL ;  /* 0x0000000000007948 */ /* 0x000fea0003800000 */
[----:B------:R-:W-:Y:S01]  /*0330*/  NOP ;  /* 0x0000000000007918 */ /* 0x000fe20000000000 */
.L_x_0:
[----:B------:R-:W2:Y:S01]  /*0340*/  LDC.64 R8, c[0x0][0x398] ;  /* 0x0000e600ff087b82 */ /* 0x000ea20000000a00 */
[----:B------:R-:W3:Y:S01]  /*0350*/  S2R R5, SR_CTAID.X ;  /* 0x0000000000057919 */ /* 0x000ee20000002500 */
[----:B------:R-:W-:Y:S01]  /*0360*/  LOP3.LUT R189, R6, 0x7f, RZ, 0xc0, !PT ;  /* 0x0000007f06bd7812 */ /* 0x000fe200078ec0ff */
[----:B------:R-:W-:Y:S01]  /*0370*/  UMOV UR10, 0x400 ;  /* 0x00000400000a7882 */ /* 0x000fe20000000000 */
[----:B------:R-:W-:Y:S01]  /*0380*/  SHF.R.U32.HI R16, RZ, 0x5, R6 ;  /* 0x00000005ff107819 */ /* 0x000fe20000011606 */
[----:B------:R-:W4:Y:S03]  /*0390*/  LDCU.64 UR4, c[0x0][0x3a8] ;  /* 0x00007500ff0477ac */ /* 0x000f260008000a00 */
[----:B------:R-:W1:Y:S01]  /*03a0*/  S2UR UR6, SR_CgaCtaId ;  /* 0x00000000000679c3 */ /* 0x000e620000008800 */
[----:B------:R-:W-:Y:S01]  /*03b0*/  R2UR UR9, R16 ;  /* 0x00000000100972ca */ /* 0x000fe200000e0000 */
[----:B------:R-:W1:Y:S01]  /*03c0*/  LDCU UR7, c[0x0][0x3a4] ;  /* 0x00007480ff0777ac */ /* 0x000e620008000800 */
[----:B------:R-:W1:Y:S05]  /*03d0*/  LDCU UR16, c[0x0][0x3b0] ;  /* 0x00007600ff1077ac */ /* 0x000e6a0008000800 */
[----:B------:R-:W3:Y:S01]  /*03e0*/  LDC R252, c[0x0][0x3a0] ;  /* 0x0000e800fffc7b82 */ /* 0x000ee20000000800 */
[----:B------:R-:W1:Y:S01]  /*03f0*/  LDCU.128 UR12, c[0x0][0x380] ;  /* 0x00007000ff0c77ac */ /* 0x000e620008000c00 */
[----:B----4-:R-:W-:Y:S01]  /*0400*/  USHF.L.U32 UR18, UR4, 0x1, URZ ;  /* 0x0000000104127899 */ /* 0x010fe200080006ff */
[----:B-12---:R-:W-:Y:S01]  /*0410*/  VIADD R0, R9, 0xff ;  /* 0x000000ff09007836 */ /* 0x006fe20000000000 */
[----:B------:R-:W-:-:S02]  /*0420*/  UIMAD UR19, UR4, 0x3, URZ ;  /* 0x00000003041378a4 */ /* 0x000fc4000f8e02ff */
[----:B------:R-:W-:Y:S01]  /*0430*/  IMAD.U32 R108, RZ, RZ, UR4 ;  /* 0x00000004ff6c7e24 */ /* 0x000fe2000f8e00ff */
[----:B------:R-:W-:Y:S01]  /*0440*/  UIMAD UR30, UR4, 0xc, URZ ;  /* 0x0000000c041e78a4 */ /* 0x000fe2000f8e02ff */
[----:B------:R-:W-:Y:S01]  /*0450*/  SHF.R.S32.HI R3, RZ, 0x1f, R0 ;  /* 0x0000001fff037819 */ /* 0x000fe20000011400 */
[----:B------:R-:W-:Y:S01]  /*0460*/  USHF.L.U32 UR29, UR4, 0x2, URZ ;  /* 0x00000002041d7899 */ /* 0x000fe200080006ff */
[C---:B------:R-:W-:Y:S01]  /*0470*/  IMAD R166, R108.reuse, 0x60, RZ ;  /* 0x000000606ca67824 */ /* 0x040fe200078e02ff */
[----:B------:R-:W-:Y:S01]  /*0480*/  ULEA UR10, UR6, UR10, 0x18 ;  /* 0x0000000a060a7291 */ /* 0x000fe2000f8ec0ff */
[----:B------:R-:W-:Y:S01]  /*0490*/  LEA.HI R3, R3, R0, RZ, 0x8 ;  /* 0x0000000003037211 */ /* 0x000fe200078f40ff */
[----:B------:R-:W-:Y:S01]  /*04a0*/  UIMAD UR67, UR4, 0x5, URZ ;  /* 0x00000005044378a4 */ /* 0x000fe2000f8e02ff */
[----:B---3--:R-:W-:Y:S01]  /*04b0*/  IABS R12, R5 ;  /* 0x00000005000c7213 */ /* 0x008fe20000000000 */
[----:B------:R-:W-:Y:S01]  /*04c0*/  UIMAD UR28, UR4, 0x14, URZ ;  /* 0x00000014041c78a4 */ /* 0x000fe2000f8e02ff */
[----:B------:R-:W-:Y:S01]  /*04d0*/  SHF.R.S32.HI R3, RZ, 0x8, R3 ;  /* 0x00000008ff037819 */ /* 0x000fe20000011403 */
[----:B------:R-:W-:Y:S01]  /*04e0*/  UIMAD UR66, UR4, 0x6, URZ ;  /* 0x00000006044278a4 */ /* 0x000fe2000f8e02ff */
[----:B------:R-:W-:Y:S01]  /*04f0*/  IMAD.U32 R186, RZ, RZ, UR30 ;  /* 0x0000001effba7e24 */ /* 0x000fe2000f8e00ff */
[----:B------:R-:W-:Y:S01]  /*0500*/  UIMAD UR27, UR4, 0x18, URZ ;  /* 0x00000018041b78a4 */ /* 0x000fe2000f8e02ff */
[C---:B------:R-:W-:Y:S01]  /*0510*/  IMAD R158, R108.reuse, 0x64, RZ ;  /* 0x000000646c9e7824 */ /* 0x040fe200078e02ff */
[----:B------:R-:W-:Y:S01]  /*0520*/  UIMAD UR65, UR4, 0x7, URZ ;  /* 0x00000007044178a4 */ /* 0x000fe2000f8e02ff */
[----:B------:R-:W-:Y:S01]  /*0530*/  IMAD.SHL.U32 R4, R3, 0x8, RZ ;  /* 0x0000000803047824 */ /* 0x000fe200078e00ff */
[----:B------:R-:W-:Y:S01]  /*0540*/  UIMAD UR26, UR4, 0x1c, URZ ;  /* 0x0000001c041a78a4 */ /* 0x000fe2000f8e02ff */
[----:B------:R-:W-:Y:S01]  /*0550*/  IMAD.U32 R172, RZ, RZ, UR28 ;  /* 0x0000001cffac7e24 */ /* 0x000fe2000f8e00ff */
[----:B------:R-:W-:Y:S01]  /*0560*/  USHF.L.U32 UR64, UR4, 0x3, URZ ;  /* 0x0000000304407899 */ /* 0x000fe200080006ff */
[----:B------:R-:W-:Y:S01]  /*0570*/  IMAD.U32 R150, RZ, RZ, UR27 ;  /* 0x0000001bff967e24 */ /* 0x000fe2000f8e00ff */
[-C--:B------:R-:W-:Y:S01]  /*0580*/  IABS R7, R4.reuse ;  /* 0x0000000400077213 */ /* 0x080fe20000000000 */
[----:B------:R-:W-:Y:S01]  /*0590*/  IMAD.U32 R192, RZ, RZ, UR65 ;  /* 0x00000041ffc07e24 */ /* 0x000fe2000f8e00ff */
[----:B------:R-:W-:Y:S01]  /*05a0*/  IABS R13, R4 ;  /* 0x00000004000d7213 */ /* 0x000fe20000000000 */
[----:B------:R-:W-:Y:S01]  /*05b0*/  UIMAD UR63, UR4, 0x9, URZ ;  /* 0x00000009043f78a4 */ /* 0x000fe2000f8e02ff */
[----:B------:R-:W1:Y:S01]  /*05c0*/  I2F.RP R0, R7 ;  /* 0x0000000700007306 */ /* 0x000e620000209400 */
[----:B------:R-:W-:Y:S01]  /*05d0*/  UIMAD UR25, UR4, 0x24, URZ ;  /* 0x00000024041978a4 */ /* 0x000fe2000f8e02ff */
[C---:B------:R-:W-:Y:S01]  /*05e0*/  IMAD R152, R108.reuse, 0x68, RZ ;  /* 0x000000686c987824 */ /* 0x040fe200078e02ff */
[----:B------:R-:W-:Y:S01]  /*05f0*/  UIMAD UR62, UR4, 0xa, URZ ;  /* 0x0000000a043e78a4 */ /* 0x000fe2000f8e02ff */
[C---:B------:R-:W-:Y:S01]  /*0600*/  IMAD R148, R108.reuse, 0x6c, RZ ;  /* 0x0000006c6c947824 */ /* 0x040fe200078e02ff */
[----:B------:R-:W-:Y:S01]  /*0610*/  UIMAD UR24, UR4, 0x28, URZ ;  /* 0x00000028041878a4 */ /* 0x000fe2000f8e02ff */
[----:B------:R-:W-:Y:S01]  /*0620*/  IMAD.U32 R190, RZ, RZ, UR63 ;  /* 0x0000003fffbe7e24 */ /* 0x000fe2000f8e00ff */
[----:B------:R-:W-:Y:S01]  /*0630*/  UIMAD UR61, UR4, 0xb, URZ ;  /* 0x0000000b043d78a4 */ /* 0x000fe2000f8e02ff */
[C---:B------:R-:W-:Y:S01]  /*0640*/  IMAD R144, R108.reuse, 0x70, RZ ;  /* 0x000000706c907824 */ /* 0x040fe200078e02ff */
[----:B------:R-:W-:Y:S01]  /*0650*/  UIMAD UR23, UR4, 0x2c, URZ ;  /* 0x0000002c041778a4 */ /* 0x000fe2000f8e02ff */
[----:B------:R-:W-:Y:S01]  /*0660*/  IMAD.U32 R188, RZ, RZ, UR62 ;  /* 0x0000003effbc7e24 */ /* 0x000fe2000f8e00ff */
[----:B------:R-:W-:Y:S01]  /*0670*/  UIMAD UR22, UR4, 0x30, URZ ;  /* 0x00000030041678a4 */ /* 0x000fe2000f8e02ff */
[----:B------:R-:W-:Y:S01]  /*0680*/  IMAD.U32 R124, RZ, RZ, UR26 ;  /* 0x0000001aff7c7e24 */ /* 0x000fe2000f8e00ff */
[----:B------:R-:W-:Y:S01]  /*0690*/  UIMAD UR60, UR4, 0xd, URZ ;  /* 0x0000000d043c78a4 */ /* 0x000fe2000f8e02ff */
[C---:B------:R-:W-:Y:S01]  /*06a0*/  IMAD R136, R108.reuse, 0x74, RZ ;  /* 0x000000746c887824 */ /* 0x040fe200078e02ff */
[----:B-1----:R-:W1:Y:S01]  /*06b0*/  MUFU.RCP R0, R0 ;  /* 0x0000000000007308 */ /* 0x002e620000001000 */
[----:B------:R-:W-:Y:S01]  /*06c0*/  UIMAD UR21, UR4, 0x34, URZ ;  /* 0x00000034041578a4 */ /* 0x000fe2000f8e02ff */
[C---:B------:R-:W-:Y:S01]  /*06d0*/  IMAD R128, R108.reuse, 0x78, RZ ;  /* 0x000000786c807824 */ /* 0x040fe200078e02ff */
[----:B------:R-:W-:Y:S01]  /*06e0*/  UIMAD UR59, UR4, 0xe, URZ ;  /* 0x0000000e043b78a4 */ /* 0x000fe2000f8e02ff */
[C---:B------:R-:W-:Y:S01]  /*06f0*/  IMAD R120, R108.reuse, 0x7c, RZ ;  /* 0x0000007c6c787824 */ /* 0x040fe200078e02ff */
[----:B------:R-:W-:Y:S01]  /*0700*/  UIMAD UR20, UR4, 0x38, URZ ;  /* 0x00000038041478a4 */ /* 0x000fe2000f8e02ff */
[C---:B------:R-:W-:Y:S01]  /*0710*/  IMAD R104, R108.reuse, 0x84, RZ ;  /* 0x000000846c687824 */ /* 0x040fe200078e02ff */
[----:B------:R-:W-:Y:S01]  /*0720*/  UIMAD UR58, UR4, 0xf, URZ ;  /* 0x0000000f043a78a4 */ /* 0x000fe2000f8e02ff */
[C---:B------:R-:W-:Y:S01]  /*0730*/  IMAD R96, R108.reuse, 0x88, RZ ;  /* 0x000000886c607824 */ /* 0x040fe200078e02ff */
[----:B------:R-:W-:Y:S01]  /*0740*/  UIMAD UR17, UR4, 0x3c, URZ ;  /* 0x0000003c041178a4 */ /* 0x000fe2000f8e02ff */
[----:B------:R-:W-:Y:S01]  /*0750*/  IMAD.U32 R184, RZ, RZ, UR59 ;  /* 0x0000003bffb87e24 */ /* 0x000fe2000f8e00ff */
[----:B------:R-:W-:Y:S01]  /*0760*/  USHF.L.U32 UR57, UR4, 0x4, URZ ;  /* 0x0000000404397899 */ /* 0x000fe200080006ff */
[C---:B------:R-:W-:Y:S01]  /*0770*/  IMAD R88, R108.reuse, 0x8c, RZ ;  /* 0x0000008c6c587824 */ /* 0x040fe200078e02ff */
[----:B------:R-:W-:Y:S01]  /*0780*/  UIMAD UR56, UR4, 0x11, URZ ;  /* 0x00000011043878a4 */ /* 0x000fe2000f8e02ff */
[----:B------:R-:W-:Y:S01]  /*0790*/  IMAD.U32 R182, RZ, RZ, UR58 ;  /* 0x0000003affb67e24 */ /* 0x000fe2000f8e00ff */
[----:B------:R-:W-:Y:S01]  /*07a0*/  UIMAD UR55, UR4, 0x12, URZ ;  /* 0x00000012043778a4 */ /* 0x000fe2000f8e02ff */
[----:B------:R-:W-:Y:S01]  /*07b0*/  IMAD R80, R108, 0x90, RZ ;  /* 0x000000906c507824 */ /* 0x000fe200078e02ff */
[----:B------:R-:W-:Y:S01]  /*07c0*/  UIMAD UR54, UR4, 0x13, URZ ;  /* 0x00000013043678a4 */ /* 0x000fe2000f8e02ff */
[----:B-1----:R-:W-:Y:S01]  /*07d0*/  VIADD R2, R0, 0xffffffe ;  /* 0x0ffffffe00027836 */ /* 0x002fe20000000000 */
[----:B------:R-:W-:Y:S01]  /*07e0*/  UIMAD UR53, UR4, 0x15, URZ ;  /* 0x00000015043578a4 */ /* 0x000fe2000f8e02ff */
[----:B------:R-:W-:Y:S01]  /*07f0*/  IMAD.MOV R0, RZ, RZ, -R13 ;  /* 0x000000ffff007224 */ /* 0x000fe200078e0a0d */
[----:B------:R-:W-:Y:S01]  /*0800*/  IABS R13, R8 ;  /* 0x00000008000d7213 */ /* 0x000fe20000000000 */
[----:B------:R1:W2:Y:S01]  /*0810*/  F2I.FTZ.U32.TRUNC.NTZ R3, R2 ;  /* 0x0000000200037305 */ /* 0x0002a2000021f000 */
[----:B------:R-:W-:Y:S01]  /*0820*/  IMAD.U32 R180, RZ, RZ, UR57 ;  /* 0x00000039ffb47e24 */ /* 0x000fe2000f8e00ff */
[----:B------:R-:W-:Y:S01]  /*0830*/  UIMAD UR52, UR4, 0x16, URZ ;  /* 0x00000016043478a4 */ /* 0x000fe2000f8e02ff */
[----:B------:R-:W-:Y:S01]  /*0840*/  IMAD.U32 R178, RZ, RZ, UR56 ;  /* 0x00000038ffb27e24 */ /* 0x000fe2000f8e00ff */
[----:B------:R-:W-:Y:S01]  /*0850*/  UIMAD UR51, UR4, 0x17, URZ ;  /* 0x00000017043378a4 */ /* 0x000fe2000f8e02ff */
[----:B------:R-:W-:Y:S01]  /*0860*/  IMAD.U32 R176, RZ, RZ, UR55 ;  /* 0x00000037ffb07e24 */ /* 0x000fe2000f8e00ff */
[----:B------:R-:W-:Y:S01]  /*0870*/  UIMAD UR50, UR4, 0x19, URZ ;  /* 0x00000019043278a4 */ /* 0x000fe2000f8e02ff */
[----:B------:R-:W-:Y:S01]  /*0880*/  IMAD.U32 R174, RZ, RZ, UR54 ;  /* 0x00000036ffae7e24 */ /* 0x000fe2000f8e00ff */
[----:B------:R-:W-:Y:S01]  /*0890*/  UIMAD UR49, UR4, 0x1a, URZ ;  /* 0x0000001a043178a4 */ /* 0x000fe2000f8e02ff */
[----:B-1----:R-:W-:Y:S01]  /*08a0*/  IMAD.MOV.U32 R2, RZ, RZ, RZ ;  /* 0x000000ffff027224 */ /* 0x002fe200078e00ff */
[----:B------:R-:W-:Y:S01]  /*08b0*/  UIMAD UR48, UR4, 0x1b, URZ ;  /* 0x0000001b043078a4 */ /* 0x000fe2000f8e02ff */
[----:B------:R-:W-:Y:S01]  /*08c0*/  IMAD.U32 R162, RZ, RZ, UR52 ;  /* 0x00000034ffa27e24 */ /* 0x000fe2000f8e00ff */
[----:B------:R-:W-:Y:S01]  /*08d0*/  UIMAD UR47, UR4, 0x1d, URZ ;  /* 0x0000001d042f78a4 */ /* 0x000fe2000f8e02ff */
[----:B------:R-:W-:Y:S01]  /*08e0*/  IMAD.U32 R154, RZ, RZ, UR51 ;  /* 0x00000033ff9a7e24 */ /* 0x000fe2000f8e00ff */
[----:B------:R-:W-:Y:S01]  /*08f0*/  UIMAD UR46, UR4, 0x1e, URZ ;  /* 0x0000001e042e78a4 */ /* 0x000fe2000f8e02ff */
[--C-:B--2---:R-:W-:Y:S01]  /*0900*/  IMAD.MOV R10, RZ, RZ, -R3.reuse ;  /* 0x000000ffff0a7224 */ /* 0x104fe200078e0a03 */
[----:B------:R-:W-:Y:S01]  /*0910*/  UIMAD UR45, UR4, 0x1f, URZ ;  /* 0x0000001f042d78a4 */ /* 0x000fe2000f8e02ff */
[----:B------:R-:W-:Y:S01]  /*0920*/  IMAD.U32 R146, RZ, RZ, UR50 ;  /* 0x00000032ff927e24 */ /* 0x000fe2000f8e00ff */
[----:B------:R-:W-:Y:S01]  /*0930*/  USHF.L.U32 UR44, UR4, 0x5, URZ ;  /* 0x00000005042c7899 */ /* 0x000fe200080006ff */
[----:B------:R-:W-:Y:S01]  /*0940*/  IMAD R11, R10, R7, RZ ;  /* 0x000000070a0b7224 */ /* 0x000fe200078e02ff */
[----:B------:R-:W-:Y:S01]  /*0950*/  UIMAD UR43, UR4, 0x21, URZ ;  /* 0x00000021042b78a4 */ /* 0x000fe2000f8e02ff */
[----:B------:R-:W-:Y:S01]  /*0960*/  IMAD.MOV.U32 R10, RZ, RZ, R12 ;  /* 0x000000ffff0a7224 */ /* 0x000fe200078e000c */
[----:B------:R-:W-:Y:S01]  /*0970*/  UIMAD UR42, UR4, 0x22, URZ ;  /* 0x00000022042a78a4 */ /* 0x000fe2000f8e02ff */
[----:B------:R-:W-:Y:S01]  /*0980*/  IMAD.HI.U32 R3, R3, R11, R2 ;  /* 0x0000000b03037227 */ /* 0x000fe200078e0002 */
[----:B------:R-:W-:-:S02]  /*0990*/  UIMAD UR41, UR4, 0x23, URZ ;  /* 0x00000023042978a4 */ /* 0x000fc4000f8e02ff */
[----:B------:R-:W-:Y:S01]  /*09a0*/  UIMAD UR40, UR4, 0x25, URZ ;  /* 0x00000025042878a4 */ /* 0x000fe2000f8e02ff */
[----:B------:R-:W-:Y:S01]  /*09b0*/  IMAD.U32 R140, RZ, RZ, UR49 ;  /* 0x00000031ff8c7e24 */ /* 0x000fe2000f8e00ff */
[----:B------:R-:W-:Y:S01]  /*09c0*/  UIMAD UR39, UR4, 0x26, URZ ;  /* 0x00000026042778a4 */ /* 0x000fe2000f8e02ff */
[----:B------:R-:W-:Y:S01]  /*09d0*/  IMAD.HI.U32 R3, R3, R10, RZ ;  /* 0x0000000a03037227 */ /* 0x000fe200078e00ff */
[----:B------:R-:W-:Y:S02]  /*09e0*/  UIMAD UR38, UR4, 0x27, URZ ;  /* 0x00000027042678a4 */ /* 0x000fe4000f8e02ff */
[----:B------:R-:W-:Y:S01]  /*09f0*/  UIMAD UR37, UR4, 0x29, URZ ;  /* 0x00000029042578a4 */ /* 0x000fe2000f8e02ff */
[----:B------:R-:W-:Y:S01]  /*0a00*/  IMAD R0, R3, R0, R10 ;  /* 0x0000000003007224 */ /* 0x000fe200078e020a */
[----:B------:R-:W-:Y:S01]  /*0a10*/  UIMAD UR36, UR4, 0x2a, URZ ;  /* 0x0000002a042478a4 */ /* 0x000fe2000f8e02ff */
[----:B------:R-:W-:Y:S01]  /*0a20*/  IMAD.U32 R132, RZ, RZ, UR48 ;  /* 0x00000030ff847e24 */ /* 0x000fe2000f8e00ff */
[----:B------:R-:W-:Y:S01]  /*0a30*/  UIMAD UR35, UR4, 0x2b, URZ ;  /* 0x0000002b042378a4 */ /* 0x000fe2000f8e02ff */
[----:B------:R-:W-:Y:S01]  /*0a40*/  IMAD.U32 R116, RZ, RZ, UR47 ;  /* 0x0000002fff747e24 */ /* 0x000fe2000f8e00ff */
[----:B------:R-:W-:Y:S01]  /*0a50*/  ISETP.GT.U32.AND P1, PT, R7, R0, PT ;  /* 0x000000000700720c */ /* 0x000fe20003f24070 */
        /* <DEDUP_REMOVED lines=12> */
[----:B------:R-:W-:Y:S01]  /*0b20*/  @!P1 IMAD.IADD R0, R0, 0x1, -R7 ;  /* 0x0000000100009824 */ /* 0x000fe200078e0a07 */
[----:B------:R-:W-:Y:S01]  /*0b30*/  UIMAD UR71, UR4, 0x3b, URZ ;  /* 0x0000003b044778a4 */ /* 0x000fe2000f8e02ff */
[----:B------:R-:W-:Y:S01]  /*0b40*/  @!P1 VIADD R3, R3, 0x1 ;  /* 0x0000000103039836 */ /* 0x000fe20000000000 */
[----:B------:R-:W-:Y:S01]  /*0b50*/  ISETP.NE.AND P1, PT, R4, RZ, PT ;  /* 0x000000ff0400720c */ /* 0x000fe20003f25270 */
[----:B------:R-:W-:Y:S01]  /*0b60*/  IMAD.U32 R66, RZ, RZ, UR25 ;  /* 0x00000019ff427e24 */ /* 0x000fe2000f8e00ff */
[----:B------:R-:W-:Y:S01]  /*0b70*/  ISETP.GE.U32.AND P0, PT, R0, R7, PT ;  /* 0x000000070000720c */ /* 0x000fe20003f06070 */
[C---:B------:R-:W-:Y:S01]  /*0b80*/  IMAD R74, R108.reuse, 0x94, RZ ;  /* 0x000000946c4a7824 */ /* 0x040fe200078e02ff */
[----:B------:R-:W-:Y:S01]  /*0b90*/  LOP3.LUT R0, R5, R4, RZ, 0x3c, !PT ;  /* 0x0000000405007212 */ /* 0x000fe200078e3cff */
[----:B------:R-:W-:Y:S01]  /*0ba0*/  IMAD.U32 R62, RZ, RZ, UR40 ;  /* 0x00000028ff3e7e24 */ /* 0x000fe2000f8e00ff */
[----:B------:R-:W-:Y:S01]  /*0bb0*/  UIMAD UR72, UR4, 0x3d, URZ ;  /* 0x0000003d044878a4 */ /* 0x000fe2000f8e02ff */
[----:B------:R-:W-:Y:S01]  /*0bc0*/  IMAD R70, R108, 0x98, RZ ;  /* 0x000000986c467824 */ /* 0x000fe200078e02ff */
[----:B------:R-:W-:Y:S01]  /*0bd0*/  ISETP.GE.AND P2, PT, R0, RZ, PT ;  /* 0x000000ff0000720c */ /* 0x000fe20003f46270 */
[----:B------:R-:W-:Y:S01]  /*0be0*/  VIADD R0, R8, 0x7f ;  /* 0x0000007f08007836 */ /* 0x000fe20000000000 */
[----:B------:R-:W-:Y:S01]  /*0bf0*/  UIMAD UR73, UR4, 0x3e, URZ ;  /* 0x0000003e044978a4 */ /* 0x000fe2000f8e02ff */
[----:B------:R-:W-:Y:S01]  /*0c00*/  IMAD.U32 R58, RZ, RZ, UR39 ;  /* 0x00000027ff3a7e24 */ /* 0x000fe2000f8e00ff */
[----:B------:R-:W-:Y:S01]  /*0c10*/  UIMAD UR74, UR4, 0x3f, URZ ;  /* 0x0000003f044a78a4 */ /* 0x000fe2000f8e02ff */
[----:B------:R-:W-:Y:S01]  /*0c20*/  IMAD R64, R108, 0x9c, RZ ;  /* 0x0000009c6c407824 */ /* 0x000fe200078e02ff */
[----:B------:R-:W-:Y:S01]  /*0c30*/  UIMAD UR69, UR4, 0x39, URZ ;  /* 0x00000039044578a4 */ /* 0x000fe2000f8e02ff */
[----:B------:R-:W-:Y:S01]  /*0c40*/  @P0 VIADD R3, R3, 0x1 ;  /* 0x0000000103030836 */ /* 0x000fe20000000000 */
[----:B------:R-:W-:Y:S01]  /*0c50*/  UIADD3 UR8, UPT, UPT, UR10, 0x58000, URZ ;  /* 0x000580000a087890 */ /* 0x000fe2000fffe0ff */
[----:B------:R-:W-:-:S02]  /*0c60*/  IMAD.U32 R54, RZ, RZ, UR38 ;  /* 0x00000026ff367e24 */ /* 0x000fc4000f8e00ff */
[----:B------:R-:W-:Y:S01]  /*0c70*/  IMAD.MOV.U32 R2, RZ, RZ, R3 ;  /* 0x000000ffff027224 */ /* 0x000fe200078e0003 */
[----:B------:R-:W-:Y:S01]  /*0c80*/  SHF.R.S32.HI R3, RZ, 0x1f, R0 ;  /* 0x0000001fff037819 */ /* 0x000fe20000011400 */
[C---:B------:R-:W-:Y:S02]  /*0c90*/  IMAD R60, R108.reuse, 0xa0, RZ ;  /* 0x000000a06c3c7824 */ /* 0x040fe400078e02ff */
[----:B------:R-:W-:Y:S01]  /*0ca0*/  @!P2 IMAD.MOV R2, RZ, RZ, -R2 ;  /* 0x000000ffff02a224 */ /* 0x000fe200078e0a02 */
[----:B------:R-:W-:Y:S01]  /*0cb0*/  @!P1 LOP3.LUT R2, RZ, R4, RZ, 0x33, !PT ;  /* 0x00000004ff029212 */ /* 0x000fe200078e33ff */
[----:B------:R-:W-:Y:S01]  /*0cc0*/  IMAD.U32 R50, RZ, RZ, UR24 ;  /* 0x00000018ff327e24 */ /* 0x000fe2000f8e00ff */
[----:B------:R-:W-:Y:S01]  /*0cd0*/  LEA.HI R3, R3, R0, RZ, 0x7 ;  /* 0x0000000003037211 */ /* 0x000fe200078f38ff */
[----:B------:R-:W-:Y:S02]  /*0ce0*/  IMAD R56, R108, 0xa4, RZ ;  /* 0x000000a46c387824 */ /* 0x000fe400078e02ff */
[----:B------:R-:W-:-:S02]  /*0cf0*/  IMAD.SHL.U32 R12, R2, 0x8, RZ ;  /* 0x00000008020c7824 */ /* 0x000fc400078e00ff */
[----:B------:R-:W-:Y:S02]  /*0d00*/  IMAD.MOV R2, RZ, RZ, -R2 ;  /* 0x000000ffff027224 */ /* 0x000fe400078e0a02 */
[----:B------:R-:W-:Y:S01]  /*0d10*/  IMAD.U32 R46, RZ, RZ, UR37 ;  /* 0x00000025ff2e7e24 */ /* 0x000fe2000f8e00ff */
[----:B------:R-:W-:Y:S01]  /*0d20*/  LEA.HI.SX32 R3, R3, -R12, 0x19 ;  /* 0x8000000c03037211 */ /* 0x000fe200078fcaff */
[----:B------:R-:W-:Y:S02]  /*0d30*/  IMAD R14, R4, R2, R5 ;  /* 0x00000002040e7224 */ /* 0x000fe400078e0205 */
[----:B------:R-:W-:Y:S01]  /*0d40*/  IMAD.MOV.U32 R2, RZ, RZ, RZ ;  /* 0x000000ffff027224 */ /* 0x000fe200078e00ff */
[----:B------:R-:W-:Y:S01]  /*0d50*/  VIMNMX R11, PT, PT, R3, 0x8, PT ;  /* 0x00000008030b7848 */ /* 0x000fe20003fe0100 */
[C---:B------:R-:W-:Y:S02]  /*0d60*/  IMAD R52, R108.reuse, 0xa8, RZ ;  /* 0x000000a86c347824 */ /* 0x040fe400078e02ff */
[----:B------:R-:W-:Y:S01]  /*0d70*/  IMAD.U32 R42, RZ, RZ, UR36 ;  /* 0x00000024ff2a7e24 */ /* 0x000fe2000f8e00ff */
[-C--:B------:R-:W-:Y:S01]  /*0d80*/  IABS R10, R11.reuse ;  /* 0x0000000b000a7213 */ /* 0x080fe20000000000 */
[C---:B------:R-:W-:Y:S01]  /*0d90*/  IMAD R48, R108.reuse, 0xac, RZ ;  /* 0x000000ac6c307824 */ /* 0x040fe200078e02ff */
[----:B------:R-:W-:Y:S01]  /*0da0*/  IABS R4, R11 ;  /* 0x0000000b00047213 */ /* 0x000fe20000000000 */
[----:B------:R-:W-:Y:S01]  /*0db0*/  IMAD.U32 R38, RZ, RZ, UR35 ;  /* 0x00000023ff267e24 */ /* 0x000fe2000f8e00ff */
[----:B------:R-:W1:Y:S01]  /*0dc0*/  I2F.RP R0, R10 ;  /* 0x0000000a00007306 */ /* 0x000e620000209400 */
[----:B------:R-:W-:-:S02]  /*0dd0*/  IMAD R44, R108, 0xb0, RZ ;  /* 0x000000b06c2c7824 */ /* 0x000fc400078e02ff */
[C---:B------:R-:W-:Y:S02]  /*0de0*/  IMAD R40, R108.reuse, 0xb4, RZ ;  /* 0x000000b46c287824 */ /* 0x040fe400078e02ff */
[C---:B------:R-:W-:Y:S02]  /*0df0*/  IMAD R36, R108.reuse, 0xb8, RZ ;  /* 0x000000b86c247824 */ /* 0x040fe400078e02ff */
[C---:B------:R-:W-:Y:S02]  /*0e00*/  IMAD R250, R108.reuse, 0xc4, RZ ;  /* 0x000000c46cfa7824 */ /* 0x040fe400078e02ff */
[C---:B------:R-:W-:Y:S02]  /*0e10*/  IMAD R248, R108.reuse, 0xc8, RZ ;  /* 0x000000c86cf87824 */ /* 0x040fe400078e02ff */
[----:B------:R-:W-:Y:S01]  /*0e20*/  IMAD R246, R108, 0xcc, RZ ;  /* 0x000000cc6cf67824 */ /* 0x000fe200078e02ff */
[----:B-1----:R-:W1:Y:S02]  /*0e30*/  MUFU.RCP R0, R0 ;  /* 0x0000000000007308 */ /* 0x002e640000001000 */
[----:B-1----:R-:W-:-:S06]  /*0e40*/  VIADD R3, R0, 0xffffffe ;  /* 0x0ffffffe00037836 */ /* 0x002fcc0000000000 */
[----:B------:R-:W1:Y:S02]  /*0e50*/  F2I.FTZ.U32.TRUNC.NTZ R3, R3 ;  /* 0x0000000300037305 */ /* 0x000e64000021f000 */
[----:B-1----:R-:W-:-:S04]  /*0e60*/  IMAD.MOV R7, RZ, RZ, -R3 ;  /* 0x000000ffff077224 */ /* 0x002fc800078e0a03 */
[----:B------:R-:W-:Y:S01]  /*0e70*/  IMAD.MOV.U32 R5, RZ, RZ, R7 ;  /* 0x000000ffff057224 */ /* 0x000fe200078e0007 */
[----:B------:R-:W-:-:S03]  /*0e80*/  IABS R7, R14 ;  /* 0x0000000e00077213 */ /* 0x000fc60000000000 */
[----:B------:R-:W-:-:S04]  /*0e90*/  IMAD R5, R5, R10, RZ ;  /* 0x0000000a05057224 */ /* 0x000fc800078e02ff */
[----:B------:R-:W-:-:S04]  /*0ea0*/  IMAD.HI.U32 R2, R3, R5, R2 ;  /* 0x0000000503027227 */ /* 0x000fc800078e0002 */
[----:B------:R-:W-:Y:S02]  /*0eb0*/  IMAD.MOV R3, RZ, RZ, -R4 ;  /* 0x000000ffff037224 */ /* 0x000fe400078e0a04 */
[----:B------:R-:W-:Y:S01]  /*0ec0*/  IMAD.HI.U32 R0, R2, R7, RZ ;  /* 0x0000000702007227 */ /* 0x000fe200078e00ff */
[----:B------:R-:W1:Y:S01]  /*0ed0*/  I2F.RP R4, R13 ;  /* 0x0000000d00047306 */ /* 0x000e620000209400 */
[----:B------:R-:W-:Y:S02]  /*0ee0*/  IABS R2, R9 ;  /* 0x0000000900027213 */ /* 0x000fe40000000000 */
[----:B------:R-:W-:Y:S01]  /*0ef0*/  IMAD R3, R0, R3, R7 ;  /* 0x0000000300037224 */ /* 0x000fe200078e0207 */
[----:B------:R-:W-:Y:S04]  /*0f00*/  BAR.SYNC.DEFER_BLOCKING 0x0 ;  /* 0x0000000000007b1d */ /* 0x000fe80000010000 */
[----:B------:R-:W-:-:S02]  /*0f10*/  ISETP.GT.U32.AND P1, PT, R10, R3, PT ;  /* 0x000000030a00720c */ /* 0x000fc40003f24070 */
[----:B------:R-:W2:Y:S08]  /*0f20*/  I2F.RP R7, R2 ;  /* 0x0000000200077306 */ /* 0x000eb00000209400 */
[----:B-1----:R-:W1:Y:S03]  /*0f30*/  MUFU.RCP R4, R4 ;  /* 0x0000000400047308 */ /* 0x002e660000001000 */
[----:B------:R-:W-:-:S02]  /*0f40*/  @!P1 IMAD.IADD R3, R3, 0x1, -R10 ;  /* 0x0000000103039824 */ /* 0x000fc400078e0a0a */
[----:B------:R-:W-:Y:S01]  /*0f50*/  @!P1 VIADD R0, R0, 0x1 ;  /* 0x0000000100009836 */ /* 0x000fe20000000000 */
[----:B------:R-:W-:Y:S02]  /*0f60*/  ISETP.NE.AND P1, PT, R11, RZ, PT ;  /* 0x000000ff0b00720c */ /* 0x000fe40003f25270 */
[----:B------:R-:W-:Y:S01]  /*0f70*/  ISETP.GE.U32.AND P0, PT, R3, R10, PT ;  /* 0x0000000a0300720c */ /* 0x000fe20003f06070 */
[----:B--2---:R-:W2:Y:S01]  /*0f80*/  MUFU.RCP R7, R7 ;  /* 0x0000000700077308 */ /* 0x004ea20000001000 */
[----:B------:R-:W-:-:S04]  /*0f90*/  LOP3.LUT R3, R14, R11, RZ, 0x3c, !PT ;  /* 0x0000000b0e037212 */ /* 0x000fc800078e3cff */
[----:B------:R-:W-:Y:S01]  /*0fa0*/  ISETP.GE.AND P2, PT, R3, RZ, PT ;  /* 0x000000ff0300720c */ /* 0x000fe20003f46270 */
[----:B-1----:R-:W-:-:S06]  /*0fb0*/  VIADD R5, R4, 0xffffffe ;  /* 0x0ffffffe04057836 */ /* 0x002fcc0000000000 */
[----:B------:R-:W-:Y:S01]  /*0fc0*/  @P0 VIADD R0, R0, 0x1 ;  /* 0x0000000100000836 */ /* 0x000fe20000000000 */
[----:B------:R-:W1:Y:S03]  /*0fd0*/  F2I.FTZ.U32.TRUNC.NTZ R5, R5 ;  /* 0x0000000500057305 */ /* 0x000e66000021f000 */
[----:B------:R-:W-:Y:S02]  /*0fe0*/  IMAD.MOV.U32 R15, RZ, RZ, R0 ;  /* 0x000000ffff0f7224 */ /* 0x000fe400078e0000 */
[----:B--2---:R-:W-:Y:S02]  /*0ff0*/  VIADD R10, R7, 0xffffffe ;  /* 0x0ffffffe070a7836 */ /* 0x004fe40000000000 */
[----:B------:R-:W-:Y:S01]  /*1000*/  @!P2 IMAD.MOV R15, RZ, RZ, -R15 ;  /* 0x000000ffff0fa224 */ /* 0x000fe200078e0a0f */
[----:B------:R-:W-:-:S05]  /*1010*/  @!P1 LOP3.LUT R15, RZ, R11, RZ, 0x33, !PT ;  /* 0x0000000bff0f9212 */ /* 0x000fca00078e33ff */
[----:B------:R-:W-:Y:S02]  /*1020*/  IMAD.MOV R0, RZ, RZ, -R15 ;  /* 0x000000ffff007224 */ /* 0x000fe400078e0a0f */
[----:B-1----:R-:W-:Y:S02]  /*1030*/  IMAD.MOV R4, RZ, RZ, -R5 ;  /* 0x000000ffff047224 */ /* 0x002fe400078e0a05 */
[----:B------:R-:W-:Y:S02]  /*1040*/  IMAD R0, R11, R0, R14 ;  /* 0x000000000b007224 */ /* 0x000fe400078e020e */
[----:B------:R-:W1:Y:S01]  /*1050*/  F2I.FTZ.U32.TRUNC.NTZ R11, R10 ;  /* 0x0000000a000b7305 */ /* 0x000e62000021f000 */
[----:B------:R-:W-:Y:S01]  /*1060*/  IMAD R3, R4, R13, RZ ;  /* 0x0000000d04037224 */ /* 0x000fe200078e02ff */
[----:B------:R-:W2:Y:S01]  /*1070*/  LDS R14, [UR10] ;  /* 0x0000000aff0e7984 */ /* 0x000ea20008000800 */
[----:B------:R-:W-:Y:S02]  /*1080*/  IMAD.IADD R0, R12, 0x1, R0 ;  /* 0x000000010c007824 */ /* 0x000fe400078e0200 */
[----:B------:R-:W-:-:S02]  /*1090*/  IMAD.MOV.U32 R4, RZ, RZ, RZ ;  /* 0x000000ffff047224 */ /* 0x000fc400078e00ff */
[----:B------:R-:W-:Y:S01]  /*10a0*/  IMAD R18, R0, 0x80, R189 ;  /* 0x0000008000127824 */ /* 0x000fe200078e02bd */
[----:B------:R-:W-:Y:S01]  /*10b0*/  SHF.R.U32.HI R0, RZ, 0x6, R6 ;  /* 0x00000006ff007819 */ /* 0x000fe20000011606 */
[----:B------:R-:W-:-:S03]  /*10c0*/  IMAD.HI.U32 R4, R5, R3, R4 ;  /* 0x0000000305047227 */ /* 0x000fc600078e0004 */
[----:B------:R-:W-:Y:S01]  /*10d0*/  IABS R7, R18 ;  /* 0x0000001200077213 */ /* 0x000fe20000000000 */
[----:B------:R-:W-:Y:S01]  /*10e0*/  IMAD.SHL.U32 R3, R15, 0x100, RZ ;  /* 0x000001000f037824 */ /* 0x000fe200078e00ff */
[----:B------:R-:W-:Y:S01]  /*10f0*/  SGXT.U32 R0, R0, 0x1 ;  /* 0x000000010000781a */ /* 0x000fe20000000000 */
[----:B-1----:R-:W-:Y:S01]  /*1100*/  IMAD.MOV R5, RZ, RZ, -R11 ;  /* 0x000000ffff057224 */ /* 0x002fe200078e0a0b */
[----:B------:R-:W-:Y:S01]  /*1110*/  STL [R1+0x468], R18 ;  /* 0x0004681201007387 */ /* 0x000fe20000100800 */
[----:B------:R-:W-:Y:S01]  /*1120*/  IMAD.HI.U32 R4, R4, R7, RZ ;  /* 0x0000000704047227 */ /* 0x000fe200078e00ff */
[----:B------:R-:W-:Y:S03]  /*1130*/  BAR.SYNC.DEFER_BLOCKING 0x0 ;  /* 0x0000000000007b1d */ /* 0x000fe60000010000 */
[----:B------:R-:W-:Y:S01]  /*1140*/  IMAD R5, R5, R2, RZ ;  /* 0x0000000205057224 */ /* 0x000fe200078e02ff */
[----:B------:R-:W-:Y:S01]  /*1150*/  ISETP.GE.AND P4, PT, R18, RZ, PT ;  /* 0x000000ff1200720c */ /* 0x000fe20003f86270 */
[----:B------:R-:W-:-:S02]  /*1160*/  IMAD.MOV.U32 R10, RZ, RZ, RZ ;  /* 0x000000ffff0a7224 */ /* 0x000fc400078e00ff */
[----:B------:R-:W-:Y:S02]  /*1170*/  IMAD.MOV R12, RZ, RZ, -R4 ;  /* 0x000000ffff0c7224 */ /* 0x000fe400078e0a04 */
[----:B------:R-:W-:Y:S01]  /*1180*/  IMAD.HI.U32 R4, R11, R5, R10 ;  /* 0x000000050b047227 */ /* 0x000fe200078e000a */
[----:B------:R-:W-:Y:S01]  /*1190*/  LOP3.LUT R5, R3, R0, RZ, 0xfc, !PT ;  /* 0x0000000003057212 */ /* 0x000fe200078efcff */
[----:B------:R1:W-:Y:S02]  /*11a0*/  STL [R1+0x490], R3 ;  /* 0x0004900301007387 */ /* 0x0003e40000100800 */
[----:B------:R-:W-:Y:S01]  /*11b0*/  IMAD R0, R13, R12, R7 ;  /* 0x0000000c0d007224 */ /* 0x000fe200078e0207 */
[----:B------:R-:W-:Y:S01]  /*11c0*/  SHF.R.S32.HI R7, RZ, 0x6, R6 ;  /* 0x00000006ff077819 */ /* 0x000fe20000011406 */
[----:B------:R-:W-:Y:S01]  /*11d0*/  IMAD.SHL.U32 R10, R6, 0x4, RZ ;  /* 0x00000004060a7824 */ /* 0x000fe200078e00ff */
[----:B------:R-:W-:Y:S02]  /*11e0*/  LOP3.LUT R15, R5, 0xfe, RZ, 0xfc, !PT ;  /* 0x000000fe050f7812 */ /* 0x000fe400078efcff */
[----:B------:R-:W-:-:S02]  /*11f0*/  SGXT R7, R7, 0x1 ;  /* 0x000000010707781a */ /* 0x000fc40000000200 */
[----:B------:R-:W-:Y:S02]  /*1200*/  ISETP.GT.U32.AND P0, PT, R13, R0, PT ;  /* 0x000000000d00720c */ /* 0x000fe40003f04070 */
[----:B------:R-:W-:Y:S02]  /*1210*/  IABS R73, R15 ;  /* 0x0000000f00497213 */ /* 0x000fe40000000000 */
[----:B------:R-:W-:Y:S02]  /*1220*/  LOP3.LUT R11, R7, 0x90, RZ, 0xc0, !PT ;  /* 0x00000090070b7812 */ /* 0x000fe400078ec0ff */
[----:B------:R-:W-:Y:S02]  /*1230*/  IABS R17, R5 ;  /* 0x0000000500117213 */ /* 0x000fe40000000000 */
[----:B-1----:R-:W-:Y:S01]  /*1240*/  LOP3.LUT R3, R11, 0x7c, R10, 0x78, !PT ;  /* 0x0000007c0b037812 */ /* 0x002fe200078e780a */
[----:B------:R-:W-:Y:S01]  /*1250*/  IMAD.HI.U32 R10, R4, R73, RZ ;  /* 0x00000049040a7227 */ /* 0x000fe200078e00ff */
[----:B------:R-:W-:-:S02]  /*1260*/  LOP3.LUT R12, R5, 0x2, RZ, 0xfc, !PT ;  /* 0x00000002050c7812 */ /* 0x000fc400078efcff */
[----:B------:R-:W-:Y:S01]  /*1270*/  LOP3.LUT R11, R5, 0x4, RZ, 0xfc, !PT ;  /* 0x00000004050b7812 */ /* 0x000fe200078efcff */
[----:B------:R-:W-:Y:S01]  /*1280*/  IMAD.MOV R10, RZ, RZ, -R10 ;  /* 0x000000ffff0a7224 */ /* 0x000fe200078e0a0a */
[----:B------:R-:W-:Y:S01]  /*1290*/  IABS R19, R12 ;  /* 0x0000000c00137213 */ /* 0x000fe20000000000 */
[----:B------:R-:W-:Y:S01]  /*12a0*/  IMAD.HI.U32 R7, R4, R17, RZ ;  /* 0x0000001104077227 */ /* 0x000fe200078e00ff */
[----:B------:R-:W-:Y:S01]  /*12b0*/  IABS R21, R11 ;  /* 0x0000000b00157213 */ /* 0x000fe20000000000 */
[----:B------:R1:W-:Y:S01]  /*12c0*/  STL [R1+0x21c], R3 ;  /* 0x00021c0301007387 */ /* 0x0003e20000100800 */
[----:B------:R-:W-:Y:S01]  /*12d0*/  ISETP.GE.AND P5, PT, R15, RZ, PT ;  /* 0x000000ff0f00720c */ /* 0x000fe20003fa6270 */
[----:B------:R-:W-:Y:S01]  /*12e0*/  @!P0 IMAD.IADD R0, R0, 0x1, -R13 ;  /* 0x0000000100008824 */ /* 0x000fe200078e0a0d */
[----:B------:R-:W-:Y:S01]  /*12f0*/  ISETP.GE.AND P6, PT, R12, RZ, PT ;  /* 0x000000ff0c00720c */ /* 0x000fe20003fc6270 */
[----:B------:R-:W-:Y:S01]  /*1300*/  IMAD R73, R2, R10, R73 ;  /* 0x0000000a02497224 */ /* 0x000fe200078e0249 */
[----:B------:R-:W-:Y:S01]  /*1310*/  LOP3.LUT R10, R5, 0x6, RZ, 0xfc, !PT ;  /* 0x00000006050a7812 */ /* 0x000fe200078efcff */
[----:B------:R-:W-:Y:S01]  /*1320*/  IMAD.MOV R7, RZ, RZ, -R7 ;  /* 0x000000ffff077224 */ /* 0x000fe200078e0a07 */
[----:B------:R-:W-:-:S02]  /*1330*/  ISETP.GT.U32.AND P2, PT, R13, R0, PT ;  /* 0x000000000d00720c */ /* 0x000fc40003f44070 */
[C---:B------:R-:W-:Y:S01]  /*1340*/  ISETP.GT.U32.AND P0, PT, R2.reuse, R73, PT ;  /* 0x000000490200720c */ /* 0x040fe20003f04070 */
[----:B------:R-:W-:Y:S01]  /*1350*/  IMAD R17, R2, R7, R17 ;  /* 0x0000000702117224 */ /* 0x000fe200078e0211 */
[----:B------:R-:W-:Y:S01]  /*1360*/  IABS R23, R10 ;  /* 0x0000000a00177213 */ /* 0x000fe20000000000 */
[----:B------:R-:W-:Y:S01]  /*1370*/  IMAD.HI.U32 R7, R4, R19, RZ ;  /* 0x0000001304077227 */ /* 0x000fe200078e00ff */
[----:B------:R-:W-:Y:S02]  /*1380*/  LOP3.LUT R12, R5, 0xa, RZ, 0xfc, !PT ;  /* 0x0000000a050c7812 */ /* 0x000fe400078efcff */
[C---:B------:R-:W-:Y:S01]  /*1390*/  ISETP.GT.U32.AND P1, PT, R2.reuse, R17, PT ;  /* 0x000000110200720c */ /* 0x040fe20003f24070 */
[----:B------:R-:W-:Y:S01]  /*13a0*/  IMAD.MOV R7, RZ, RZ, -R7 ;  /* 0x000000ffff077224 */ /* 0x000fe200078e0a07 */
[----:B------:R-:W-:Y:S02]  /*13b0*/  IABS R27, R12 ;  /* 0x0000000c001b7213 */ /* 0x000fe40000000000 */
[----:B------:R-:W-:Y:S01]  /*13c0*/  ISETP.GE.AND P3, PT, R11, RZ, PT ;  /* 0x000000ff0b00720c */ /* 0x000fe20003f66270 */
[----:B------:R-:W-:Y:S01]  /*13d0*/  IMAD R19, R2, R7, R19 ;  /* 0x0000000702137224 */ /* 0x000fe200078e0213 */
[----:B------:R-:W-:Y:S01]  /*13e0*/  LOP3.LUT R11, R5, 0x8, RZ, 0xfc, !PT ;  /* 0x00000008050b7812 */ /* 0x000fe200078efcff */
[----:B------:R-:W-:Y:S01]  /*13f0*/  @!P2 IMAD.IADD R0, R0, 0x1, -R13 ;  /* 0x000000010000a824 */ /* 0x000fe200078e0a0d */
[----:B------:R-:W-:Y:S01]  /*1400*/  ISETP.NE.AND P2, PT, R8, RZ, PT ;  /* 0x000000ff0800720c */ /* 0x000fe20003f45270 */
[----:B------:R-:W-:Y:S01]  /*1410*/  IMAD.HI.U32 R7, R4, R21, RZ ;  /* 0x0000001504077227 */ /* 0x000fe200078e00ff */
[----:B------:R-:W-:-:S02]  /*1420*/  IABS R25, R11 ;  /* 0x0000000b00197213 */ /* 0x000fc40000000000 */
[----:B------:R-:W-:Y:S01]  /*1430*/  LOP3.LUT R13, R5, 0x18, RZ, 0xfc, !PT ;  /* 0x00000018050d7812 */ /* 0x000fe200078efcff */
[----:B------:R-:W-:Y:S01]  /*1440*/  @!P0 IMAD.IADD R73, R73, 0x1, -R2 ;  /* 0x0000000149498824 */ /* 0x000fe200078e0a02 */
[C---:B------:R-:W-:Y:S01]  /*1450*/  ISETP.GT.U32.AND P0, PT, R2.reuse, R19, PT ;  /* 0x000000130200720c */ /* 0x040fe20003f04070 */
[----:B------:R-:W-:Y:S01]  /*1460*/  IMAD.MOV R7, RZ, RZ, -R7 ;  /* 0x000000ffff077224 */ /* 0x000fe200078e0a07 */
[----:B------:R-:W-:Y:S01]  /*1470*/  IABS R41, R13 ;  /* 0x0000000d00297213 */ /* 0x000fe20000000000 */
[----:B------:R-:W-:Y:S01]  /*1480*/  @!P4 IMAD.MOV R0, RZ, RZ, -R0 ;  /* 0x000000ffff00c224 */ /* 0x000fe200078e0a00 */
[C---:B------:R-:W-:Y:S01]  /*1490*/  ISETP.GT.U32.AND P4, PT, R2.reuse, R73, PT ;  /* 0x000000490200720c */ /* 0x040fe20003f84070 */
[----:B------:R-:W-:Y:S01]  /*14a0*/  IMAD R21, R2, R7, R21 ;  /* 0x0000000702157224 */ /* 0x000fe200078e0215 */
[----:B--2---:R-:W-:Y:S01]  /*14b0*/  R2UR UR11, R14 ;  /* 0x000000000e0b72ca */ /* 0x004fe200000e0000 */
[----:B------:R-:W-:Y:S01]  /*14c0*/  IMAD.HI.U32 R7, R4, R23, RZ ;  /* 0x0000001704077227 */ /* 0x000fe200078e00ff */
[----:B------:R-:W-:-:S02]  /*14d0*/  @!P2 LOP3.LUT R0, RZ, R8, RZ, 0x33, !PT ;  /* 0x00000008ff00a212 */ /* 0x000fc400078e33ff */
[C---:B------:R-:W-:Y:S01]  /*14e0*/  ISETP.GT.U32.AND P2, PT, R2.reuse, R21, PT ;  /* 0x000000150200720c */ /* 0x040fe20003f44070 */
[--C-:B------:R-:W-:Y:S01]  /*14f0*/  @!P1 IMAD.IADD R17, R17, 0x1, -R2.reuse ;  /* 0x0000000111119824 */ /* 0x100fe200078e0a02 */
[----:B------:R-:W-:Y:S01]  /*1500*/  LOP3.LUT R14, R5, 0x2c, RZ, 0xfc, !PT ;  /* 0x0000002c050e7812 */ /* 0x000fe200078efcff */
[--C-:B------:R-:W-:Y:S01]  /*1510*/  @!P0 IMAD.IADD R19, R19, 0x1, -R2.reuse ;  /* 0x0000000113138824 */ /* 0x100fe200078e0a02 */
[----:B------:R-:W-:Y:S01]  /*1520*/  LOP3.LUT R16, R5, 0x30, RZ, 0xfc, !PT ;  /* 0x0000003005107812 */ /* 0x000fe200078efcff */
[----:B------:R-:W-:Y:S01]  /*1530*/  IMAD.MOV R7, RZ, RZ, -R7 ;  /* 0x000000ffff077224 */ /* 0x000fe200078e0a07 */
[C---:B------:R-:W-:Y:S01]  /*1540*/  ISETP.GT.U32.AND P1, PT, R2.reuse, R17, PT ;  /* 0x000000110200720c */ /* 0x040fe20003f24070 */
[----:B------:R-:W-:Y:S01]  /*1550*/  @!P4 IMAD.IADD R73, R73, 0x1, -R2 ;  /* 0x000000014949c824 */ /* 0x000fe200078e0a02 */
[C---:B------:R-:W-:Y:S01]  /*1560*/  ISETP.GT.U32.AND P0, PT, R2.reuse, R19, PT ;  /* 0x000000130200720c */ /* 0x040fe20003f04070 */
[----:B------:R-:W-:Y:S01]  /*1570*/  IMAD R23, R2, R7, R23 ;  /* 0x0000000702177224 */ /* 0x000fe200078e0217 */
[----:B------:R-:W-:Y:S01]  /*1580*/  ISETP.GE.AND P4, PT, R10, RZ, PT ;  /* 0x000000ff0a00720c */ /* 0x000fe20003f86270 */
[----:B------:R-:W-:Y:S01]  /*1590*/  IMAD.HI.U32 R8, R4, R27, RZ ;  /* 0x0000001b04087227 */ /* 0x000fe200078e00ff */
[----:B------:R-:W-:-:S02]  /*15a0*/  LOP3.LUT R10, R5, 0xc, RZ, 0xfc, !PT ;  /* 0x0000000c050a7812 */ /* 0x000fc400078efcff */
[----:B------:R-:W-:Y:S01]  /*15b0*/  IABS R61, R14 ;  /* 0x0000000e003d7213 */ /* 0x000fe20000000000 */
[----:B------:R-:W-:Y:S01]  /*15c0*/  @!P2 IMAD.IADD R21, R21, 0x1, -R2 ;  /* 0x000000011515a824 */ /* 0x000fe200078e0a02 */
[----:B------:R-:W-:Y:S01]  /*15d0*/  IABS R29, R10 ;  /* 0x0000000a001d7213 */ /* 0x000fe20000000000 */
[----:B------:R-:W-:Y:S01]  /*15e0*/  @!P5 IMAD.MOV R73, RZ, RZ, -R73 ;  /* 0x000000ffff49d224 */ /* 0x000fe200078e0a49 */
[C---:B------:R-:W-:Y:S01]  /*15f0*/  ISETP.GT.U32.AND P5, PT, R2.reuse, R23, PT ;  /* 0x000000170200720c */ /* 0x040fe20003fa4070 */
[----:B------:R-:W-:Y:S01]  /*1600*/  IMAD.MOV R8, RZ, RZ, -R8 ;  /* 0x000000ffff087224 */ /* 0x000fe200078e0a08 */
[----:B------:R-:W-:Y:S01]  /*1610*/  ISETP.GT.U32.AND P2, PT, R2, R21, PT ;  /* 0x000000150200720c */ /* 0x000fe20003f44070 */
[----:B------:R-:W-:Y:S01]  /*1620*/  IMAD.HI.U32 R7, R4, R25, RZ ;  /* 0x0000001904077227 */ /* 0x000fe200078e00ff */
[----:B------:R-:W-:Y:S02]  /*1630*/  LOP3.LUT R15, R5, 0x2e, RZ, 0xfc, !PT ;  /* 0x0000002e050f7812 */ /* 0x000fe400078efcff */
[----:B------:R-:W-:Y:S01]  /*1640*/  IABS R65, R16 ;  /* 0x0000001000417213 */ /* 0x000fe20000000000 */
[--C-:B------:R-:W-:Y:S01]  /*1650*/  @!P0 IMAD.IADD R19, R19, 0x1, -R2.reuse ;  /* 0x0000000113138824 */ /* 0x100fe200078e0a02 */
[----:B------:R-:W-:Y:S01]  /*1660*/  ISETP.GE.AND P0, PT, R12, RZ, PT ;  /* 0x000000ff0c00720c */ /* 0x000fe20003f06270 */
[C---:B------:R-:W-:Y:S01]  /*1670*/  IMAD R27, R2.reuse, R8, R27 ;  /* 0x00000008021b7224 */ /* 0x040fe200078e021b */
[----:B------:R-:W-:Y:S01]  /*1680*/  LOP3.LUT R8, R5, 0xe, RZ, 0xfc, !PT ;  /* 0x0000000e05087812 */ /* 0x000fe200078efcff */
[--C-:B------:R-:W-:Y:S01]  /*1690*/  @!P1 IMAD.IADD R17, R17, 0x1, -R2.reuse ;  /* 0x0000000111119824 */ /* 0x100fe200078e0a02 */
[C---:B------:R-:W-:Y:S01]  /*16a0*/  ISETP.GE.AND P1, PT, R5.reuse, RZ, PT ;  /* 0x000000ff0500720c */ /* 0x040fe20003f26270 */
[----:B------:R-:W-:Y:S01]  /*16b0*/  IMAD.MOV R7, RZ, RZ, -R7 ;  /* 0x000000ffff077224 */ /* 0x000fe200078e0a07 */
[----:B------:R-:W-:Y:S01]  /*16c0*/  IABS R31, R8 ;  /* 0x00000008001f7213 */ /* 0x000fe20000000000 */
[----:B------:R-:W-:Y:S01]  /*16d0*/  @!P6 IMAD.MOV R19, RZ, RZ, -R19 ;  /* 0x000000ffff13e224 */ /* 0x000fe200078e0a13 */
[C---:B------:R-:W-:Y:S01]  /*16e0*/  ISETP.GT.U32.AND P6, PT, R2.reuse, R27, PT ;  /* 0x0000001b0200720c */ /* 0x040fe20003fc4070 */
[C---:B------:R-:W-:Y:S01]  /*16f0*/  IMAD R25, R2.reuse, R7, R25 ;  /* 0x0000000702197224 */ /* 0x040fe200078e0219 */
[----:B------:R-:W-:Y:S01]  /*1700*/  LOP3.LUT R12, R5, 0x16, RZ, 0xfc, !PT ;  /* 0x00000016050c7812 */ /* 0x000fe200078efcff */
[--C-:B------:R-:W-:Y:S01]  /*1710*/  @!P5 IMAD.IADD R23, R23, 0x1, -R2.reuse ;  /* 0x000000011717d824 */ /* 0x100fe200078e0a02 */
[----:B------:R-:W-:Y:S01]  /*1720*/  IABS R63, R15 ;  /* 0x0000000f003f7213 */ /* 0x000fe20000000000 */
[----:B------:R-:W-:Y:S01]  /*1730*/  @!P2 IMAD.IADD R21, R21, 0x1, -R2 ;  /* 0x000000011515a824 */ /* 0x000fe200078e0a02 */
[----:B------:R-:W-:Y:S01]  /*1740*/  ISETP.GT.U32.AND P2, PT, R2, R25, PT ;  /* 0x000000190200720c */ /* 0x000fe20003f44070 */
[----:B------:R-:W-:Y:S01]  /*1750*/  IMAD.HI.U32 R7, R4, R29, RZ ;  /* 0x0000001d04077227 */ /* 0x000fe200078e00ff */
[----:B------:R-:W-:-:S02]  /*1760*/  ISETP.GT.U32.AND P5, PT, R2, R23, PT ;  /* 0x000000170200720c */ /* 0x000fc40003fa4070 */
[----:B------:R-:W-:Y:S01]  /*1770*/  IABS R39, R12 ;  /* 0x0000000c00277213 */ /* 0x000fe20000000000 */
[----:B------:R-:W-:Y:S01]  /*1780*/  @!P1 IMAD.MOV R17, RZ, RZ, -R17 ;  /* 0x000000ffff119224 */ /* 0x000fe200078e0a11 */
[----:B------:R-:W-:Y:S01]  /*1790*/  ISETP.GE.AND P1, PT, R11, RZ, PT ;  /* 0x000000ff0b00720c */ /* 0x000fe20003f26270 */
[--C-:B------:R-:W-:Y:S01]  /*17a0*/  @!P6 IMAD.IADD R27, R27, 0x1, -R2.reuse ;  /* 0x000000011b1be824 */ /* 0x100fe200078e0a02 */
[----:B------:R-:W-:Y:S01]  /*17b0*/  LOP3.LUT R11, R5, 0x10, RZ, 0xfc, !PT ;  /* 0x00000010050b7812 */ /* 0x000fe200078efcff */
[----:B------:R-:W-:Y:S01]  /*17c0*/  @!P3 IMAD.MOV R21, RZ, RZ, -R21 ;  /* 0x000000ffff15b224 */ /* 0x000fe200078e0a15 */
[----:B------:R-:W-:Y:S01]  /*17d0*/  ISETP.GE.AND P3, PT, R10, RZ, PT ;  /* 0x000000ff0a00720c */ /* 0x000fe20003f66270 */
[----:B------:R-:W-:Y:S01]  /*17e0*/  IMAD.MOV R10, RZ, RZ, -R7 ;  /* 0x000000ffff0a7224 */ /* 0x000fe200078e0a07 */
[----:B------:R-:W-:Y:S01]  /*17f0*/  IABS R33, R11 ;  /* 0x0000000b00217213 */ /* 0x000fe20000000000 */
[--C-:B------:R-:W-:Y:S01]  /*1800*/  @!P2 IMAD.IADD R25, R25, 0x1, -R2.reuse ;  /* 0x000000011919a824 */ /* 0x100fe200078e0a02 */
[----:B------:R-:W-:Y:S01]  /*1810*/  ISETP.GT.U32.AND P6, PT, R2, R27, PT ;  /* 0x0000001b0200720c */ /* 0x000fe20003fc4070 */
[----:B------:R-:W-:Y:S01]  /*1820*/  @!P5 IMAD.IADD R23, R23, 0x1, -R2 ;  /* 0x000000011717d824 */ /* 0x000fe200078e0a02 */
[----:B------:R-:W-:Y:S01]  /*1830*/  ISETP.GE.AND P5, PT, R8, RZ, PT ;  /* 0x000000ff0800720c */ /* 0x000fe20003fa6270 */
[----:B------:R-:W-:Y:S01]  /*1840*/  IMAD.HI.U32 R8, R4, R33, RZ ;  /* 0x0000002104087227 */ /* 0x000fe200078e00ff */
[----:B------:R-:W-:-:S02]  /*1850*/  ISETP.GT.U32.AND P2, PT, R2, R25, PT ;  /* 0x000000190200720c */ /* 0x000fc40003f44070 */
[C---:B------:R-:W-:Y:S01]  /*1860*/  LOP3.LUT R20, R5.reuse, 0xec, RZ, 0xfc, !PT ;  /* 0x000000ec05147812 */ /* 0x040fe200078efcff */
[----:B------:R-:W-:Y:S01]  /*1870*/  IMAD.MOV R8, RZ, RZ, -R8 ;  /* 0x000000ffff087224 */ /* 0x000fe200078e0a08 */
[C---:B------:R-:W-:Y:S01]  /*1880*/  LOP3.LUT R22, R5.reuse, 0xee, RZ, 0xfc, !PT ;  /* 0x000000ee05167812 */ /* 0x040fe200078efcff */
[C---:B------:R-:W-:Y:S01]  /*1890*/  IMAD R29, R2.reuse, R10, R29 ;  /* 0x0000000a021d7224 */ /* 0x040fe200078e021d */
[----:B------:R-:W-:Y:S01]  /*18a0*/  IABS R171, R20 ;  /* 0x0000001400ab7213 */ /* 0x000fe20000000000 */
[----:B------:R-:W-:Y:S01]  /*18b0*/  IMAD R33, R2, R8, R33 ;  /* 0x0000000802217224 */ /* 0x000fe200078e0221 */
[----:B------:R-:W-:Y:S01]  /*18c0*/  LOP3.LUT R26, R5, 0xf2, RZ, 0xfc, !PT ;  /* 0x000000f2051a7812 */ /* 0x000fe200078efcff */
[----:B------:R-:W-:Y:S01]  /*18d0*/  @!P6 IMAD.IADD R27, R27, 0x1, -R2 ;  /* 0x000000011b1be824 */ /* 0x000fe200078e0a02 */
[----:B------:R-:W-:Y:S01]  /*18e0*/  LOP3.LUT R24, R5, 0xf0, RZ, 0xfc, !PT ;  /* 0x000000f005187812 */ /* 0x000fe200078efcff */
[----:B------:R-:W-:Y:S01]  /*18f0*/  IMAD.HI.U32 R7, R4, R31, RZ ;  /* 0x0000001f04077227 */ /* 0x000fe200078e00ff */
[----:B------:R-:W-:-:S02]  /*1900*/  IABS R169, R26 ;  /* 0x0000001a00a97213 */ /* 0x000fc40000000000 */
[----:B------:R-:W-:Y:S01]  /*1910*/  IABS R245, R24 ;  /* 0x0000001800f57213 */ /* 0x000fe20000000000 */
[----:B------:R-:W-:Y:S01]  /*1920*/  @!P0 IMAD.MOV R27, RZ, RZ, -R27 ;  /* 0x000000ffff1b8224 */ /* 0x000fe200078e0a1b */
[C---:B------:R-:W-:Y:S01]  /*1930*/  ISETP.GT.U32.AND P0, PT, R2.reuse, R33, PT ;  /* 0x000000210200720c */ /* 0x040fe20003f04070 */
[----:B------:R-:W-:Y:S01]  /*1940*/  @!P4 IMAD.MOV R23, RZ, RZ, -R23 ;  /* 0x000000ffff17c224 */ /* 0x000fe200078e0a17 */
[----:B------:R-:W-:Y:S01]  /*1950*/  ISETP.GE.AND P4, PT, R11, RZ, PT ;  /* 0x000000ff0b00720c */ /* 0x000fe20003f86270 */
[----:B------:R-:W-:Y:S01]  /*1960*/  @!P2 IMAD.IADD R25, R25, 0x1, -R2 ;  /* 0x000000011919a824 */ /* 0x000fe200078e0a02 */
[C---:B------:R-:W-:Y:S01]  /*1970*/  ISETP.GT.U32.AND P2, PT, R2.reuse, R29, PT ;  /* 0x0000001d0200720c */ /* 0x040fe20003f44070 */
[----:B------:R-:W-:Y:S01]  /*1980*/  IMAD.MOV R7, RZ, RZ, -R7 ;  /* 0x000000ffff077224 */ /* 0x000fe200078e0a07 */
[C---:B------:R-:W-:Y:S01]  /*1990*/  LOP3.LUT R11, R5.reuse, 0x14, RZ, 0xfc, !PT ;  /* 0x00000014050b7812 */ /* 0x040fe200078efcff */
[----:B------:R-:W-:Y:S01]  /*19a0*/  @!P1 IMAD.MOV R25, RZ, RZ, -R25 ;  /* 0x000000ffff199224 */ /* 0x000fe200078e0a19 */
[----:B------:R-:W-:Y:S01]  /*19b0*/  LOP3.LUT R28, R5, 0xf4, RZ, 0xfc, !PT ;  /* 0x000000f4051c7812 */ /* 0x000fe200078efcff */
[----:B------:R-:W-:Y:S01]  /*19c0*/  IMAD R31, R2, R7, R31 ;  /* 0x00000007021f7224 */ /* 0x000fe200078e021f */
[----:B------:R-:W-:-:S02]  /*19d0*/  IABS R37, R11 ;  /* 0x0000000b00257213 */ /* 0x000fc40000000000 */
[----:B------:R-:W-:Y:S01]  /*19e0*/  LOP3.LUT R7, R5, 0x12, RZ, 0xfc, !PT ;  /* 0x0000001205077812 */ /* 0x000fe200078efcff */
[--C-:B------:R-:W-:Y:S01]  /*19f0*/  @!P0 IMAD.IADD R33, R33, 0x1, -R2.reuse ;  /* 0x0000000121218824 */ /* 0x100fe200078e0a02 */
[----:B------:R-:W-:Y:S01]  /*1a00*/  ISETP.GT.U32.AND P1, PT, R2, R31, PT ;  /* 0x0000001f0200720c */ /* 0x000fe20003f24070 */
[----:B------:R-:W-:Y:S01]  /*1a10*/  IMAD.HI.U32 R8, R4, R37, RZ ;  /* 0x0000002504087227 */ /* 0x000fe200078e00ff */
[----:B------:R-:W-:Y:S02]  /*1a20*/  IABS R35, R7 ;  /* 0x0000000700237213 */ /* 0x000fe40000000000 */
[----:B------:R-:W-:Y:S01]  /*1a30*/  ISETP.GT.U32.AND P0, PT, R2, R33, PT ;  /* 0x000000210200720c */ /* 0x000fe20003f04070 */
[----:B------:R-:W-:Y:S01]  /*1a40*/  @!P2 IMAD.IADD R29, R29, 0x1, -R2 ;  /* 0x000000011d1da824 */ /* 0x000fe200078e0a02 */
[----:B------:R-:W-:Y:S01]  /*1a50*/  ISETP.GE.AND P6, PT, R7, RZ, PT ;  /* 0x000000ff0700720c */ /* 0x000fe20003fc6270 */
[----:B------:R-:W-:Y:S01]  /*1a60*/  IMAD.MOV R8, RZ, RZ, -R8 ;  /* 0x000000ffff087224 */ /* 0x000fe200078e0a08 */
[----:B------:R-:W-:Y:S01]  /*1a70*/  LOP3.LUT R30, R5, 0xf6, RZ, 0xfc, !PT ;  /* 0x000000f6051e7812 */ /* 0x000fe200078efcff */
[----:B------:R-:W-:Y:S01]  /*1a80*/  IMAD.HI.U32 R7, R4, R35, RZ ;  /* 0x0000002304077227 */ /* 0x000fe200078e00ff */
[----:B------:R-:W-:-:S02]  /*1a90*/  ISETP.GT.U32.AND P2, PT, R2, R29, PT ;  /* 0x0000001d0200720c */ /* 0x000fc40003f44070 */
[C---:B------:R-:W-:Y:S01]  /*1aa0*/  LOP3.LUT R32, R5.reuse, 0xf8, RZ, 0xfc, !PT ;  /* 0x000000f805207812 */ /* 0x040fe200078efcff */
[----:B------:R-:W-:Y:S01]  /*1ab0*/  IMAD R37, R2, R8, R37 ;  /* 0x0000000802257224 */ /* 0x000fe200078e0225 */
[----:B------:R-:W-:Y:S01]  /*1ac0*/  LOP3.LUT R34, R5, 0xfa, RZ, 0xfc, !PT ;  /* 0x000000fa05227812 */ /* 0x000fe200078efcff */
[----:B------:R-:W-:Y:S01]  /*1ad0*/  IMAD.HI.U32 R8, R4, R41, RZ ;  /* 0x0000002904087227 */ /* 0x000fe200078e00ff */
[----:B------:R-:W-:Y:S02]  /*1ae0*/  IABS R18, R32 ;  /* 0x0000002000127213 */ /* 0x000fe40000000000 */
[----:B-1----:R-:W-:Y:S01]  /*1af0*/  LOP3.LUT R3, R6, 0x3f, RZ, 0xc0, !PT ;  /* 0x0000003f06037812 */ /* 0x002fe200078ec0ff */
[----:B------:R-:W-:Y:S02]  /*1b00*/  IMAD.MOV R8, RZ, RZ, -R8 ;  /* 0x000000ffff087224 */ /* 0x000fe400078e0a08 */
[----:B------:R-:W-:Y:S02]  /*1b10*/  @!P1 IMAD.IADD R31, R31, 0x1, -R2 ;  /* 0x000000011f1f9824 */ /* 0x000fe400078e0a02 */
[----:B------:R-:W-:-:S02]  /*1b20*/  IMAD R41, R2, R8, R41 ;  /* 0x0000000802297224 */ /* 0x000fc400078e0229 */
[--C-:B------:R-:W-:Y:S01]  /*1b30*/  @!P0 IMAD.IADD R33, R33, 0x1, -R2.reuse ;  /* 0x0000000121218824 */ /* 0x100fe200078e0a02 */
[C---:B------:R-:W-:Y:S01]  /*1b40*/  ISETP.GT.U32.AND P1, PT, R2.reuse, R31, PT ;  /* 0x0000001f0200720c */ /* 0x040fe20003f24070 */
[----:B------:R-:W-:Y:S02]  /*1b50*/  IMAD.MOV R10, RZ, RZ, -R7 ;  /* 0x000000ffff0a7224 */ /* 0x000fe400078e0a07 */
[----:B------:R-:W-:Y:S01]  /*1b60*/  @!P2 IMAD.IADD R29, R29, 0x1, -R2 ;  /* 0x000000011d1da824 */ /* 0x000fe200078e0a02 */
[----:B------:R-:W-:Y:S01]  /*1b70*/  ISETP.GE.AND P2, PT, R11, RZ, PT ;  /* 0x000000ff0b00720c */ /* 0x000fe20003f46270 */
[----:B------:R-:W-:Y:S01]  /*1b80*/  @!P4 IMAD.MOV R33, RZ, RZ, -R33 ;  /* 0x000000ffff21c224 */ /* 0x000fe200078e0a21 */
[C---:B------:R-:W-:Y:S01]  /*1b90*/  ISETP.GT.U32.AND P4, PT, R2.reuse, R41, PT ;  /* 0x000000290200720c */ /* 0x040fe20003f84070 */
[----:B------:R-:W-:Y:S01]  /*1ba0*/  IMAD R35, R2, R10, R35 ;  /* 0x0000000a02237224 */ /* 0x000fe200078e0223 */
[C---:B------:R-:W-:Y:S01]  /*1bb0*/  LOP3.LUT R10, R5.reuse, 0x1a, RZ, 0xfc, !PT ;  /* 0x0000001a050a7812 */ /* 0x040fe200078efcff */
[----:B------:R-:W-:Y:S01]  /*1bc0*/  IMAD.HI.U32 R7, R4, R39, RZ ;  /* 0x0000002704077227 */ /* 0x000fe200078e00ff */
[----:B------:R-:W-:-:S02]  /*1bd0*/  LOP3.LUT R11, R5, 0x1c, RZ, 0xfc, !PT ;  /* 0x0000001c050b7812 */ /* 0x000fc400078efcff */
[----:B------:R-:W-:Y:S01]  /*1be0*/  IABS R43, R10 ;  /* 0x0000000a002b7213 */ /* 0x000fe20000000000 */
[----:B------:R-:W-:Y:S01]  /*1bf0*/  @!P3 IMAD.MOV R29, RZ, RZ, -R29 ;  /* 0x000000ffff1db224 */ /* 0x000fe200078e0a1d */
[C---:B------:R-:W-:Y:S01]  /*1c00*/  ISETP.GT.U32.AND P3, PT, R2.reuse, R37, PT ;  /* 0x000000250200720c */ /* 0x040fe20003f64070 */
[----:B------:R-:W-:Y:S01]  /*1c10*/  IMAD.MOV R7, RZ, RZ, -R7 ;  /* 0x000000ffff077224 */ /* 0x000fe200078e0a07 */
[----:B------:R-:W-:Y:S01]  /*1c20*/  IABS R45, R11 ;  /* 0x0000000b002d7213 */ /* 0x000fe20000000000 */
[----:B------:R-:W-:Y:S01]  /*1c30*/  @!P1 IMAD.IADD R31, R31, 0x1, -R2 ;  /* 0x000000011f1f9824 */ /* 0x000fe200078e0a02 */
[C---:B------:R-:W-:Y:S01]  /*1c40*/  ISETP.GT.U32.AND P1, PT, R2.reuse, R35, PT ;  /* 0x000000230200720c */ /* 0x040fe20003f24070 */
[----:B------:R-:W-:Y:S02]  /*1c50*/  IMAD R39, R2, R7, R39 ;  /* 0x0000000702277224 */ /* 0x000fe400078e0227 */
[----:B------:R-:W-:-:S03]  /*1c60*/  IMAD.HI.U32 R7, R4, R43, RZ ;  /* 0x0000002b04077227 */ /* 0x000fc600078e00ff */
[C---:B------:R-:W-:Y:S01]  /*1c70*/  ISETP.GT.U32.AND P0, PT, R2.reuse, R39, PT ;  /* 0x000000270200720c */ /* 0x040fe20003f04070 */
[--C-:B------:R-:W-:Y:S02]  /*1c80*/  @!P4 IMAD.IADD R41, R41, 0x1, -R2.reuse ;  /* 0x000000012929c824 */ /* 0x100fe400078e0a02 */
[----:B------:R-:W-:Y:S02]  /*1c90*/  IMAD.MOV R7, RZ, RZ, -R7 ;  /* 0x000000ffff077224 */ /* 0x000fe400078e0a07 */
[----:B------:R-:W-:Y:S01]  /*1ca0*/  @!P3 IMAD.IADD R37, R37, 0x1, -R2 ;  /* 0x000000012525b824 */ /* 0x000fe200078e0a02 */
[C---:B------:R-:W-:Y:S01]  /*1cb0*/  ISETP.GT.U32.AND P4, PT, R2.reuse, R41, PT ;  /* 0x000000290200720c */ /* 0x040fe20003f84070 */
[----:B------:R-:W-:Y:S02]  /*1cc0*/  IMAD R43, R2, R7, R43 ;  /* 0x00000007022b7224 */ /* 0x000fe400078e022b */
[----:B------:R-:W-:Y:S01]  /*1cd0*/  IMAD.HI.U32 R7, R4, R45, RZ ;  /* 0x0000002d04077227 */ /* 0x000fe200078e00ff */
[----:B------:R-:W-:-:S03]  /*1ce0*/  ISETP.GT.U32.AND P3, PT, R2, R37, PT ;  /* 0x000000250200720c */ /* 0x000fc60003f64070 */
[----:B------:R-:W-:Y:S02]  /*1cf0*/  IMAD.MOV R7, RZ, RZ, -R7 ;  /* 0x000000ffff077224 */ /* 0x000fe400078e0a07 */
[--C-:B------:R-:W-:Y:S02]  /*1d00*/  @!P1 IMAD.IADD R35, R35, 0x1, -R2.reuse ;  /* 0x0000000123239824 */ /* 0x100fe400078e0a02 */
[--C-:B------:R-:W-:Y:S02]  /*1d10*/  @!P0 IMAD.IADD R39, R39, 0x1, -R2.reuse ;  /* 0x0000000127278824 */ /* 0x100fe400078e0a02 */
[C---:B------:R-:W-:Y:S01]  /*1d20*/  IMAD R45, R2.reuse, R7, R45 ;  /* 0x00000007022d7224 */ /* 0x040fe200078e022d */
[----:B------:R-:W-:Y:S01]  /*1d30*/  ISETP.GT.U32.AND P1, PT, R2, R35, PT ;  /* 0x000000230200720c */ /* 0x000fe20003f24070 */
[----:B------:R-:W-:Y:S01]  /*1d40*/  @!P5 IMAD.MOV R31, RZ, RZ, -R31 ;  /* 0x000000ffff1fd224 */ /* 0x000fe200078e0a1f */
[----:B------:R-:W-:Y:S01]  /*1d50*/  ISETP.GE.AND P5, PT, R12, RZ, PT ;  /* 0x000000ff0c00720c */ /* 0x000fe20003fa6270 */
[--C-:B------:R-:W-:Y:S01]  /*1d60*/  @!P4 IMAD.IADD R41, R41, 0x1, -R2.reuse ;  /* 0x000000012929c824 */ /* 0x100fe200078e0a02 */
[----:B------:R-:W-:Y:S01]  /*1d70*/  LOP3.LUT R12, R5, 0x1e, RZ, 0xfc, !PT ;  /* 0x0000001e050c7812 */ /* 0x000fe200078efcff */
[----:B------:R-:W-:Y:S01]  /*1d80*/  @!P3 IMAD.IADD R37, R37, 0x1, -R2 ;  /* 0x000000012525b824 */ /* 0x000fe200078e0a02 */
[----:B------:R-:W-:-:S02]  /*1d90*/  ISETP.GT.U32.AND P0, PT, R2, R39, PT ;  /* 0x000000270200720c */ /* 0x000fc40003f04070 */
[C---:B------:R-:W-:Y:S01]  /*1da0*/  ISETP.GT.U32.AND P4, PT, R2.reuse, R45, PT ;  /* 0x0000002d0200720c */ /* 0x040fe20003f84070 */
[----:B------:R-:W-:Y:S01]  /*1db0*/  @!P2 IMAD.MOV R37, RZ, RZ, -R37 ;  /* 0x000000ffff25a224 */ /* 0x000fe200078e0a25 */
[----:B------:R-:W-:Y:S02]  /*1dc0*/  IABS R47, R12 ;  /* 0x0000000c002f7213 */ /* 0x000fe40000000000 */
[----:B------:R-:W-:Y:S01]  /*1dd0*/  ISETP.GT.U32.AND P3, PT, R2, R43, PT ;  /* 0x0000002b0200720c */ /* 0x000fe20003f64070 */
[----:B------:R-:W-:Y:S01]  /*1de0*/  @!P1 IMAD.IADD R35, R35, 0x1, -R2 ;  /* 0x0000000123239824 */ /* 0x000fe200078e0a02 */
[----:B------:R-:W-:Y:S01]  /*1df0*/  LOP3.LUT R7, R5, 0x20, RZ, 0xfc, !PT ;  /* 0x0000002005077812 */ /* 0x000fe200078efcff */
[----:B------:R-:W-:Y:S01]  /*1e00*/  IMAD.HI.U32 R8, R4, R47, RZ ;  /* 0x0000002f04087227 */ /* 0x000fe200078e00ff */
[----:B------:R-:W-:Y:S02]  /*1e10*/  ISETP.GE.AND P1, PT, R13, RZ, PT ;  /* 0x000000ff0d00720c */ /* 0x000fe40003f26270 */
[----:B------:R-:W-:Y:S01]  /*1e20*/  IABS R49, R7 ;  /* 0x0000000700317213 */ /* 0x000fe20000000000 */
[----:B------:R-:W-:Y:S01]  /*1e30*/  IMAD.MOV R8, RZ, RZ, -R8 ;  /* 0x000000ffff087224 */ /* 0x000fe200078e0a08 */
[----:B------:R-:W-:Y:S01]  /*1e40*/  ISETP.GE.AND P2, PT, R11, RZ, PT ;  /* 0x000000ff0b00720c */ /* 0x000fe20003f46270 */
[--C-:B------:R-:W-:Y:S01]  /*1e50*/  @!P0 IMAD.IADD R39, R39, 0x1, -R2.reuse ;  /* 0x0000000127278824 */ /* 0x100fe200078e0a02 */
[----:B------:R-:W-:Y:S01]  /*1e60*/  LOP3.LUT R11, R5, 0x26, RZ, 0xfc, !PT ;  /* 0x00000026050b7812 */ /* 0x000fe200078efcff */
[--C-:B------:R-:W-:Y:S01]  /*1e70*/  @!P4 IMAD.IADD R45, R45, 0x1, -R2.reuse ;  /* 0x000000012d2dc824 */ /* 0x100fe200078e0a02 */
[----:B------:R-:W-:Y:S01]  /*1e80*/  ISETP.GE.AND P0, PT, R12, RZ, PT ;  /* 0x000000ff0c00720c */ /* 0x000fe20003f06270 */
[----:B------:R-:W-:Y:S01]  /*1e90*/  @!P3 IMAD.IADD R43, R43, 0x1, -R2 ;  /* 0x000000012b2bb824 */ /* 0x000fe200078e0a02 */
[----:B------:R-:W-:Y:S01]  /*1ea0*/  IABS R55, R11 ;  /* 0x0000000b00377213 */ /* 0x000fe20000000000 */
[----:B------:R-:W-:Y:S01]  /*1eb0*/  IMAD R47, R2, R8, R47 ;  /* 0x00000008022f7224 */ /* 0x000fe200078e022f */
[----:B------:R-:W-:Y:S01]  /*1ec0*/  LOP3.LUT R8, R5, 0x22, RZ, 0xfc, !PT ;  /* 0x0000002205087812 */ /* 0x000fe200078efcff */
[----:B------:R-:W-:Y:S01]  /*1ed0*/  @!P5 IMAD.MOV R39, RZ, RZ, -R39 ;  /* 0x000000ffff27d224 */ /* 0x000fe200078e0a27 */
[----:B------:R-:W-:Y:S01]  /*1ee0*/  ISETP.GE.AND P5, PT, R7, RZ, PT ;  /* 0x000000ff0700720c */ /* 0x000fe20003fa6270 */
[----:B------:R-:W-:Y:S01]  /*1ef0*/  IMAD.HI.U32 R7, R4, R49, RZ ;  /* 0x0000003104077227 */ /* 0x000fe200078e00ff */
[----:B------:R-:W-:-:S02]  /*1f00*/  ISETP.GT.U32.AND P4, PT, R2, R45, PT ;  /* 0x0000002d0200720c */ /* 0x000fc40003f84070 */
[----:B------:R-:W-:Y:S01]  /*1f10*/  ISETP.GT.U32.AND P3, PT, R2, R43, PT ;  /* 0x0000002b0200720c */ /* 0x000fe20003f64070 */
[----:B------:R-:W-:Y:S01]  /*1f20*/  IMAD.MOV R7, RZ, RZ, -R7 ;  /* 0x000000ffff077224 */ /* 0x000fe200078e0a07 */
[----:B------:R-:W-:Y:S01]  /*1f30*/  IABS R51, R8 ;  /* 0x0000000800337213 */ /* 0x000fe20000000000 */
[----:B------:R-:W-:Y:S01]  /*1f40*/  @!P6 IMAD.MOV R35, RZ, RZ, -R35 ;  /* 0x000000ffff23e224 */ /* 0x000fe200078e0a23 */
[----:B------:R-:W-:Y:S01]  /*1f50*/  ISETP.GE.AND P6, PT, R10, RZ, PT ;  /* 0x000000ff0a00720c */ /* 0x000fe20003fc6270 */
[----:B------:R-:W-:Y:S01]  /*1f60*/  @!P1 IMAD.MOV R41, RZ, RZ, -R41 ;  /* 0x000000ffff299224 */ /* 0x000fe200078e0a29 */
[----:B------:R-:W-:Y:S01]  /*1f70*/  ISETP.GE.AND P1, PT, R8, RZ, PT ;  /* 0x000000ff0800720c */ /* 0x000fe20003f26270 */
[----:B------:R-:W-:Y:S01]  /*1f80*/  IMAD.HI.U32 R8, R4, R51, RZ ;  /* 0x0000003304087227 */ /* 0x000fe200078e00ff */
[C---:B------:R-:W-:Y:S02]  /*1f90*/  LOP3.LUT R10, R5.reuse, 0x24, RZ, 0xfc, !PT ;  /* 0x00000024050a7812 */ /* 0x040fe400078efcff */
[----:B------:R-:W-:Y:S01]  /*1fa0*/  LOP3.LUT R12, R5, 0x28, RZ, 0xfc, !PT ;  /* 0x00000028050c7812 */ /* 0x000fe200078efcff */
[C---:B------:R-:W-:Y:S01]  /*1fb0*/  IMAD R49, R2.reuse, R7, R49 ;  /* 0x0000000702317224 */ /* 0x040fe200078e0231 */
[----:B------:R-:W-:Y:S01]  /*1fc0*/  IABS R53, R10 ;  /* 0x0000000a00357213 */ /* 0x000fe20000000000 */
[----:B------:R-:W-:Y:S01]  /*1fd0*/  IMAD.MOV R8, RZ, RZ, -R8 ;  /* 0x000000ffff087224 */ /* 0x000fe200078e0a08 */
[----:B------:R-:W-:Y:S01]  /*1fe0*/  IABS R57, R12 ;  /* 0x0000000c00397213 */ /* 0x000fe20000000000 */
[--C-:B------:R-:W-:Y:S01]  /*1ff0*/  @!P4 IMAD.IADD R45, R45, 0x1, -R2.reuse ;  /* 0x000000012d2dc824 */ /* 0x100fe200078e0a02 */
[C---:B------:R-:W-:Y:S01]  /*2000*/  ISETP.GT.U32.AND P4, PT, R2.reuse, R49, PT ;  /* 0x000000310200720c */ /* 0x040fe20003f84070 */
[----:B------:R-:W-:Y:S01]  /*2010*/  @!P3 IMAD.IADD R43, R43, 0x1, -R2 ;  /* 0x000000012b2bb824 */ /* 0x000fe200078e0a02 */
[C---:B------:R-:W-:Y:S01]  /*2020*/  ISETP.GT.U32.AND P3, PT, R2.reuse, R47, PT ;  /* 0x0000002f0200720c */ /* 0x040fe20003f64070 */
[----:B------:R-:W-:Y:S01]  /*2030*/  IMAD R51, R2, R8, R51 ;  /* 0x0000000802337224 */ /* 0x000fe200078e0233 */
[----:B------:R-:W-:Y:S01]  /*2040*/  LOP3.LUT R13, R5, 0x2a, RZ, 0xfc, !PT ;  /* 0x0000002a050d7812 */ /* 0x000fe200078efcff */
[----:B------:R-:W-:-:S02]  /*2050*/  @!P6 IMAD.MOV R43, RZ, RZ, -R43 ;  /* 0x000000ffff2be224 */ /* 0x000fc400078e0a2b */
[----:B------:R-:W-:Y:S01]  /*2060*/  IMAD.HI.U32 R7, R4, R53, RZ ;  /* 0x0000003504077227 */ /* 0x000fe200078e00ff */
[----:B------:R-:W-:Y:S02]  /*2070*/  ISETP.GT.U32.AND P6, PT, R2, R51, PT ;  /* 0x000000330200720c */ /* 0x000fe40003fc4070 */
[----:B------:R-:W-:Y:S01]  /*2080*/  IABS R59, R13 ;  /* 0x0000000d003b7213 */ /* 0x000fe20000000000 */
[----:B------:R-:W-:Y:S02]  /*2090*/  IMAD.MOV R7, RZ, RZ, -R7 ;  /* 0x000000ffff077224 */ /* 0x000fe400078e0a07 */
[--C-:B------:R-:W-:Y:S02]  /*20a0*/  @!P4 IMAD.IADD R49, R49, 0x1, -R2.reuse ;  /* 0x000000013131c824 */ /* 0x100fe400078e0a02 */
[----:B------:R-:W-:Y:S02]  /*20b0*/  @!P3 IMAD.IADD R47, R47, 0x1, -R2 ;  /* 0x000000012f2fb824 */ /* 0x000fe400078e0a02 */
[----:B------:R-:W-:Y:S01]  /*20c0*/  IMAD.HI.U32 R8, R4, R55, RZ ;  /* 0x0000003704087227 */ /* 0x000fe200078e00ff */
[----:B------:R-:W-:-:S02]  /*20d0*/  ISETP.GT.U32.AND P4, PT, R2, R49, PT ;  /* 0x000000310200720c */ /* 0x000fc40003f84070 */
[C---:B------:R-:W-:Y:S01]  /*20e0*/  ISETP.GT.U32.AND P3, PT, R2.reuse, R47, PT ;  /* 0x0000002f0200720c */ /* 0x040fe20003f64070 */
[----:B------:R-:W-:Y:S02]  /*20f0*/  @!P6 IMAD.IADD R51, R51, 0x1, -R2 ;  /* 0x000000013333e824 */ /* 0x000fe400078e0a02 */
[C---:B------:R-:W-:Y:S02]  /*2100*/  IMAD R53, R2.reuse, R7, R53 ;  /* 0x0000000702357224 */ /* 0x040fe400078e0235 */
[----:B------:R-:W-:Y:S01]  /*2110*/  IMAD.MOV R8, RZ, RZ, -R8 ;  /* 0x000000ffff087224 */ /* 0x000fe200078e0a08 */
[----:B------:R-:W-:Y:S01]  /*2120*/  ISETP.GT.U32.AND P6, PT, R2, R51, PT ;  /* 0x000000330200720c */ /* 0x000fe20003fc4070 */
[----:B------:R-:W-:-:S04]  /*2130*/  IMAD.HI.U32 R7, R4, R57, RZ ;  /* 0x0000003904077227 */ /* 0x000fc800078e00ff */
[--C-:B------:R-:W-:Y:S01]  /*2140*/  @!P4 IMAD.IADD R49, R49, 0x1, -R2.reuse ;  /* 0x000000013131c824 */ /* 0x100fe200078e0a02 */
[----:B------:R-:W-:Y:S01]  /*2150*/  ISETP.GT.U32.AND P4, PT, R2, R53, PT ;  /* 0x000000350200720c */ /* 0x000fe20003f84070 */
[----:B------:R-:W-:Y:S01]  /*2160*/  @!P2 IMAD.MOV R45, RZ, RZ, -R45 ;  /* 0x000000ffff2da224 */ /* 0x000fe200078e0a2d */
[----:B------:R-:W-:Y:S01]  /*2170*/  ISETP.GE.AND P2, PT, R10, RZ, PT ;  /* 0x000000ff0a00720c */ /* 0x000fe20003f46270 */
[C---:B------:R-:W-:Y:S02]  /*2180*/  IMAD R55, R2.reuse, R8, R55 ;  /* 0x0000000802377224 */ /* 0x040fe400078e0237 */
[----:B------:R-:W-:Y:S02]  /*2190*/  IMAD.MOV R10, RZ, RZ, -R7 ;  /* 0x000000ffff0a7224 */ /* 0x000fe400078e0a07 */
[----:B------:R-:W-:Y:S01]  /*21a0*/  @!P6 IMAD.IADD R51, R51, 0x1, -R2 ;  /* 0x000000013333e824 */ /* 0x000fe200078e0a02 */
[----:B------:R-:W-:Y:S01]  /*21b0*/  ISETP.GT.U32.AND P6, PT, R2, R55, PT ;  /* 0x000000370200720c */ /* 0x000fe20003fc4070 */
[----:B------:R-:W-:-:S04]  /*21c0*/  IMAD.HI.U32 R7, R4, R59, RZ ;  /* 0x0000003b04077227 */ /* 0x000fc800078e00ff */
[C---:B------:R-:W-:Y:S02]  /*21d0*/  IMAD R57, R2.reuse, R10, R57 ;  /* 0x0000000a02397224 */ /* 0x040fe400078e0239 */
[--C-:B------:R-:W-:Y:S01]  /*21e0*/  @!P3 IMAD.IADD R47, R47, 0x1, -R2.reuse ;  /* 0x000000012f2fb824 */ /* 0x100fe200078e0a02 */
[----:B------:R-:W-:Y:S01]  /*21f0*/  ISETP.GE.AND P3, PT, R11, RZ, PT ;  /* 0x000000ff0b00720c */ /* 0x000fe20003f66270 */
[----:B------:R-:W-:Y:S02]  /*2200*/  IMAD.MOV R11, RZ, RZ, -R7 ;  /* 0x000000ffff0b7224 */ /* 0x000fe400078e0a07 */
[--C-:B------:R-:W-:Y:S01]  /*2210*/  @!P4 IMAD.IADD R53, R53, 0x1, -R2.reuse ;  /* 0x000000013535c824 */ /* 0x100fe200078e0a02 */
[C---:B------:R-:W-:Y:S01]  /*2220*/  ISETP.GT.U32.AND P4, PT, R2.reuse, R57, PT ;  /* 0x000000390200720c */ /* 0x040fe20003f84070 */
[----:B------:R-:W-:Y:S01]  /*2230*/  IMAD R59, R2, R11, R59 ;  /* 0x0000000b023b7224 */ /* 0x000fe200078e023b */
[----:B------:R-:W-:Y:S01]  /*2240*/  LOP3.LUT R11, R5, 0x34, RZ, 0xfc, !PT ;  /* 0x00000034050b7812 */ /* 0x000fe200078efcff */
[----:B------:R-:W-:-:S02]  /*2250*/  @!P6 IMAD.IADD R55, R55, 0x1, -R2 ;  /* 0x000000013737e824 */ /* 0x000fc400078e0a02 */
[----:B------:R-:W-:Y:S01]  /*2260*/  IMAD.HI.U32 R8, R4, R61, RZ ;  /* 0x0000003d04087227 */ /* 0x000fe200078e00ff */
[C---:B------:R-:W-:Y:S02]  /*2270*/  ISETP.GT.U32.AND P6, PT, R2.reuse, R59, PT ;  /* 0x0000003b0200720c */ /* 0x040fe40003fc4070 */
[----:B------:R-:W-:Y:S01]  /*2280*/  IABS R71, R11 ;  /* 0x0000000b00477213 */ /* 0x000fe20000000000 */
[----:B------:R-:W-:Y:S02]  /*2290*/  IMAD.MOV R8, RZ, RZ, -R8 ;  /* 0x000000ffff087224 */ /* 0x000fe400078e0a08 */
[----:B------:R-:W-:Y:S02]  /*22a0*/  @!P5 IMAD.MOV R49, RZ, RZ, -R49 ;  /* 0x000000ffff31d224 */ /* 0x000fe400078e0a31 */
[----:B------:R-:W-:Y:S01]  /*22b0*/  @!P4 IMAD.IADD R57, R57, 0x1, -R2 ;  /* 0x000000013939c824 */ /* 0x000fe200078e0a02 */
[----:B------:R-:W-:Y:S01]  /*22c0*/  ISETP.GT.U32.AND P4, PT, R2, R55, PT ;  /* 0x000000370200720c */ /* 0x000fe20003f84070 */
[----:B------:R-:W-:-:S03]  /*22d0*/  IMAD.HI.U32 R7, R4, R65, RZ ;  /* 0x0000004104077227 */ /* 0x000fc600078e00ff */
[C---:B------:R-:W-:Y:S01]  /*22e0*/  ISETP.GT.U32.AND P5, PT, R2.reuse, R57, PT ;  /* 0x000000390200720c */ /* 0x040fe20003fa4070 */
[----:B------:R-:W-:Y:S02]  /*22f0*/  IMAD R61, R2, R8, R61 ;  /* 0x00000008023d7224 */ /* 0x000fe400078e023d */
[----:B------:R-:W-:Y:S02]  /*2300*/  @!P6 IMAD.IADD R59, R59, 0x1, -R2 ;  /* 0x000000013b3be824 */ /* 0x000fe400078e0a02 */
[----:B------:R-:W-:-:S03]  /*2310*/  IMAD.HI.U32 R10, R4, R63, RZ ;  /* 0x0000003f040a7227 */ /* 0x000fc600078e00ff */
[C---:B------:R-:W-:Y:S01]  /*2320*/  ISETP.GT.U32.AND P6, PT, R2.reuse, R59, PT ;  /* 0x0000003b0200720c */ /* 0x040fe20003fc4070 */
[----:B------:R-:W-:Y:S02]  /*2330*/  IMAD.MOV R7, RZ, RZ, -R7 ;  /* 0x000000ffff077224 */ /* 0x000fe400078e0a07 */
[----:B------:R-:W-:Y:S01]  /*2340*/  @!P0 IMAD.MOV R47, RZ, RZ, -R47 ;  /* 0x000000ffff2f8224 */ /* 0x000fe200078e0a2f */
[C---:B------:R-:W-:Y:S01]  /*2350*/  ISETP.GT.U32.AND P0, PT, R2.reuse, R53, PT ;  /* 0x000000350200720c */ /* 0x040fe20003f04070 */
[----:B------:R-:W-:Y:S01]  /*2360*/  @!P1 IMAD.MOV R51, RZ, RZ, -R51 ;  /* 0x000000ffff339224 */ /* 0x000fe200078e0a33 */
[C---:B------:R-:W-:Y:S01]  /*2370*/  ISETP.GT.U32.AND P1, PT, R2.reuse, R61, PT ;  /* 0x0000003d0200720c */ /* 0x040fe20003f24070 */
[----:B------:R-:W-:Y:S02]  /*2380*/  IMAD.MOV R10, RZ, RZ, -R10 ;  /* 0x000000ffff0a7224 */ /* 0x000fe400078e0a0a */
[C---:B------:R-:W-:Y:S02]  /*2390*/  IMAD R65, R2.reuse, R7, R65 ;  /* 0x0000000702417224 */ /* 0x040fe400078e0241 */
[C---:B------:R-:W-:Y:S01]  /*23a0*/  IMAD R63, R2.reuse, R10, R63 ;  /* 0x0000000a023f7224 */ /* 0x040fe200078e023f */
[----:B------:R-:W-:Y:S01]  /*23b0*/  LOP3.LUT R10, R5, 0x32, RZ, 0xfc, !PT ;  /* 0x00000032050a7812 */ /* 0x000fe200078efcff */
[----:B------:R-:W-:Y:S01]  /*23c0*/  @!P5 IMAD.IADD R57, R57, 0x1, -R2 ;  /* 0x000000013939d824 */ /* 0x000fe200078e0a02 */
[----:B------:R-:W-:Y:S01]  /*23d0*/  ISETP.GT.U32.AND P5, PT, R2, R65, PT ;  /* 0x000000410200720c */ /* 0x000fe20003fa4070 */
[----:B------:R-:W-:Y:S01]  /*23e0*/  IMAD.HI.U32 R8, R4, R71, RZ ;  /* 0x0000004704087227 */ /* 0x000fe200078e00ff */
[----:B------:R-:W-:-:S03]  /*23f0*/  IABS R67, R10 ;  /* 0x0000000a00437213 */ /* 0x000fc60000000000 */
[--C-:B------:R-:W-:Y:S01]  /*2400*/  @!P0 IMAD.IADD R53, R53, 0x1, -R2.reuse ;  /* 0x0000000135358824 */ /* 0x100fe200078e0a02 */
[----:B------:R-:W-:Y:S01]  /*2410*/  ISETP.GT.U32.AND P0, PT, R2, R63, PT ;  /* 0x0000003f0200720c */ /* 0x000fe20003f04070 */
[--C-:B------:R-:W-:Y:S01]  /*2420*/  @!P4 IMAD.IADD R55, R55, 0x1, -R2.reuse ;  /* 0x000000013737c824 */ /* 0x100fe200078e0a02 */
[----:B------:R-:W-:Y:S01]  /*2430*/  ISETP.GE.AND P4, PT, R12, RZ, PT ;  /* 0x000000ff0c00720c */ /* 0x000fe20003f86270 */
[--C-:B------:R-:W-:Y:S01]  /*2440*/  @!P6 IMAD.IADD R59, R59, 0x1, -R2.reuse ;  /* 0x000000013b3be824 */ /* 0x100fe200078e0a02 */
[----:B------:R-:W-:Y:S01]  /*2450*/  ISETP.GE.AND P6, PT, R13, RZ, PT ;  /* 0x000000ff0d00720c */ /* 0x000fe20003fc6270 */
[----:B------:R-:W-:Y:S01]  /*2460*/  @!P1 IMAD.IADD R61, R61, 0x1, -R2 ;  /* 0x000000013d3d9824 */ /* 0x000fe200078e0a02 */
[C---:B------:R-:W-:Y:S01]  /*2470*/  LOP3.LUT R12, R5.reuse, 0x38, RZ, 0xfc, !PT ;  /* 0x00000038050c7812 */ /* 0x040fe200078efcff */
[----:B------:R-:W-:Y:S01]  /*2480*/  IMAD.HI.U32 R7, R4, R67, RZ ;  /* 0x0000004304077227 */ /* 0x000fe200078e00ff */
[----:B------:R-:W-:Y:S02]  /*2490*/  ISETP.GE.AND P1, PT, R14, RZ, PT ;  /* 0x000000ff0e00720c */ /* 0x000fe40003f26270 */
[----:B------:R-:W-:Y:S01]  /*24a0*/  IABS R69, R12 ;  /* 0x0000000c00457213 */ /* 0x000fe20000000000 */
[----:B------:R-:W-:Y:S01]  /*24b0*/  IMAD.MOV R8, RZ, RZ, -R8 ;  /* 0x000000ffff087224 */ /* 0x000fe200078e0a08 */
[C---:B------:R-:W-:Y:S01]  /*24c0*/  LOP3.LUT R13, R5.reuse, 0x46, RZ, 0xfc, !PT ;  /* 0x00000046050d7812 */ /* 0x040fe200078efcff */
[----:B------:R-:W-:Y:S01]  /*24d0*/  @!P2 IMAD.MOV R53, RZ, RZ, -R53 ;  /* 0x000000ffff35a224 */ /* 0x000fe200078e0a35 */
[C---:B------:R-:W-:Y:S01]  /*24e0*/  ISETP.GT.U32.AND P2, PT, R2.reuse, R61, PT ;  /* 0x0000003d0200720c */ /* 0x040fe20003f44070 */
[----:B------:R-:W-:Y:S01]  /*24f0*/  IMAD.MOV R7, RZ, RZ, -R7 ;  /* 0x000000ffff077224 */ /* 0x000fe200078e0a07 */
[----:B------:R-:W-:Y:S01]  /*2500*/  IABS R89, R13 ;  /* 0x0000000d00597213 */ /* 0x000fe20000000000 */
[C---:B------:R-:W-:Y:S01]  /*2510*/  IMAD R71, R2.reuse, R8, R71 ;  /* 0x0000000802477224 */ /* 0x040fe200078e0247 */
[----:B------:R-:W-:Y:S01]  /*2520*/  LOP3.LUT R8, R5, 0x36, RZ, 0xfc, !PT ;  /* 0x0000003605087812 */ /* 0x000fe200078efcff */
[----:B------:R-:W-:Y:S01]  /*2530*/  @!P5 IMAD.IADD R65, R65, 0x1, -R2 ;  /* 0x000000014141d824 */ /* 0x000fe200078e0a02 */
[----:B------:R-:W-:Y:S01]  /*2540*/  LOP3.LUT R14, R5, 0x5a, RZ, 0xfc, !PT ;  /* 0x0000005a050e7812 */ /* 0x000fe200078efcff */
[C---:B------:R-:W-:Y:S01]  /*2550*/  IMAD R67, R2.reuse, R7, R67 ;  /* 0x0000000702437224 */ /* 0x040fe200078e0243 */
[----:B------:R-:W-:Y:S01]  /*2560*/  IABS R75, R8 ;  /* 0x00000008004b7213 */ /* 0x000fe20000000000 */
[----:B------:R-:W-:Y:S01]  /*2570*/  @!P4 IMAD.MOV R57, RZ, RZ, -R57 ;  /* 0x000000ffff39c224 */ /* 0x000fe200078e0a39 */
[C---:B------:R-:W-:Y:S01]  /*2580*/  ISETP.GT.U32.AND P5, PT, R2.reuse, R65, PT ;  /* 0x000000410200720c */ /* 0x040fe20003fa4070 */
[----:B------:R-:W-:Y:S01]  /*2590*/  @!P6 IMAD.MOV R59, RZ, RZ, -R59 ;  /* 0x000000ffff3be224 */ /* 0x000fe200078e0a3b */
[----:B------:R-:W-:Y:S01]  /*25a0*/  ISETP.GT.U32.AND P4, PT, R2, R67, PT ;  /* 0x000000430200720c */ /* 0x000fe20003f84070 */
[----:B------:R-:W-:Y:S01]  /*25b0*/  IMAD.HI.U32 R7, R4, R75, RZ ;  /* 0x0000004b04077227 */ /* 0x000fe200078e00ff */
[----:B------:R-:W-:-:S02]  /*25c0*/  ISETP.GE.AND P6, PT, R16, RZ, PT ;  /* 0x000000ff1000720c */ /* 0x000fc40003fc6270 */
[----:B------:R-:W-:Y:S01]  /*25d0*/  IABS R109, R14 ;  /* 0x0000000e006d7213 */ /* 0x000fe20000000000 */
[--C-:B------:R-:W-:Y:S01]  /*25e0*/  @!P2 IMAD.IADD R61, R61, 0x1, -R2.reuse ;  /* 0x000000013d3da824 */ /* 0x100fe200078e0a02 */
[C---:B------:R-:W-:Y:S01]  /*25f0*/  ISETP.GT.U32.AND P2, PT, R2.reuse, R71, PT ;  /* 0x000000470200720c */ /* 0x040fe20003f44070 */
[--C-:B------:R-:W-:Y:S01]  /*2600*/  @!P0 IMAD.IADD R63, R63, 0x1, -R2.reuse ;  /* 0x000000013f3f8824 */ /* 0x100fe200078e0a02 */
[----:B------:R-:W-:Y:S01]  /*2610*/  ISETP.GE.AND P0, PT, R15, RZ, PT ;  /* 0x000000ff0f00720c */ /* 0x000fe20003f06270 */
[----:B------:R-:W-:Y:S01]  /*2620*/  IMAD.MOV R7, RZ, RZ, -R7 ;  /* 0x000000ffff077224 */ /* 0x000fe200078e0a07 */
[----:B------:R-:W-:Y:S01]  /*2630*/  LOP3.LUT R15, R5, 0x86, RZ, 0xfc, !PT ;  /* 0x00000086050f7812 */ /* 0x000fe200078efcff */
[----:B------:R-:W-:Y:S01]  /*2640*/  @!P3 IMAD.MOV R55, RZ, RZ, -R55 ;  /* 0x000000ffff37b224 */ /* 0x000fe200078e0a37 */
[C---:B------:R-:W-:Y:S01]  /*2650*/  ISETP.GT.U32.AND P3, PT, R2.reuse, R63, PT ;  /* 0x0000003f0200720c */ /* 0x040fe20003f64070 */
[--C-:B------:R-:W-:Y:S01]  /*2660*/  @!P5 IMAD.IADD R65, R65, 0x1, -R2.reuse ;  /* 0x000000014141d824 */ /* 0x100fe200078e0a02 */
[----:B------:R-:W-:Y:S01]  /*2670*/  ISETP.GE.AND P5, PT, R11, RZ, PT ;  /* 0x000000ff0b00720c */ /* 0x000fe20003fa6270 */
[----:B------:R-:W-:Y:S01]  /*2680*/  IMAD R75, R2, R7, R75 ;  /* 0x00000007024b7224 */ /* 0x000fe200078e024b */
[----:B------:R-:W-:Y:S01]  /*2690*/  LOP3.LUT R7, R5, 0x3a, RZ, 0xfc, !PT ;  /* 0x0000003a05077812 */ /* 0x000fe200078efcff */
[--C-:B------:R-:W-:Y:S01]  /*26a0*/  @!P4 IMAD.IADD R67, R67, 0x1, -R2.reuse ;  /* 0x000000014343c824 */ /* 0x100fe200078e0a02 */
[----:B------:R-:W-:Y:S01]  /*26b0*/  ISETP.GE.AND P4, PT, R8, RZ, PT ;  /* 0x000000ff0800720c */ /* 0x000fe20003f86270 */
[----:B------:R-:W-:Y:S01]  /*26c0*/  @!P6 IMAD.MOV R65, RZ, RZ, -R65 ;  /* 0x000000ffff41e224 */ /* 0x000fe200078e0a41 */
[C---:B------:R-:W-:Y:S01]  /*26d0*/  ISETP.GT.U32.AND P6, PT, R2.reuse, R75, PT ;  /* 0x0000004b0200720c */ /* 0x040fe20003fc4070 */
[----:B------:R-:W-:Y:S01]  /*26e0*/  @!P2 IMAD.IADD R71, R71, 0x1, -R2 ;  /* 0x000000014747a824 */ /* 0x000fe200078e0a02 */
[----:B------:R-:W-:Y:S01]  /*26f0*/  ISETP.GT.U32.AND P2, PT, R2, R67, PT ;  /* 0x000000430200720c */ /* 0x000fe20003f44070 */
[----:B------:R-:W-:Y:S01]  /*2700*/  IMAD.HI.U32 R8, R4, R69, RZ ;  /* 0x0000004504087227 */ /* 0x000fe200078e00ff */
[----:B------:R-:W-:-:S02]  /*2710*/  IABS R77, R7 ;  /* 0x00000007004d7213 */ /* 0x000fc40000000000 */
[----:B------:R-:W-:Y:S01]  /*2720*/  LOP3.LUT R11, R5, 0x3e, RZ, 0xfc, !PT ;  /* 0x0000003e050b7812 */ /* 0x000fe200078efcff */
[----:B------:R-:W-:Y:S01]  /*2730*/  @!P3 IMAD.IADD R63, R63, 0x1, -R2 ;  /* 0x000000013f3fb824 */ /* 0x000fe200078e0a02 */
[----:B------:R-:W-:Y:S01]  /*2740*/  ISETP.GE.AND P3, PT, R10, RZ, PT ;  /* 0x000000ff0a00720c */ /* 0x000fe20003f66270 */
[----:B------:R-:W-:Y:S01]  /*2750*/  IMAD.MOV R8, RZ, RZ, -R8 ;  /* 0x000000ffff087224 */ /* 0x000fe200078e0a08 */
[----:B------:R-:W-:Y:S01]  /*2760*/  IABS R81, R11 ;  /* 0x0000000b00517213 */ /* 0x000fe20000000000 */
[----:B------:R-:W-:Y:S01]  /*2770*/  @!P0 IMAD.MOV R63, RZ, RZ, -R63 ;  /* 0x000000ffff3f8224 */ /* 0x000fe200078e0a3f */
[----:B------:R-:W-:Y:S01]  /*2780*/  ISETP.GT.U32.AND P0, PT, R2, R71, PT ;  /* 0x000000470200720c */ /* 0x000fe20003f04070 */
[--C-:B------:R-:W-:Y:S01]  /*2790*/  @!P6 IMAD.IADD R75, R75, 0x1, -R2.reuse ;  /* 0x000000014b4be824 */ /* 0x100fe200078e0a02 */
[----:B------:R-:W-:Y:S01]  /*27a0*/  IABS R143, R15 ;  /* 0x0000000f008f7213 */ /* 0x000fe20000000000 */
[----:B------:R-:W-:Y:S01]  /*27b0*/  @!P2 IMAD.IADD R67, R67, 0x1, -R2 ;  /* 0x000000014343a824 */ /* 0x000fe200078e0a02 */
[----:B------:R-:W-:Y:S01]  /*27c0*/  ISETP.GE.AND P2, PT, R7, RZ, PT ;  /* 0x000000ff0700720c */ /* 0x000fe20003f46270 */
[----:B------:R-:W-:Y:S01]  /*27d0*/  IMAD.HI.U32 R7, R4, R77, RZ ;  /* 0x0000004d04077227 */ /* 0x000fe200078e00ff */
[----:B------:R-:W-:-:S02]  /*27e0*/  ISETP.GT.U32.AND P6, PT, R2, R75, PT ;  /* 0x0000004b0200720c */ /* 0x000fc40003fc4070 */
[C---:B------:R-:W-:Y:S01]  /*27f0*/  LOP3.LUT R16, R5.reuse, 0xc6, RZ, 0xfc, !PT ;  /* 0x000000c605107812 */ /* 0x040fe200078efcff */
[C---:B------:R-:W-:Y:S01]  /*2800*/  IMAD R69, R2.reuse, R8, R69 ;  /* 0x0000000802457224 */ /* 0x040fe200078e0245 */
[----:B------:R-:W-:Y:S01]  /*2810*/  LOP3.LUT R8, R5, 0x3c, RZ, 0xfc, !PT ;  /* 0x0000003c05087812 */ /* 0x000fe200078efcff */
[----:B------:R-:W-:Y:S01]  /*2820*/  IMAD.MOV R7, RZ, RZ, -R7 ;  /* 0x000000ffff077224 */ /* 0x000fe200078e0a07 */
[----:B------:R-:W-:Y:S01]  /*2830*/  IABS R233, R16 ;  /* 0x0000001000e97213 */ /* 0x000fe20000000000 */
[----:B------:R-:W-:Y:S01]  /*2840*/  @!P0 IMAD.IADD R71, R71, 0x1, -R2 ;  /* 0x0000000147478824 */ /* 0x000fe200078e0a02 */
[C---:B------:R-:W-:Y:S01]  /*2850*/  ISETP.GT.U32.AND P0, PT, R2.reuse, R69, PT ;  /* 0x000000450200720c */ /* 0x040fe20003f04070 */
[----:B------:R-:W-:Y:S01]  /*2860*/  IMAD R77, R2, R7, R77 ;  /* 0x00000007024d7224 */ /* 0x000fe200078e024d */
[----:B------:R-:W-:Y:S01]  /*2870*/  IABS R79, R8 ;  /* 0x00000008004f7213 */ /* 0x000fe20000000000 */
[----:B------:R-:W-:-:S04]  /*2880*/  IMAD.HI.U32 R10, R4, R81, RZ ;  /* 0x00000051040a7227 */ /* 0x000fc800078e00ff */
[----:B------:R-:W-:Y:S01]  /*2890*/  @!P6 IMAD.IADD R75, R75, 0x1, -R2 ;  /* 0x000000014b4be824 */ /* 0x000fe200078e0a02 */
[----:B------:R-:W-:Y:S01]  /*28a0*/  ISETP.GT.U32.AND P6, PT, R2, R77, PT ;  /* 0x0000004d0200720c */ /* 0x000fe20003fc4070 */
[----:B------:R-:W-:Y:S02]  /*28b0*/  IMAD.MOV R10, RZ, RZ, -R10 ;  /* 0x000000ffff0a7224 */ /* 0x000fe400078e0a0a */
[----:B------:R-:W-:Y:S01]  /*28c0*/  @!P3 IMAD.MOV R67, RZ, RZ, -R67 ;  /* 0x000000ffff43b224 */ /* 0x000fe200078e0a43 */
[----:B------:R-:W-:Y:S01]  /*28d0*/  ISETP.GE.AND P3, PT, R8, RZ, PT ;  /* 0x000000ff0800720c */ /* 0x000fe20003f66270 */
[----:B------:R-:W-:Y:S02]  /*28e0*/  @!P0 IMAD.IADD R69, R69, 0x1, -R2 ;  /* 0x0000000145458824 */ /* 0x000fe400078e0a02 */
[----:B------:R-:W-:Y:S02]  /*28f0*/  IMAD R81, R2, R10, R81 ;  /* 0x0000000a02517224 */ /* 0x000fe400078e0251 */
[----:B------:R-:W-:Y:S01]  /*2900*/  IMAD.HI.U32 R8, R4, R79, RZ ;  /* 0x0000004f04087227 */ /* 0x000fe200078e00ff */
[----:B------:R-:W-:-:S03]  /*2910*/  ISETP.GT.U32.AND P0, PT, R2, R69, PT ;  /* 0x000000450200720c */ /* 0x000fc60003f04070 */
[----:B------:R-:W-:Y:S01]  /*2920*/  @!P6 IMAD.IADD R77, R77, 0x1, -R2 ;  /* 0x000000014d4de824 */ /* 0x000fe200078e0a02 */
[----:B------:R-:W-:Y:S01]  /*2930*/  ISETP.GT.U32.AND P6, PT, R2, R81, PT ;  /* 0x000000510200720c */ /* 0x000fe20003fc4070 */
[----:B------:R-:W-:Y:S01]  /*2940*/  @!P1 IMAD.MOV R61, RZ, RZ, -R61 ;  /* 0x000000ffff3d9224 */ /* 0x000fe200078e0a3d */
[----:B------:R-:W-:Y:S01]  /*2950*/  ISETP.GE.AND P1, PT, R12, RZ, PT ;  /* 0x000000ff0c00720c */ /* 0x000fe20003f26270 */
[----:B------:R-:W-:Y:S01]  /*2960*/  IMAD.MOV R8, RZ, RZ, -R8 ;  /* 0x000000ffff087224 */ /* 0x000fe200078e0a08 */
[C---:B------:R-:W-:Y:S01]  /*2970*/  LOP3.LUT R12, R5.reuse, 0x44, RZ, 0xfc, !PT ;  /* 0x00000044050c7812 */ /* 0x040fe200078efcff */
[----:B------:R-:W-:Y:S01]  /*2980*/  @!P4 IMAD.MOV R75, RZ, RZ, -R75 ;  /* 0x000000ffff4bc224 */ /* 0x000fe200078e0a4b */
[C---:B------:R-:W-:Y:S01]  /*2990*/  ISETP.GT.U32.AND P4, PT, R2.reuse, R77, PT ;  /* 0x0000004d0200720c */ /* 0x040fe20003f84070 */
[----:B------:R-:W-:Y:S01]  /*29a0*/  IMAD R79, R2, R8, R79 ;  /* 0x00000008024f7224 */ /* 0x000fe200078e024f */
[----:B------:R-:W-:Y:S01]  /*29b0*/  LOP3.LUT R8, R5, 0x40, RZ, 0xfc, !PT ;  /* 0x0000004005087812 */ /* 0x000fe200078efcff */
[--C-:B------:R-:W-:Y:S01]  /*29c0*/  @!P0 IMAD.IADD R69, R69, 0x1, -R2.reuse ;  /* 0x0000000145458824 */ /* 0x100fe200078e0a02 */
[----:B------:R-:W-:Y:S01]  /*29d0*/  IABS R87, R12 ;  /* 0x0000000c00577213 */ /* 0x000fe20000000000 */
[----:B------:R-:W-:Y:S01]  /*29e0*/  @!P5 IMAD.MOV R71, RZ, RZ, -R71 ;  /* 0x000000ffff47d224 */ /* 0x000fe200078e0a47 */
[----:B------:R-:W-:Y:S01]  /*29f0*/  IABS R83, R8 ;  /* 0x0000000800537213 */ /* 0x000fe20000000000 */
[----:B------:R-:W-:Y:S01]  /*2a00*/  @!P6 IMAD.IADD R81, R81, 0x1, -R2 ;  /* 0x000000015151e824 */ /* 0x000fe200078e0a02 */
[----:B------:R-:W-:Y:S01]  /*2a10*/  ISETP.GE.AND P5, PT, R11, RZ, PT ;  /* 0x000000ff0b00720c */ /* 0x000fe20003fa6270 */
[----:B------:R-:W-:Y:S01]  /*2a20*/  @!P1 IMAD.MOV R69, RZ, RZ, -R69 ;  /* 0x000000ffff459224 */ /* 0x000fe200078e0a45 */
[----:B------:R-:W-:Y:S01]  /*2a30*/  ISETP.GE.AND P1, PT, R8, RZ, PT ;  /* 0x000000ff0800720c */ /* 0x000fe20003f26270 */
[----:B------:R-:W-:Y:S01]  /*2a40*/  IMAD.HI.U32 R7, R4, R83, RZ ;  /* 0x0000005304077227 */ /* 0x000fe200078e00ff */
[----:B------:R-:W-:-:S02]  /*2a50*/  ISETP.GT.U32.AND P6, PT, R2, R81, PT ;  /* 0x000000510200720c */ /* 0x000fc40003fc4070 */
[----:B------:R-:W-:Y:S01]  /*2a60*/  LOP3.LUT R11, R5, 0x42, RZ, 0xfc, !PT ;  /* 0x00000042050b7812 */ /* 0x000fe200078efcff */
[----:B------:R-:W-:Y:S01]  /*2a70*/  IMAD.HI.U32 R8, R4, R87, RZ ;  /* 0x0000005704087227 */ /* 0x000fe200078e00ff */
[----:B------:R-:W-:Y:S02]  /*2a80*/  ISETP.GT.U32.AND P0, PT, R2, R79, PT ;  /* 0x0000004f0200720c */ /* 0x000fe40003f04070 */
[----:B------:R-:W-:Y:S01]  /*2a90*/  IABS R85, R11 ;  /* 0x0000000b00557213 */ /* 0x000fe20000000000 */
[----:B------:R-:W-:Y:S02]  /*2aa0*/  IMAD.MOV R7, RZ, RZ, -R7 ;  /* 0x000000ffff077224 */ /* 0x000fe400078e0a07 */
[----:B------:R-:W-:-:S04]  /*2ab0*/  IMAD.HI.U32 R10, R4, R89, RZ ;  /* 0x00000059040a7227 */ /* 0x000fc800078e00ff */
[----:B------:R-:W-:Y:S02]  /*2ac0*/  IMAD.MOV R8, RZ, RZ, -R8 ;  /* 0x000000ffff087224 */ /* 0x000fe400078e0a08 */
[C---:B------:R-:W-:Y:S02]  /*2ad0*/  IMAD R83, R2.reuse, R7, R83 ;  /* 0x0000000702537224 */ /* 0x040fe400078e0253 */
[----:B------:R-:W-:Y:S02]  /*2ae0*/  IMAD.MOV R10, RZ, RZ, -R10 ;  /* 0x000000ffff0a7224 */ /* 0x000fe400078e0a0a */
[C---:B------:R-:W-:Y:S01]  /*2af0*/  IMAD R87, R2.reuse, R8, R87 ;  /* 0x0000000802577224 */ /* 0x040fe200078e0257 */
[----:B------:R-:W-:Y:S01]  /*2b00*/  LOP3.LUT R8, R5, 0x48, RZ, 0xfc, !PT ;  /* 0x0000004805087812 */ /* 0x000fe200078efcff */
[--C-:B------:R-:W-:Y:S01]  /*2b10*/  @!P4 IMAD.IADD R77, R77, 0x1, -R2.reuse ;  /* 0x000000014d4dc824 */ /* 0x100fe200078e0a02 */
[C---:B------:R-:W-:Y:S01]  /*2b20*/  ISETP.GT.U32.AND P4, PT, R2.reuse, R83, PT ;  /* 0x000000530200720c */ /* 0x040fe20003f84070 */
[C---:B------:R-:W-:Y:S01]  /*2b30*/  IMAD R89, R2.reuse, R10, R89 ;  /* 0x0000000a02597224 */ /* 0x040fe200078e0259 */
[----:B------:R-:W-:Y:S01]  /*2b40*/  IABS R91, R8 ;  /* 0x00000008005b7213 */ /* 0x000fe20000000000 */
[----:B------:R-:W-:Y:S01]  /*2b50*/  @!P6 IMAD.IADD R81, R81, 0x1, -R2 ;  /* 0x000000015151e824 */ /* 0x000fe200078e0a02 */
[----:B------:R-:W-:Y:S01]  /*2b60*/  ISETP.GT.U32.AND P6, PT, R2, R87, PT ;  /* 0x000000570200720c */ /* 0x000fe20003fc4070 */
[----:B------:R-:W-:Y:S01]  /*2b70*/  IMAD.HI.U32 R7, R4, R85, RZ ;  /* 0x0000005504077227 */ /* 0x000fe200078e00ff */
[----:B------:R-:W-:-:S03]  /*2b80*/  LOP3.LUT R10, R5, 0x4a, RZ, 0xfc, !PT ;  /* 0x0000004a050a7812 */ /* 0x000fc600078efcff */
[----:B------:R-:W-:Y:S01]  /*2b90*/  @!P5 IMAD.MOV R81, RZ, RZ, -R81 ;  /* 0x000000ffff51d224 */ /* 0x000fe200078e0a51 */
[C---:B------:R-:W-:Y:S01]  /*2ba0*/  ISETP.GT.U32.AND P5, PT, R2.reuse, R89, PT ;  /* 0x000000590200720c */ /* 0x040fe20003fa4070 */
[----:B------:R-:W-:Y:S01]  /*2bb0*/  IMAD.MOV R7, RZ, RZ, -R7 ;  /* 0x000000ffff077224 */ /* 0x000fe200078e0a07 */
[----:B------:R-:W-:Y:S01]  /*2bc0*/  IABS R93, R10 ;  /* 0x0000000a005d7213 */ /* 0x000fe20000000000 */
[----:B------:R-:W-:Y:S02]  /*2bd0*/  @!P4 IMAD.IADD R83, R83, 0x1, -R2 ;  /* 0x000000015353c824 */ /* 0x000fe400078e0a02 */
[----:B------:R-:W-:Y:S02]  /*2be0*/  IMAD R85, R2, R7, R85 ;  /* 0x0000000702557224 */ /* 0x000fe400078e0255 */
[----:B------:R-:W-:-:S03]  /*2bf0*/  IMAD.HI.U32 R7, R4, R91, RZ ;  /* 0x0000005b04077227 */ /* 0x000fc600078e00ff */
[C---:B------:R-:W-:Y:S01]  /*2c00*/  ISETP.GT.U32.AND P4, PT, R2.reuse, R85, PT ;  /* 0x000000550200720c */ /* 0x040fe20003f84070 */
[--C-:B------:R-:W-:Y:S02]  /*2c10*/  @!P6 IMAD.IADD R87, R87, 0x1, -R2.reuse ;  /* 0x000000015757e824 */ /* 0x100fe400078e0a02 */
[--C-:B------:R-:W-:Y:S02]  /*2c20*/  @!P0 IMAD.IADD R79, R79, 0x1, -R2.reuse ;  /* 0x000000014f4f8824 */ /* 0x100fe400078e0a02 */
[----:B------:R-:W-:Y:S02]  /*2c30*/  IMAD.MOV R7, RZ, RZ, -R7 ;  /* 0x000000ffff077224 */ /* 0x000fe400078e0a07 */
[----:B------:R-:W-:Y:S01]  /*2c40*/  @!P2 IMAD.MOV R77, RZ, RZ, -R77 ;  /* 0x000000ffff4da224 */ /* 0x000fe200078e0a4d */
[C---:B------:R-:W-:Y:S01]  /*2c50*/  ISETP.GT.U32.AND P2, PT, R2.reuse, R83, PT ;  /* 0x000000530200720c */ /* 0x040fe20003f44070 */
[----:B------:R-:W-:Y:S01]  /*2c60*/  @!P5 IMAD.IADD R89, R89, 0x1, -R2 ;  /* 0x000000015959d824 */ /* 0x000fe200078e0a02 */
[C---:B------:R-:W-:Y:S01]  /*2c70*/  ISETP.GT.U32.AND P5, PT, R2.reuse, R87, PT ;  /* 0x000000570200720c */ /* 0x040fe20003fa4070 */
[C---:B------:R-:W-:Y:S01]  /*2c80*/  IMAD R91, R2.reuse, R7, R91 ;  /* 0x00000007025b7224 */ /* 0x040fe200078e025b */
[----:B------:R-:W-:Y:S01]  /*2c90*/  ISETP.GT.U32.AND P0, PT, R2, R79, PT ;  /* 0x0000004f0200720c */ /* 0x000fe20003f04070 */
[----:B------:R-:W-:-:S04]  /*2ca0*/  IMAD.HI.U32 R7, R4, R93, RZ ;  /* 0x0000005d04077227 */ /* 0x000fc800078e00ff */
[----:B------:R-:W-:Y:S02]  /*2cb0*/  IMAD.MOV R7, RZ, RZ, -R7 ;  /* 0x000000ffff077224 */ /* 0x000fe400078e0a07 */
[--C-:B------:R-:W-:Y:S01]  /*2cc0*/  @!P4 IMAD.IADD R85, R85, 0x1, -R2.reuse ;  /* 0x000000015555c824 */ /* 0x100fe200078e0a02 */
[----:B------:R-:W-:Y:S01]  /*2cd0*/  ISETP.GE.AND P4, PT, R8, RZ, PT ;  /* 0x000000ff0800720c */ /* 0x000fe20003f86270 */
[C---:B------:R-:W-:Y:S02]  /*2ce0*/  IMAD R93, R2.reuse, R7, R93 ;  /* 0x00000007025d7224 */ /* 0x040fe400078e025d */
[--C-:B------:R-:W-:Y:S01]  /*2cf0*/  @!P2 IMAD.IADD R83, R83, 0x1, -R2.reuse ;  /* 0x000000015353a824 */ /* 0x100fe200078e0a02 */
[----:B------:R-:W-:Y:S01]  /*2d00*/  ISETP.GE.AND P2, PT, R13, RZ, PT ;  /* 0x000000ff0d00720c */ /* 0x000fe20003f46270 */
[--C-:B------:R-:W-:Y:S01]  /*2d10*/  @!P5 IMAD.IADD R87, R87, 0x1, -R2.reuse ;  /* 0x000000015757d824 */ /* 0x100fe200078e0a02 */
[C---:B------:R-:W-:Y:S01]  /*2d20*/  ISETP.GT.U32.AND P5, PT, R2.reuse, R93, PT ;  /* 0x0000005d0200720c */ /* 0x040fe20003fa4070 */
[----:B------:R-:W-:Y:S01]  /*2d30*/  @!P0 IMAD.IADD R79, R79, 0x1, -R2 ;  /* 0x000000014f4f8824 */ /* 0x000fe200078e0a02 */
[C---:B------:R-:W-:Y:S01]  /*2d40*/  ISETP.GT.U32.AND P6, PT, R2.reuse, R85, PT ;  /* 0x000000550200720c */ /* 0x040fe20003fc4070 */
[----:B------:R-:W-:Y:S01]  /*2d50*/  @!P1 IMAD.MOV R83, RZ, RZ, -R83 ;  /* 0x000000ffff539224 */ /* 0x000fe200078e0a53 */
[----:B------:R-:W-:Y:S01]  /*2d60*/  ISETP.GT.U32.AND P1, PT, R2, R89, PT ;  /* 0x000000590200720c */ /* 0x000fe20003f24070 */
[----:B------:R-:W-:Y:S01]  /*2d70*/  @!P3 IMAD.MOV R79, RZ, RZ, -R79 ;  /* 0x000000ffff4fb224 */ /* 0x000fe200078e0a4f */
[----:B------:R-:W-:-:S02]  /*2d80*/  ISETP.GE.AND P3, PT, R12, RZ, PT ;  /* 0x000000ff0c00720c */ /* 0x000fc40003f66270 */
[C---:B------:R-:W-:Y:S02]  /*2d90*/  LOP3.LUT R12, R5.reuse, 0x4e, RZ, 0xfc, !PT ;  /* 0x0000004e050c7812 */ /* 0x040fe400078efcff */
[----:B------:R-:W-:Y:S02]  /*2da0*/  LOP3.LUT R13, R5, 0x50, RZ, 0xfc, !PT ;  /* 0x00000050050d7812 */ /* 0x000fe400078efcff */
[----:B------:R-:W-:Y:S01]  /*2db0*/  IABS R97, R12 ;  /* 0x0000000c00617213 */ /* 0x000fe20000000000 */
[--C-:B------:R-:W-:Y:S01]  /*2dc0*/  @!P5 IMAD.IADD R93, R93, 0x1, -R2.reuse ;  /* 0x000000015d5dd824 */ /* 0x100fe200078e0a02 */
[----:B------:R-:W-:Y:S01]  /*2dd0*/  IABS R99, R13 ;  /* 0x0000000d00637213 */ /* 0x000fe20000000000 */
[----:B------:R-:W-:Y:S01]  /*2de0*/  @!P6 IMAD.IADD R85, R85, 0x1, -R2 ;  /* 0x000000015555e824 */ /* 0x000fe200078e0a02 */
[----:B------:R-:W-:Y:S01]  /*2df0*/  ISETP.GE.AND P0, PT, R11, RZ, PT ;  /* 0x000000ff0b00720c */ /* 0x000fe20003f06270 */
[----:B------:R-:W-:Y:S01]  /*2e00*/  IMAD.HI.U32 R8, R4, R97, RZ ;  /* 0x0000006104087227 */ /* 0x000fe200078e00ff */
[----:B------:R-:W-:-:S02]  /*2e10*/  ISETP.GT.U32.AND P5, PT, R2, R93, PT ;  /* 0x0000005d0200720c */ /* 0x000fc40003fa4070 */
[----:B------:R-:W-:Y:S01]  /*2e20*/  ISETP.GT.U32.AND P6, PT, R2, R91, PT ;  /* 0x0000005b0200720c */ /* 0x000fe20003fc4070 */
[----:B------:R-:W-:Y:S01]  /*2e30*/  @!P1 IMAD.IADD R89, R89, 0x1, -R2 ;  /* 0x0000000159599824 */ /* 0x000fe200078e0a02 */
[----:B------:R-:W-:Y:S01]  /*2e40*/  ISETP.GE.AND P1, PT, R10, RZ, PT ;  /* 0x000000ff0a00720c */ /* 0x000fe20003f26270 */
[----:B------:R-:W-:Y:S01]  /*2e50*/  IMAD.HI.U32 R10, R4, R99, RZ ;  /* 0x00000063040a7227 */ /* 0x000fe200078e00ff */
[----:B------:R-:W-:-:S03]  /*2e60*/  LOP3.LUT R11, R5, 0x4c, RZ, 0xfc, !PT ;  /* 0x0000004c050b7812 */ /* 0x000fc600078efcff */
[----:B------:R-:W-:Y:S01]  /*2e70*/  IMAD.MOV R8, RZ, RZ, -R8 ;  /* 0x000000ffff087224 */ /* 0x000fe200078e0a08 */
[----:B------:R-:W-:Y:S01]  /*2e80*/  IABS R95, R11 ;  /* 0x0000000b005f7213 */ /* 0x000fe20000000000 */
[----:B------:R-:W-:Y:S02]  /*2e90*/  IMAD.MOV R10, RZ, RZ, -R10 ;  /* 0x000000ffff0a7224 */ /* 0x000fe400078e0a0a */
[C---:B------:R-:W-:Y:S02]  /*2ea0*/  IMAD R97, R2.reuse, R8, R97 ;  /* 0x0000000802617224 */ /* 0x040fe400078e0261 */
[C---:B------:R-:W-:Y:S01]  /*2eb0*/  IMAD R99, R2.reuse, R10, R99 ;  /* 0x0000000a02637224 */ /* 0x040fe200078e0263 */
[----:B------:R-:W-:Y:S01]  /*2ec0*/  LOP3.LUT R10, R5, 0x52, RZ, 0xfc, !PT ;  /* 0x00000052050a7812 */ /* 0x000fe200078efcff */
[----:B------:R-:W-:Y:S01]  /*2ed0*/  @!P2 IMAD.MOV R89, RZ, RZ, -R89 ;  /* 0x000000ffff59a224 */ /* 0x000fe200078e0a59 */
[C---:B------:R-:W-:Y:S01]  /*2ee0*/  ISETP.GT.U32.AND P2, PT, R2.reuse, R97, PT ;  /* 0x000000610200720c */ /* 0x040fe20003f44070 */
[----:B------:R-:W-:Y:S01]  /*2ef0*/  @!P5 IMAD.IADD R93, R93, 0x1, -R2 ;  /* 0x000000015d5dd824 */ /* 0x000fe200078e0a02 */
[----:B------:R-:W-:Y:S01]  /*2f00*/  ISETP.GT.U32.AND P5, PT, R2, R99, PT ;  /* 0x000000630200720c */ /* 0x000fe20003fa4070 */
[----:B------:R-:W-:Y:S01]  /*2f10*/  IMAD.HI.U32 R7, R4, R95, RZ ;  /* 0x0000005f04077227 */ /* 0x000fe200078e00ff */
[----:B------:R-:W-:-:S03]  /*2f20*/  IABS R101, R10 ;  /* 0x0000000a00657213 */ /* 0x000fc60000000000 */
[--C-:B------:R-:W-:Y:S01]  /*2f30*/  @!P6 IMAD.IADD R91, R91, 0x1, -R2.reuse ;  /* 0x000000015b5be824 */ /* 0x100fe200078e0a02 */
[----:B------:R-:W-:Y:S01]  /*2f40*/  ISETP.GE.AND P6, PT, R11, RZ, PT ;  /* 0x000000ff0b00720c */ /* 0x000fe20003fc6270 */
[----:B------:R-:W-:Y:S01]  /*2f50*/  IMAD.MOV R7, RZ, RZ, -R7 ;  /* 0x000000ffff077224 */ /* 0x000fe200078e0a07 */
[----:B------:R-:W-:Y:S01]  /*2f60*/  LOP3.LUT R11, R5, 0x54, RZ, 0xfc, !PT ;  /* 0x00000054050b7812 */ /* 0x000fe200078efcff */
[----:B------:R-:W-:Y:S01]  /*2f70*/  @!P0 IMAD.MOV R85, RZ, RZ, -R85 ;  /* 0x000000ffff558224 */ /* 0x000fe200078e0a55 */
[C---:B------:R-:W-:Y:S01]  /*2f80*/  ISETP.GT.U32.AND P0, PT, R2.reuse, R91, PT ;  /* 0x0000005b0200720c */ /* 0x040fe20003f04070 */
[----:B------:R-:W-:Y:S01]  /*2f90*/  IMAD R95, R2, R7, R95 ;  /* 0x00000007025f7224 */ /* 0x000fe200078e025f */
[----:B------:R-:W-:Y:S01]  /*2fa0*/  IABS R103, R11 ;  /* 0x0000000b00677213 */ /* 0x000fe20000000000 */
[----:B------:R-:W-:Y:S02]  /*2fb0*/  @!P2 IMAD.IADD R97, R97, 0x1, -R2 ;  /* 0x000000016161a824 */ /* 0x000fe400078e0a02 */
[----:B------:R-:W-:-:S04]  /*2fc0*/  IMAD.HI.U32 R7, R4, R101, RZ ;  /* 0x0000006504077227 */ /* 0x000fc800078e00ff */
[----:B------:R-:W-:Y:S01]  /*2fd0*/  @!P5 IMAD.IADD R99, R99, 0x1, -R2 ;  /* 0x000000016363d824 */ /* 0x000fe200078e0a02 */
[----:B------:R-:W-:Y:S01]  /*2fe0*/  ISETP.GT.U32.AND P5, PT, R2, R97, PT ;  /* 0x000000610200720c */ /* 0x000fe20003fa4070 */
[----:B------:R-:W-:Y:S02]  /*2ff0*/  IMAD.MOV R8, RZ, RZ, -R7 ;  /* 0x000000ffff087224 */ /* 0x000fe400078e0a07 */
[----:B------:R-:W-:-:S04]  /*3000*/  IMAD.HI.U32 R7, R4, R103, RZ ;  /* 0x0000006704077227 */ /* 0x000fc800078e00ff */
[----:B------:R-:W-:Y:S02]  /*3010*/  IMAD.MOV R7, RZ, RZ, -R7 ;  /* 0x000000ffff077224 */ /* 0x000fe400078e0a07 */
[----:B------:R-:W-:Y:S01]  /*3020*/  @!P3 IMAD.MOV R87, RZ, RZ, -R87 ;  /* 0x000000ffff57b224 */ /* 0x000fe200078e0a57 */
[C---:B------:R-:W-:Y:S01]  /*3030*/  ISETP.GT.U32.AND P3, PT, R2.reuse, R95, PT ;  /* 0x0000005f0200720c */ /* 0x040fe20003f64070 */
[C---:B------:R-:W-:Y:S02]  /*3040*/  IMAD R103, R2.reuse, R7, R103 ;  /* 0x0000000702677224 */ /* 0x040fe400078e0267 */
[--C-:B------:R-:W-:Y:S02]  /*3050*/  @!P5 IMAD.IADD R97, R97, 0x1, -R2.reuse ;  /* 0x000000016161d824 */ /* 0x100fe400078e0a02 */
[--C-:B------:R-:W-:Y:S01]  /*3060*/  @!P0 IMAD.IADD R91, R91, 0x1, -R2.reuse ;  /* 0x000000015b5b8824 */ /* 0x100fe200078e0a02 */
[C---:B------:R-:W-:Y:S01]  /*3070*/  ISETP.GT.U32.AND P5, PT, R2.reuse, R103, PT ;  /* 0x000000670200720c */ /* 0x040fe20003fa4070 */
[----:B------:R-:W-:Y:S01]  /*3080*/  IMAD R101, R2, R8, R101 ;  /* 0x0000000802657224 */ /* 0x000fe200078e0265 */
[----:B------:R-:W-:Y:S01]  /*3090*/  ISETP.GE.AND P0, PT, R12, RZ, PT ;  /* 0x000000ff0c00720c */ /* 0x000fe20003f06270 */
[----:B------:R-:W-:Y:S01]  /*30a0*/  @!P4 IMAD.MOV R91, RZ, RZ, -R91 ;  /* 0x000000ffff5bc224 */ /* 0x000fe200078e0a5b */
[----:B------:R-:W-:Y:S01]  /*30b0*/  LOP3.LUT R12, R5, 0x56, RZ, 0xfc, !PT ;  /* 0x00000056050c7812 */ /* 0x000fe200078efcff */
[----:B------:R-:W-:Y:S01]  /*30c0*/  @!P1 IMAD.MOV R93, RZ, RZ, -R93 ;  /* 0x000000ffff5d9224 */ /* 0x000fe200078e0a5d */
[----:B------:R-:W-:Y:S01]  /*30d0*/  ISETP.GT.U32.AND P4, PT, R2, R99, PT ;  /* 0x000000630200720c */ /* 0x000fe20003f84070 */
[----:B------:R-:W-:Y:S01]  /*30e0*/  @!P3 IMAD.IADD R95, R95, 0x1, -R2 ;  /* 0x000000015f5fb824 */ /* 0x000fe200078e0a02 */
[----:B------:R-:W-:-:S02]  /*30f0*/  ISETP.GE.AND P3, PT, R13, RZ, PT ;  /* 0x000000ff0d00720c */ /* 0x000fc40003f66270 */
[----:B------:R-:W-:Y:S02]  /*3100*/  IABS R105, R12 ;  /* 0x0000000c00697213 */ /* 0x000fe40000000000 */
[----:B------:R-:W-:Y:S01]  /*3110*/  LOP3.LUT R13, R5, 0x58, RZ, 0xfc, !PT ;  /* 0x00000058050d7812 */ /* 0x000fe200078efcff */
[----:B------:R-:W-:Y:S01]  /*3120*/  @!P5 IMAD.IADD R103, R103, 0x1, -R2 ;  /* 0x000000016767d824 */ /* 0x000fe200078e0a02 */
[----:B------:R-:W-:Y:S01]  /*3130*/  ISETP.GT.U32.AND P2, PT, R2, R95, PT ;  /* 0x0000005f0200720c */ /* 0x000fe20003f44070 */
[----:B------:R-:W-:Y:S01]  /*3140*/  IMAD.HI.U32 R7, R4, R105, RZ ;  /* 0x0000006904077227 */ /* 0x000fe200078e00ff */
[----:B------:R-:W-:Y:S02]  /*3150*/  IABS R107, R13 ;  /* 0x0000000d006b7213 */ /* 0x000fe40000000000 */
[----:B------:R-:W-:Y:S01]  /*3160*/  ISETP.GT.U32.AND P5, PT, R2, R103, PT ;  /* 0x000000670200720c */ /* 0x000fe20003fa4070 */
[----:B------:R-:W-:Y:S02]  /*3170*/  IMAD.MOV R8, RZ, RZ, -R7 ;  /* 0x000000ffff087224 */ /* 0x000fe400078e0a07 */
[----:B------:R-:W-:-:S04]  /*3180*/  IMAD.HI.U32 R7, R4, R107, RZ ;  /* 0x0000006b04077227 */ /* 0x000fc800078e00ff */
[C---:B------:R-:W-:Y:S02]  /*3190*/  IMAD R105, R2.reuse, R8, R105 ;  /* 0x0000000802697224 */ /* 0x040fe400078e0269 */
[----:B------:R-:W-:Y:S02]  /*31a0*/  IMAD.MOV R8, RZ, RZ, -R7 ;  /* 0x000000ffff087224 */ /* 0x000fe400078e0a07 */
[--C-:B------:R-:W-:Y:S01]  /*31b0*/  @!P2 IMAD.IADD R95, R95, 0x1, -R2.reuse ;  /* 0x000000015f5fa824 */ /* 0x100fe200078e0a02 */
[C---:B------:R-:W-:Y:S01]  /*31c0*/  ISETP.GT.U32.AND P2, PT, R2.reuse, R101, PT ;  /* 0x000000650200720c */ /* 0x040fe20003f44070 */
[----:B------:R-:W-:Y:S01]  /*31d0*/  IMAD R107, R2, R8, R107 ;  /* 0x00000008026b7224 */ /* 0x000fe200078e026b */
[----:B------:R-:W-:Y:S01]  /*31e0*/  LOP3.LUT R8, R5, 0x5c, RZ, 0xfc, !PT ;  /* 0x0000005c05087812 */ /* 0x000fe200078efcff */
[----:B------:R-:W-:Y:S02]  /*31f0*/  @!P5 IMAD.IADD R103, R103, 0x1, -R2 ;  /* 0x000000016767d824 */ /* 0x000fe400078e0a02 */
[----:B------:R-:W-:Y:S01]  /*3200*/  IMAD.HI.U32 R7, R4, R109, RZ ;  /* 0x0000006d04077227 */ /* 0x000fe200078e00ff */
[----:B------:R-:W-:-:S02]  /*3210*/  ISETP.GT.U32.AND P5, PT, R2, R107, PT ;  /* 0x0000006b0200720c */ /* 0x000fc40003fa4070 */
[----:B------:R-:W-:Y:S01]  /*3220*/  IABS R111, R8 ;  /* 0x00000008006f7213 */ /* 0x000fe20000000000 */
[----:B------:R-:W-:Y:S02]  /*3230*/  IMAD.MOV R7, RZ, RZ, -R7 ;  /* 0x000000ffff077224 */ /* 0x000fe400078e0a07 */
[--C-:B------:R-:W-:Y:S01]  /*3240*/  @!P4 IMAD.IADD R99, R99, 0x1, -R2.reuse ;  /* 0x000000016363c824 */ /* 0x100fe200078e0a02 */
[----:B------:R-:W-:Y:S01]  /*3250*/  ISETP.GE.AND P4, PT, R10, RZ, PT ;  /* 0x000000ff0a00720c */ /* 0x000fe20003f86270 */
[----:B------:R-:W-:Y:S01]  /*3260*/  @!P2 IMAD.IADD R101, R101, 0x1, -R2 ;  /* 0x000000016565a824 */ /* 0x000fe200078e0a02 */
[----:B------:R-:W-:Y:S01]  /*3270*/  ISETP.GE.AND P2, PT, R11, RZ, PT ;  /* 0x000000ff0b00720c */ /* 0x000fe20003f46270 */
[----:B------:R-:W-:Y:S01]  /*3280*/  IMAD R109, R2, R7, R109 ;  /* 0x00000007026d7224 */ /* 0x000fe200078e026d */
[----:B------:R-:W-:Y:S01]  /*3290*/  LOP3.LUT R11, R5, 0x62, RZ, 0xfc, !PT ;  /* 0x00000062050b7812 */ /* 0x000fe200078efcff */
[----:B------:R-:W-:Y:S01]  /*32a0*/  IMAD.HI.U32 R7, R4, R111, RZ ;  /* 0x0000006f04077227 */ /* 0x000fe200078e00ff */
[----:B------:R-:W-:-:S02]  /*32b0*/  ISETP.GT.U32.AND P1, PT, R2, R101, PT ;  /* 0x000000650200720c */ /* 0x000fc40003f24070 */
[----:B------:R-:W-:Y:S01]  /*32c0*/  IABS R117, R11 ;  /* 0x0000000b00757213 */ /* 0x000fe20000000000 */
[--C-:B------:R-:W-:Y:S01]  /*32d0*/  @!P5 IMAD.IADD R107, R107, 0x1, -R2.reuse ;  /* 0x000000016b6bd824 */ /* 0x100fe200078e0a02 */
[----:B------:R-:W-:Y:S01]  /*32e0*/  LOP3.LUT R10, R5, 0x60, RZ, 0xfc, !PT ;  /* 0x00000060050a7812 */ /* 0x000fe200078efcff */
[----:B------:R-:W-:Y:S02]  /*32f0*/  IMAD.MOV R7, RZ, RZ, -R7 ;  /* 0x000000ffff077224 */ /* 0x000fe400078e0a07 */
[----:B------:R-:W-:Y:S01]  /*3300*/  @!P6 IMAD.MOV R95, RZ, RZ, -R95 ;  /* 0x000000ffff5fe224 */ /* 0x000fe200078e0a5f */
[C---:B------:R-:W-:Y:S01]  /*3310*/  ISETP.GT.U32.AND P5, PT, R2.reuse, R107, PT ;  /* 0x0000006b0200720c */ /* 0x040fe20003fa4070 */
[----:B------:R-:W-:Y:S01]  /*3320*/  @!P2 IMAD.MOV R103, RZ, RZ, -R103 ;  /* 0x000000ffff67a224 */ /* 0x000fe200078e0a67 */
[C---:B------:R-:W-:Y:S01]  /*3330*/  ISETP.GT.U32.AND P2, PT, R2.reuse, R109, PT ;  /* 0x0000006d0200720c */ /* 0x040fe20003f44070 */
[C---:B------:R-:W-:Y:S01]  /*3340*/  IMAD R111, R2.reuse, R7, R111 ;  /* 0x00000007026f7224 */ /* 0x040fe200078e026f */
[----:B------:R-:W-:Y:S01]  /*3350*/  ISETP.GT.U32.AND P6, PT, R2, R105, PT ;  /* 0x000000690200720c */ /* 0x000fe20003fc4070 */
[--C-:B------:R-:W-:Y:S01]  /*3360*/  @!P1 IMAD.IADD R101, R101, 0x1, -R2.reuse ;  /* 0x0000000165659824 */ /* 0x100fe200078e0a02 */
[----:B------:R-:W-:Y:S01]  /*3370*/  IABS R115, R10 ;  /* 0x0000000a00737213 */ /* 0x000fe20000000000 */
[----:B------:R-:W-:Y:S01]  /*3380*/  @!P3 IMAD.MOV R99, RZ, RZ, -R99 ;  /* 0x000000ffff63b224 */ /* 0x000fe200078e0a63 */
[----:B------:R-:W-:Y:S01]  /*3390*/  ISETP.GE.AND P3, PT, R13, RZ, PT ;  /* 0x000000ff0d00720c */ /* 0x000fe20003f66270 */
[----:B------:R-:W-:Y:S01]  /*33a0*/  @!P4 IMAD.MOV R101, RZ, RZ, -R101 ;  /* 0x000000ffff65c224 */ /* 0x000fe200078e0a65 */
[----:B------:R-:W-:Y:S01]  /*33b0*/  ISETP.GE.AND P4, PT, R8, RZ, PT ;  /* 0x000000ff0800720c */ /* 0x000fe20003f86270 */
[----:B------:R-:W-:Y:S01]  /*33c0*/  @!P0 IMAD.MOV R97, RZ, RZ, -R97 ;  /* 0x000000ffff618224 */ /* 0x000fe200078e0a61 */
[----:B------:R-:W-:Y:S01]  /*33d0*/  LOP3.LUT R8, R5, 0x5e, RZ, 0xfc, !PT ;  /* 0x0000005e05087812 */ /* 0x000fe200078efcff */
[--C-:B------:R-:W-:Y:S01]  /*33e0*/  @!P5 IMAD.IADD R107, R107, 0x1, -R2.reuse ;  /* 0x000000016b6bd824 */ /* 0x100fe200078e0a02 */
[----:B------:R-:W-:Y:S01]  /*33f0*/  ISETP.GT.U32.AND P5, PT, R2, R111, PT ;  /* 0x0000006f0200720c */ /* 0x000fe20003fa4070 */
[--C-:B------:R-:W-:Y:S01]  /*3400*/  @!P2 IMAD.IADD R109, R109, 0x1, -R2.reuse ;  /* 0x000000016d6da824 */ /* 0x100fe200078e0a02 */
[----:B------:R-:W-:Y:S01]  /*3410*/  IABS R113, R8 ;  /* 0x0000000800717213 */ /* 0x000fe20000000000 */
[----:B------:R-:W-:Y:S01]  /*3420*/  @!P6 IMAD.IADD R105, R105, 0x1, -R2 ;  /* 0x000000016969e824 */ /* 0x000fe200078e0a02 */
[----:B------:R-:W-:-:S02]  /*3430*/  ISETP.GE.AND P0, PT, R12, RZ, PT ;  /* 0x000000ff0c00720c */ /* 0x000fc40003f06270 */
[----:B------:R-:W-:Y:S01]  /*3440*/  ISETP.GT.U32.AND P2, PT, R2, R109, PT ;  /* 0x0000006d0200720c */ /* 0x000fe20003f44070 */
[----:B------:R-:W-:Y:S01]  /*3450*/  IMAD.HI.U32 R7, R4, R113, RZ ;  /* 0x0000007104077227 */ /* 0x000fe200078e00ff */
[----:B------:R-:W-:Y:S02]  /*3460*/  ISETP.GT.U32.AND P6, PT, R2, R105, PT ;  /* 0x000000690200720c */ /* 0x000fe40003fc4070 */
[----:B------:R-:W-:Y:S01]  /*3470*/  ISETP.GE.AND P1, PT, R14, RZ, PT ;  /* 0x000000ff0e00720c */ /* 0x000fe20003f26270 */
[----:B------:R-:W-:Y:S01]  /*3480*/  IMAD.MOV R7, RZ, RZ, -R7 ;  /* 0x000000ffff077224 */ /* 0x000fe200078e0a07 */
[----:B------:R-:W-:Y:S01]  /*3490*/  LOP3.LUT R12, R5, 0x68, RZ, 0xfc, !PT ;  /* 0x00000068050c7812 */ /* 0x000fe200078efcff */
[----:B------:R-:W-:Y:S01]  /*34a0*/  @!P5 IMAD.IADD R111, R111, 0x1, -R2 ;  /* 0x000000016f6fd824 */ /* 0x000fe200078e0a02 */
[----:B------:R-:W-:Y:S01]  /*34b0*/  LOP3.LUT R13, R5, 0x72, RZ, 0xfc, !PT ;  /* 0x00000072050d7812 */ /* 0x000fe200078efcff */
[----:B------:R-:W-:Y:S01]  /*34c0*/  IMAD R113, R2, R7, R113 ;  /* 0x0000000702717224 */ /* 0x000fe200078e0271 */
[----:B------:R-:W-:Y:S01]  /*34d0*/  IABS R123, R12 ;  /* 0x0000000c007b7213 */ /* 0x000fe20000000000 */
[----:B------:R-:W-:Y:S01]  /*34e0*/  IMAD.HI.U32 R7, R4, R117, RZ ;  /* 0x0000007504077227 */ /* 0x000fe200078e00ff */
[----:B------:R-:W-:-:S02]  /*34f0*/  ISETP.GT.U32.AND P5, PT, R2, R111, PT ;  /* 0x0000006f0200720c */ /* 0x000fc40003fa4070 */
[----:B------:R-:W-:Y:S01]  /*3500*/  IABS R133, R13 ;  /* 0x0000000d00857213 */ /* 0x000fe20000000000 */
[--C-:B------:R-:W-:Y:S01]  /*3510*/  @!P2 IMAD.IADD R109, R109, 0x1, -R2.reuse ;  /* 0x000000016d6da824 */ /* 0x100fe200078e0a02 */
[----:B------:R-:W-:Y:S01]  /*3520*/  ISETP.GT.U32.AND P2, PT, R2, R113, PT ;  /* 0x000000710200720c */ /* 0x000fe20003f44070 */
[----:B------:R-:W-:Y:S01]  /*3530*/  IMAD.MOV R7, RZ, RZ, -R7 ;  /* 0x000000ffff077224 */ /* 0x000fe200078e0a07 */
[----:B------:R-:W-:Y:S01]  /*3540*/  LOP3.LUT R14, R5, 0x84, RZ, 0xfc, !PT ;  /* 0x00000084050e7812 */ /* 0x000fe200078efcff */
[--C-:B------:R-:W-:Y:S01]  /*3550*/  @!P6 IMAD.IADD R105, R105, 0x1, -R2.reuse ;  /* 0x000000016969e824 */ /* 0x100fe200078e0a02 */
[----:B------:R-:W-:Y:S01]  /*3560*/  ISETP.GE.AND P6, PT, R8, RZ, PT ;  /* 0x000000ff0800720c */ /* 0x000fe20003fc6270 */
[C---:B------:R-:W-:Y:S01]  /*3570*/  IMAD R117, R2.reuse, R7, R117 ;  /* 0x0000000702757224 */ /* 0x040fe200078e0275 */
[----:B------:R-:W-:Y:S01]  /*3580*/  IABS R153, R14 ;  /* 0x0000000e00997213 */ /* 0x000fe20000000000 */
[----:B------:R-:W-:Y:S01]  /*3590*/  @!P3 IMAD.MOV R107, RZ, RZ, -R107 ;  /* 0x000000ffff6bb224 */ /* 0x000fe200078e0a6b */
[----:B------:R-:W-:Y:S01]  /*35a0*/  ISETP.GE.AND P3, PT, R11, RZ, PT ;  /* 0x000000ff0b00720c */ /* 0x000fe20003f66270 */
[----:B------:R-:W-:Y:S01]  /*35b0*/  @!P5 IMAD.IADD R111, R111, 0x1, -R2 ;  /* 0x000000016f6fd824 */ /* 0x000fe200078e0a02 */
[----:B------:R-:W-:Y:S01]  /*35c0*/  ISETP.GT.U32.AND P5, PT, R2, R117, PT ;  /* 0x000000750200720c */ /* 0x000fe20003fa4070 */
[----:B------:R-:W-:Y:S01]  /*35d0*/  IMAD.HI.U32 R8, R4, R115, RZ ;  /* 0x0000007304087227 */ /* 0x000fe200078e00ff */
[----:B------:R-:W-:-:S03]  /*35e0*/  LOP3.LUT R11, R5, 0x66, RZ, 0xfc, !PT ;  /* 0x00000066050b7812 */ /* 0x000fc600078efcff */
[----:B------:R-:W-:Y:S01]  /*35f0*/  @!P2 IMAD.IADD R113, R113, 0x1, -R2 ;  /* 0x000000017171a824 */ /* 0x000fe200078e0a02 */
[----:B------:R-:W-:Y:S01]  /*3600*/  IABS R121, R11 ;  /* 0x0000000b00797213 */ /* 0x000fe20000000000 */
[----:B------:R-:W-:Y:S02]  /*3610*/  IMAD.MOV R8, RZ, RZ, -R8 ;  /* 0x000000ffff087224 */ /* 0x000fe400078e0a08 */
[----:B------:R-:W-:Y:S01]  /*3620*/  @!P0 IMAD.MOV R105, RZ, RZ, -R105 ;  /* 0x000000ffff698224 */ /* 0x000fe200078e0a69 */
[C---:B------:R-:W-:Y:S01]  /*3630*/  ISETP.GT.U32.AND P2, PT, R2.reuse, R113, PT ;  /* 0x000000710200720c */ /* 0x040fe20003f44070 */
[----:B------:R-:W-:Y:S01]  /*3640*/  IMAD R115, R2, R8, R115 ;  /* 0x0000000802737224 */ /* 0x000fe200078e0273 */
[----:B------:R-:W-:Y:S01]  /*3650*/  ISETP.GE.AND P0, PT, R10, RZ, PT ;  /* 0x000000ff0a00720c */ /* 0x000fe20003f06270 */
[----:B------:R-:W-:Y:S01]  /*3660*/  @!P5 IMAD.IADD R117, R117, 0x1, -R2 ;  /* 0x000000017575d824 */ /* 0x000fe200078e0a02 */
[----:B------:R-:W-:Y:S01]  /*3670*/  LOP3.LUT R10, R5, 0x64, RZ, 0xfc, !PT ;  /* 0x00000064050a7812 */ /* 0x000fe200078efcff */
[----:B------:R-:W-:-:S03]  /*3680*/  IMAD.HI.U32 R8, R4, R121, RZ ;  /* 0x0000007904087227 */ /* 0x000fc600078e00ff */
[----:B------:R-:W-:Y:S01]  /*3690*/  IABS R119, R10 ;  /* 0x0000000a00777213 */ /* 0x000fe20000000000 */
[----:B------:R-:W-:Y:S01]  /*36a0*/  @!P1 IMAD.MOV R109, RZ, RZ, -R109 ;  /* 0x000000ffff6d9224 */ /* 0x000fe200078e0a6d */
[----:B------:R-:W-:Y:S01]  /*36b0*/  ISETP.GT.U32.AND P1, PT, R2, R115, PT ;  /* 0x000000730200720c */ /* 0x000fe20003f24070 */
[----:B------:R-:W-:Y:S01]  /*36c0*/  @!P4 IMAD.MOV R111, RZ, RZ, -R111 ;  /* 0x000000ffff6fc224 */ /* 0x000fe200078e0a6f */
[----:B------:R-:W-:Y:S01]  /*36d0*/  ISETP.GE.AND P4, PT, R10, RZ, PT ;  /* 0x000000ff0a00720c */ /* 0x000fe20003f86270 */
[----:B------:R-:W-:Y:S01]  /*36e0*/  IMAD.HI.U32 R10, R4, R123, RZ ;  /* 0x0000007b040a7227 */ /* 0x000fe200078e00ff */
[----:B------:R-:W-:-:S03]  /*36f0*/  ISETP.GT.U32.AND P5, PT, R2, R117, PT ;  /* 0x000000750200720c */ /* 0x000fc60003fa4070 */
[----:B------:R-:W-:Y:S02]  /*3700*/  IMAD.MOV R8, RZ, RZ, -R8 ;  /* 0x000000ffff087224 */ /* 0x000fe400078e0a08 */
[----:B------:R-:W-:Y:S01]  /*3710*/  @!P2 IMAD.IADD R113, R113, 0x1, -R2 ;  /* 0x000000017171a824 */ /* 0x000fe200078e0a02 */
[----:B------:R-:W-:Y:S01]  /*3720*/  ISETP.GE.AND P2, PT, R11, RZ, PT ;  /* 0x000000ff0b00720c */ /* 0x000fe20003f46270 */
[----:B------:R-:W-:Y:S01]  /*3730*/  IMAD.MOV R10, RZ, RZ, -R10 ;  /* 0x000000ffff0a7224 */ /* 0x000fe200078e0a0a */
[C---:B------:R-:W-:Y:S01]  /*3740*/  LOP3.LUT R11, R5.reuse, 0x6e, RZ, 0xfc, !PT ;  /* 0x0000006e050b7812 */ /* 0x040fe200078efcff */
[C---:B------:R-:W-:Y:S02]  /*3750*/  IMAD R121, R2.reuse, R8, R121 ;  /* 0x0000000802797224 */ /* 0x040fe400078e0279 */
[C---:B------:R-:W-:Y:S01]  /*3760*/  IMAD R123, R2.reuse, R10, R123 ;  /* 0x0000000a027b7224 */ /* 0x040fe200078e027b */
[----:B------:R-:W-:Y:S01]  /*3770*/  LOP3.LUT R10, R5, 0x6c, RZ, 0xfc, !PT ;  /* 0x0000006c050a7812 */ /* 0x000fe200078efcff */
[----:B------:R-:W-:Y:S01]  /*3780*/  @!P6 IMAD.MOV R113, RZ, RZ, -R113 ;  /* 0x000000ffff71e224 */ /* 0x000fe200078e0a71 */
[C---:B------:R-:W-:Y:S01]  /*3790*/  ISETP.GT.U32.AND P6, PT, R2.reuse, R121, PT ;  /* 0x000000790200720c */ /* 0x040fe20003fc4070 */
[--C-:B------:R-:W-:Y:S01]  /*37a0*/  @!P1 IMAD.IADD R115, R115, 0x1, -R2.reuse ;  /* 0x0000000173739824 */ /* 0x100fe200078e0a02 */
[----:B------:R-:W-:Y:S01]  /*37b0*/  IABS R127, R10 ;  /* 0x0000000a007f7213 */ /* 0x000fe20000000000 */
[----:B------:R-:W-:Y:S01]  /*37c0*/  @!P5 IMAD.IADD R117, R117, 0x1, -R2 ;  /* 0x000000017575d824 */ /* 0x000fe200078e0a02 */
[----:B------:R-:W-:Y:S01]  /*37d0*/  ISETP.GT.U32.AND P5, PT, R2, R123, PT ;  /* 0x0000007b0200720c */ /* 0x000fe20003fa4070 */
[----:B------:R-:W-:Y:S01]  /*37e0*/  IMAD.HI.U32 R7, R4, R119, RZ ;  /* 0x0000007704077227 */ /* 0x000fe200078e00ff */
[----:B------:R-:W-:-:S02]  /*37f0*/  ISETP.GT.U32.AND P1, PT, R2, R115, PT ;  /* 0x000000730200720c */ /* 0x000fc40003f24070 */
[----:B------:R-:W-:Y:S01]  /*3800*/  IABS R129, R11 ;  /* 0x0000000b00817213 */ /* 0x000fe20000000000 */
[----:B------:R-:W-:Y:S02]  /*3810*/  IMAD.MOV R7, RZ, RZ, -R7 ;  /* 0x000000ffff077224 */ /* 0x000fe400078e0a07 */
[----:B------:R-:W-:-:S04]  /*3820*/  IMAD.HI.U32 R8, R4, R127, RZ ;  /* 0x0000007f04087227 */ /* 0x000fc800078e00ff */
[--C-:B------:R-:W-:Y:S02]  /*3830*/  @!P6 IMAD.IADD R121, R121, 0x1, -R2.reuse ;  /* 0x000000017979e824 */ /* 0x100fe400078e0a02 */
[C---:B------:R-:W-:Y:S01]  /*3840*/  IMAD R119, R2.reuse, R7, R119 ;  /* 0x0000000702777224 */ /* 0x040fe200078e0277 */
[----:B------:R-:W-:Y:S01]  /*3850*/  LOP3.LUT R7, R5, 0x6a, RZ, 0xfc, !PT ;  /* 0x0000006a05077812 */ /* 0x000fe200078efcff */
[--C-:B------:R-:W-:Y:S01]  /*3860*/  @!P5 IMAD.IADD R123, R123, 0x1, -R2.reuse ;  /* 0x000000017b7bd824 */ /* 0x100fe200078e0a02 */
[C---:B------:R-:W-:Y:S01]  /*3870*/  ISETP.GT.U32.AND P5, PT, R2.reuse, R121, PT ;  /* 0x000000790200720c */ /* 0x040fe20003fa4070 */
[----:B------:R-:W-:Y:S01]  /*3880*/  @!P1 IMAD.IADD R115, R115, 0x1, -R2 ;  /* 0x0000000173739824 */ /* 0x000fe200078e0a02 */
[----:B------:R-:W-:Y:S01]  /*3890*/  ISETP.GT.U32.AND P1, PT, R2, R119, PT ;  /* 0x000000770200720c */ /* 0x000fe20003f24070 */
[----:B------:R-:W-:Y:S01]  /*38a0*/  IMAD.MOV R8, RZ, RZ, -R8 ;  /* 0x000000ffff087224 */ /* 0x000fe200078e0a08 */
[----:B------:R-:W-:Y:S01]  /*38b0*/  IABS R125, R7 ;  /* 0x00000007007d7213 */ /* 0x000fe20000000000 */
[----:B------:R-:W-:Y:S01]  /*38c0*/  @!P0 IMAD.MOV R115, RZ, RZ, -R115 ;  /* 0x000000ffff738224 */ /* 0x000fe200078e0a73 */
[----:B------:R-:W-:Y:S01]  /*38d0*/  ISETP.GE.AND P0, PT, R12, RZ, PT ;  /* 0x000000ff0c00720c */ /* 0x000fe20003f06270 */
[C---:B------:R-:W-:Y:S01]  /*38e0*/  IMAD R127, R2.reuse, R8, R127 ;  /* 0x00000008027f7224 */ /* 0x040fe200078e027f */
[----:B------:R-:W-:Y:S01]  /*38f0*/  LOP3.LUT R12, R5, 0x70, RZ, 0xfc, !PT ;  /* 0x00000070050c7812 */ /* 0x000fe200078efcff */
[----:B------:R-:W-:Y:S01]  /*3900*/  @!P3 IMAD.MOV R117, RZ, RZ, -R117 ;  /* 0x000000ffff75b224 */ /* 0x000fe200078e0a75 */
[----:B------:R-:W-:-:S02]  /*3910*/  ISETP.GT.U32.AND P3, PT, R2, R123, PT ;  /* 0x0000007b0200720c */ /* 0x000fc40003f64070 */
[----:B------:R-:W-:Y:S01]  /*3920*/  IABS R131, R12 ;  /* 0x0000000c00837213 */ /* 0x000fe20000000000 */
[--C-:B------:R-:W-:Y:S01]  /*3930*/  @!P5 IMAD.IADD R121, R121, 0x1, -R2.reuse ;  /* 0x000000017979d824 */ /* 0x100fe200078e0a02 */
[----:B------:R-:W-:Y:S01]  /*3940*/  ISETP.GT.U32.AND P5, PT, R2, R127, PT ;  /* 0x0000007f0200720c */ /* 0x000fe20003fa4070 */
[----:B------:R-:W-:Y:S01]  /*3950*/  @!P1 IMAD.IADD R119, R119, 0x1, -R2 ;  /* 0x0000000177779824 */ /* 0x000fe200078e0a02 */
[----:B------:R-:W-:Y:S01]  /*3960*/  ISETP.GE.AND P1, PT, R7, RZ, PT ;  /* 0x000000ff0700720c */ /* 0x000fe20003f26270 */
[----:B------:R-:W-:-:S03]  /*3970*/  IMAD.HI.U32 R7, R4, R125, RZ ;  /* 0x0000007d04077227 */ /* 0x000fc600078e00ff */
[----:B------:R-:W-:Y:S01]  /*3980*/  ISETP.GT.U32.AND P6, PT, R2, R119, PT ;  /* 0x000000770200720c */ /* 0x000fe20003fc4070 */
[----:B------:R-:W-:Y:S02]  /*3990*/  IMAD.MOV R7, RZ, RZ, -R7 ;  /* 0x000000ffff077224 */ /* 0x000fe400078e0a07 */
[--C-:B------:R-:W-:Y:S01]  /*39a0*/  @!P3 IMAD.IADD R123, R123, 0x1, -R2.reuse ;  /* 0x000000017b7bb824 */ /* 0x100fe200078e0a02 */
[----:B------:R-:W-:Y:S01]  /*39b0*/  ISETP.GE.AND P3, PT, R10, RZ, PT ;  /* 0x000000ff0a00720c */ /* 0x000fe20003f66270 */
[----:B------:R-:W-:Y:S01]  /*39c0*/  IMAD R125, R2, R7, R125 ;  /* 0x00000007027d7224 */ /* 0x000fe200078e027d */
[----:B------:R-:W-:Y:S01]  /*39d0*/  LOP3.LUT R10, R5, 0x74, RZ, 0xfc, !PT ;  /* 0x00000074050a7812 */ /* 0x000fe200078efcff */
[----:B------:R-:W-:Y:S02]  /*39e0*/  @!P5 IMAD.IADD R127, R127, 0x1, -R2 ;  /* 0x000000017f7fd824 */ /* 0x000fe400078e0a02 */
[----:B------:R-:W-:Y:S01]  /*39f0*/  IMAD.HI.U32 R7, R4, R129, RZ ;  /* 0x0000008104077227 */ /* 0x000fe200078e00ff */
[----:B------:R-:W-:-:S02]  /*3a00*/  IABS R135, R10 ;  /* 0x0000000a00877213 */ /* 0x000fc40000000000 */
[----:B------:R-:W-:Y:S01]  /*3a10*/  ISETP.GT.U32.AND P5, PT, R2, R127, PT ;  /* 0x0000007f0200720c */ /* 0x000fe20003fa4070 */
[----:B------:R-:W-:Y:S02]  /*3a20*/  IMAD.MOV R8, RZ, RZ, -R7 ;  /* 0x000000ffff087224 */ /* 0x000fe400078e0a07 */
[----:B------:R-:W-:-:S04]  /*3a30*/  IMAD.HI.U32 R7, R4, R131, RZ ;  /* 0x0000008304077227 */ /* 0x000fc800078e00ff */
[--C-:B------:R-:W-:Y:S01]  /*3a40*/  @!P6 IMAD.IADD R119, R119, 0x1, -R2.reuse ;  /* 0x000000017777e824 */ /* 0x100fe200078e0a02 */
[C---:B------:R-:W-:Y:S01]  /*3a50*/  ISETP.GT.U32.AND P6, PT, R2.reuse, R125, PT ;  /* 0x0000007d0200720c */ /* 0x040fe20003fc4070 */
[----:B------:R-:W-:Y:S02]  /*3a60*/  IMAD.MOV R7, RZ, RZ, -R7 ;  /* 0x000000ffff077224 */ /* 0x000fe400078e0a07 */
[C---:B------:R-:W-:Y:S02]  /*3a70*/  IMAD R129, R2.reuse, R8, R129 ;  /* 0x0000000802817224 */ /* 0x040fe400078e0281 */
[C---:B------:R-:W-:Y:S02]  /*3a80*/  IMAD R131, R2.reuse, R7, R131 ;  /* 0x0000000702837224 */ /* 0x040fe400078e0283 */
[--C-:B------:R-:W-:Y:S02]  /*3a90*/  @!P5 IMAD.IADD R127, R127, 0x1, -R2.reuse ;  /* 0x000000017f7fd824 */ /* 0x100fe400078e0a02 */
[----:B------:R-:W-:Y:S01]  /*3aa0*/  @!P4 IMAD.MOV R119, RZ, RZ, -R119 ;  /* 0x000000ffff77c224 */ /* 0x000fe200078e0a77 */
[C---:B------:R-:W-:Y:S01]  /*3ab0*/  ISETP.GT.U32.AND P5, PT, R2.reuse, R131, PT ;  /* 0x000000830200720c */ /* 0x040fe20003fa4070 */
[----:B------:R-:W-:Y:S01]  /*3ac0*/  @!P2 IMAD.MOV R121, RZ, RZ, -R121 ;  /* 0x000000ffff79a224 */ /* 0x000fe200078e0a79 */
[----:B------:R-:W-:Y:S01]  /*3ad0*/  ISETP.GT.U32.AND P2, PT, R2, R129, PT ;  /* 0x000000810200720c */ /* 0x000fe20003f44070 */
[----:B------:R-:W-:Y:S01]  /*3ae0*/  @!P6 IMAD.IADD R125, R125, 0x1, -R2 ;  /* 0x000000017d7de824 */ /* 0x000fe200078e0a02 */
[----:B------:R-:W-:Y:S01]  /*3af0*/  ISETP.GE.AND P6, PT, R11, RZ, PT ;  /* 0x000000ff0b00720c */ /* 0x000fe20003fc6270 */
[----:B------:R-:W-:Y:S01]  /*3b00*/  IMAD.HI.U32 R7, R4, R135, RZ ;  /* 0x0000008704077227 */ /* 0x000fe200078e00ff */
[----:B------:R-:W-:-:S02]  /*3b10*/  LOP3.LUT R11, R5, 0x76, RZ, 0xfc, !PT ;  /* 0x00000076050b7812 */ /* 0x000fc400078efcff */
[----:B------:R-:W-:Y:S01]  /*3b20*/  ISETP.GT.U32.AND P4, PT, R2, R125, PT ;  /* 0x0000007d0200720c */ /* 0x000fe20003f84070 */
[----:B------:R-:W-:Y:S01]  /*3b30*/  IMAD.MOV R7, RZ, RZ, -R7 ;  /* 0x000000ffff077224 */ /* 0x000fe200078e0a07 */
[----:B------:R-:W-:Y:S01]  /*3b40*/  IABS R137, R11 ;  /* 0x0000000b00897213 */ /* 0x000fe20000000000 */
[----:B------:R-:W-:-:S04]  /*3b50*/  IMAD.HI.U32 R8, R4, R133, RZ ;  /* 0x0000008504087227 */ /* 0x000fc800078e00ff */
[--C-:B------:R-:W-:Y:S02]  /*3b60*/  @!P5 IMAD.IADD R131, R131, 0x1, -R2.reuse ;  /* 0x000000018383d824 */ /* 0x100fe400078e0a02 */
[--C-:B------:R-:W-:Y:S02]  /*3b70*/  @!P2 IMAD.IADD R129, R129, 0x1, -R2.reuse ;  /* 0x000000018181a824 */ /* 0x100fe400078e0a02 */
[C---:B------:R-:W-:Y:S01]  /*3b80*/  IMAD R135, R2.reuse, R7, R135 ;  /* 0x0000000702877224 */ /* 0x040fe200078e0287 */
[C---:B------:R-:W-:Y:S01]  /*3b90*/  ISETP.GT.U32.AND P5, PT, R2.reuse, R131, PT ;  /* 0x000000830200720c */ /* 0x040fe20003fa4070 */
[----:B------:R-:W-:Y:S01]  /*3ba0*/  @!P4 IMAD.IADD R125, R125, 0x1, -R2 ;  /* 0x000000017d7dc824 */ /* 0x000fe200078e0a02 */
[----:B------:R-:W-:Y:S01]  /*3bb0*/  ISETP.GE.AND P4, PT, R13, RZ, PT ;  /* 0x000000ff0d00720c */ /* 0x000fe20003f86270 */
[----:B------:R-:W-:Y:S01]  /*3bc0*/  IMAD.MOV R8, RZ, RZ, -R8 ;  /* 0x000000ffff087224 */ /* 0x000fe200078e0a08 */
[----:B------:R-:W-:Y:S01]  /*3bd0*/  LOP3.LUT R13, R5, 0x82, RZ, 0xfc, !PT ;  /* 0x00000082050d7812 */ /* 0x000fe200078efcff */
[----:B------:R-:W-:Y:S01]  /*3be0*/  @!P1 IMAD.MOV R125, RZ, RZ, -R125 ;  /* 0x000000ffff7d9224 */ /* 0x000fe200078e0a7d */
[C---:B------:R-:W-:Y:S01]  /*3bf0*/  ISETP.GT.U32.AND P1, PT, R2.reuse, R129, PT ;  /* 0x000000810200720c */ /* 0x040fe20003f24070 */
[----:B------:R-:W-:Y:S01]  /*3c00*/  IMAD R133, R2, R8, R133 ;  /* 0x0000000802857224 */ /* 0x000fe200078e0285 */
[----:B------:R-:W-:Y:S01]  /*3c10*/  IABS R151, R13 ;  /* 0x0000000d00977213 */ /* 0x000fe20000000000 */
[----:B------:R-:W-:-:S03]  /*3c20*/  IMAD.HI.U32 R8, R4, R137, RZ ;  /* 0x0000008904087227 */ /* 0x000fc600078e00ff */
[C---:B------:R-:W-:Y:S01]  /*3c30*/  ISETP.GT.U32.AND P2, PT, R2.reuse, R133, PT ;  /* 0x000000850200720c */ /* 0x040fe20003f44070 */
[----:B------:R-:W-:Y:S01]  /*3c40*/  @!P5 IMAD.IADD R131, R131, 0x1, -R2 ;  /* 0x000000018383d824 */ /* 0x000fe200078e0a02 */
[----:B------:R-:W-:Y:S01]  /*3c50*/  ISETP.GT.U32.AND P5, PT, R2, R135, PT ;  /* 0x000000870200720c */ /* 0x000fe20003fa4070 */
[----:B------:R-:W-:Y:S01]  /*3c60*/  @!P0 IMAD.MOV R123, RZ, RZ, -R123 ;  /* 0x000000ffff7b8224 */ /* 0x000fe200078e0a7b */
[----:B------:R-:W-:Y:S01]  /*3c70*/  ISETP.GE.AND P0, PT, R12, RZ, PT ;  /* 0x000000ff0c00720c */ /* 0x000fe20003f06270 */
[----:B------:R-:W-:Y:S01]  /*3c80*/  IMAD.MOV R8, RZ, RZ, -R8 ;  /* 0x000000ffff087224 */ /* 0x000fe200078e0a08 */
[----:B------:R-:W-:Y:S01]  /*3c90*/  LOP3.LUT R12, R5, 0x78, RZ, 0xfc, !PT ;  /* 0x00000078050c7812 */ /* 0x000fe200078efcff */
[--C-:B------:R-:W-:Y:S01]  /*3ca0*/  @!P1 IMAD.IADD R129, R129, 0x1, -R2.reuse ;  /* 0x0000000181819824 */ /* 0x100fe200078e0a02 */
[----:B------:R-:W-:Y:S01]  /*3cb0*/  ISETP.GE.AND P1, PT, R11, RZ, PT ;  /* 0x000000ff0b00720c */ /* 0x000fe20003f26270 */
[C---:B------:R-:W-:Y:S01]  /*3cc0*/  IMAD R137, R2.reuse, R8, R137 ;  /* 0x0000000802897224 */ /* 0x040fe200078e0289 */
[----:B------:R-:W-:Y:S01]  /*3cd0*/  IABS R139, R12 ;  /* 0x0000000c008b7213 */ /* 0x000fe20000000000 */
[----:B------:R-:W-:Y:S01]  /*3ce0*/  @!P6 IMAD.MOV R129, RZ, RZ, -R129 ;  /* 0x000000ffff81e224 */ /* 0x000fe200078e0a81 */
[----:B------:R-:W-:Y:S01]  /*3cf0*/  LOP3.LUT R8, R5, 0x7a, RZ, 0xfc, !PT ;  /* 0x0000007a05087812 */ /* 0x000fe200078efcff */
[----:B------:R-:W-:Y:S01]  /*3d00*/  @!P3 IMAD.MOV R127, RZ, RZ, -R127 ;  /* 0x000000ffff7fb224 */ /* 0x000fe200078e0a7f */
[----:B------:R-:W-:Y:S01]  /*3d10*/  ISETP.GT.U32.AND P6, PT, R2, R137, PT ;  /* 0x000000890200720c */ /* 0x000fe20003fc4070 */
[----:B------:R-:W-:Y:S01]  /*3d20*/  @!P5 IMAD.IADD R135, R135, 0x1, -R2 ;  /* 0x000000018787d824 */ /* 0x000fe200078e0a02 */
[----:B------:R-:W-:Y:S01]  /*3d30*/  IABS R141, R8 ;  /* 0x00000008008d7213 */ /* 0x000fe20000000000 */
[----:B------:R-:W-:Y:S01]  /*3d40*/  IMAD.HI.U32 R7, R4, R139, RZ ;  /* 0x0000008b04077227 */ /* 0x000fe200078e00ff */
[----:B------:R-:W-:-:S02]  /*3d50*/  ISETP.GE.AND P3, PT, R10, RZ, PT ;  /* 0x000000ff0a00720c */ /* 0x000fc40003f66270 */
[C---:B------:R-:W-:Y:S01]  /*3d60*/  ISETP.GT.U32.AND P5, PT, R2.reuse, R135, PT ;  /* 0x000000870200720c */ /* 0x040fe20003fa4070 */
[----:B------:R-:W-:Y:S01]  /*3d70*/  IMAD.MOV R7, RZ, RZ, -R7 ;  /* 0x000000ffff077224 */ /* 0x000fe200078e0a07 */
[----:B------:R-:W-:Y:S01]  /*3d80*/  LOP3.LUT R10, R5, 0x7c, RZ, 0xfc, !PT ;  /* 0x0000007c050a7812 */ /* 0x000fe200078efcff */
[--C-:B------:R-:W-:Y:S01]  /*3d90*/  @!P2 IMAD.IADD R133, R133, 0x1, -R2.reuse ;  /* 0x000000018585a824 */ /* 0x100fe200078e0a02 */
[----:B------:R-:W-:Y:S01]  /*3da0*/  LOP3.LUT R11, R5, 0x7e, RZ, 0xfc, !PT ;  /* 0x0000007e050b7812 */ /* 0x000fe200078efcff */
[----:B------:R-:W-:Y:S01]  /*3db0*/  IMAD R139, R2, R7, R139 ;  /* 0x00000007028b7224 */ /* 0x000fe200078e028b */
[----:B------:R-:W-:Y:S01]  /*3dc0*/  IABS R145, R10 ;  /* 0x0000000a00917213 */ /* 0x000fe20000000000 */
[----:B------:R-:W-:Y:S01]  /*3dd0*/  IMAD.HI.U32 R7, R4, R141, RZ ;  /* 0x0000008d04077227 */ /* 0x000fe200078e00ff */
[----:B------:R-:W-:Y:S02]  /*3de0*/  ISETP.GT.U32.AND P2, PT, R2, R133, PT ;  /* 0x000000850200720c */ /* 0x000fe40003f44070 */
[----:B------:R-:W-:Y:S01]  /*3df0*/  IABS R147, R11 ;  /* 0x0000000b00937213 */ /* 0x000fe20000000000 */
[----:B------:R-:W-:-:S02]  /*3e00*/  @!P6 IMAD.IADD R137, R137, 0x1, -R2 ;  /* 0x000000018989e824 */ /* 0x000fc400078e0a02 */
[----:B------:R-:W-:Y:S02]  /*3e10*/  IMAD.MOV R7, RZ, RZ, -R7 ;  /* 0x000000ffff077224 */ /* 0x000fe400078e0a07 */
[----:B------:R-:W-:Y:S01]  /*3e20*/  @!P5 IMAD.IADD R135, R135, 0x1, -R2 ;  /* 0x000000018787d824 */ /* 0x000fe200078e0a02 */
[C---:B------:R-:W-:Y:S01]  /*3e30*/  ISETP.GT.U32.AND P6, PT, R2.reuse, R137, PT ;  /* 0x000000890200720c */ /* 0x040fe20003fc4070 */
[C---:B------:R-:W-:Y:S01]  /*3e40*/  IMAD R141, R2.reuse, R7, R141 ;  /* 0x00000007028d7224 */ /* 0x040fe200078e028d */
[----:B------:R-:W-:Y:S01]  /*3e50*/  ISETP.GT.U32.AND P5, PT, R2, R139, PT ;  /* 0x0000008b0200720c */ /* 0x000fe20003fa4070 */
[----:B------:R-:W-:-:S04]  /*3e60*/  IMAD.HI.U32 R7, R4, R145, RZ ;  /* 0x0000009104077227 */ /* 0x000fc800078e00ff */
[----:B------:R-:W-:Y:S02]  /*3e70*/  IMAD.MOV R7, RZ, RZ, -R7 ;  /* 0x000000ffff077224 */ /* 0x000fe400078e0a07 */
[----:B------:R-:W-:Y:S01]  /*3e80*/  @!P0 IMAD.MOV R131, RZ, RZ, -R131 ;  /* 0x000000ffff838224 */ /* 0x000fe200078e0a83 */
[----:B------:R-:W-:Y:S01]  /*3e90*/  ISETP.GE.AND P0, PT, R12, RZ, PT ;  /* 0x000000ff0c00720c */ /* 0x000fe20003f06270 */
[----:B------:R-:W-:Y:S01]  /*3ea0*/  IMAD R145, R2, R7, R145 ;  /* 0x0000000702917224 */ /* 0x000fe200078e0291 */
[----:B------:R-:W-:Y:S01]  /*3eb0*/  LOP3.LUT R12, R5, 0x80, RZ, 0xfc, !PT ;  /* 0x00000080050c7812 */ /* 0x000fe200078efcff */
[--C-:B------:R-:W-:Y:S01]  /*3ec0*/  @!P2 IMAD.IADD R133, R133, 0x1, -R2.reuse ;  /* 0x000000018585a824 */ /* 0x100fe200078e0a02 */
[----:B------:R-:W-:Y:S01]  /*3ed0*/  ISETP.GE.AND P2, PT, R8, RZ, PT ;  /* 0x000000ff0800720c */ /* 0x000fe20003f46270 */
[--C-:B------:R-:W-:Y:S01]  /*3ee0*/  @!P6 IMAD.IADD R137, R137, 0x1, -R2.reuse ;  /* 0x000000018989e824 */ /* 0x100fe200078e0a02 */
[C---:B------:R-:W-:Y:S01]  /*3ef0*/  ISETP.GT.U32.AND P6, PT, R2.reuse, R141, PT ;  /* 0x0000008d0200720c */ /* 0x040fe20003fc4070 */
[----:B------:R-:W-:Y:S01]  /*3f00*/  @!P5 IMAD.IADD R139, R139, 0x1, -R2 ;  /* 0x000000018b8bd824 */ /* 0x000fe200078e0a02 */
[----:B------:R-:W-:Y:S01]  /*3f10*/  ISETP.GT.U32.AND P5, PT, R2, R145, PT ;  /* 0x000000910200720c */ /* 0x000fe20003fa4070 */
[----:B------:R-:W-:Y:S01]  /*3f20*/  IMAD.HI.U32 R8, R4, R147, RZ ;  /* 0x0000009304087227 */ /* 0x000fe200078e00ff */
[----:B------:R-:W-:-:S03]  /*3f30*/  IABS R149, R12 ;  /* 0x0000000c00957213 */ /* 0x000fc60000000000 */
[----:B------:R-:W-:Y:S02]  /*3f40*/  IMAD.MOV R8, RZ, RZ, -R8 ;  /* 0x000000ffff087224 */ /* 0x000fe400078e0a08 */
[----:B------:R-:W-:-:S04]  /*3f50*/  IMAD.HI.U32 R7, R4, R149, RZ ;  /* 0x0000009504077227 */ /* 0x000fc800078e00ff */
[C---:B------:R-:W-:Y:S02]  /*3f60*/  IMAD R147, R2.reuse, R8, R147 ;  /* 0x0000000802937224 */ /* 0x040fe400078e0293 */
[--C-:B------:R-:W-:Y:S02]  /*3f70*/  @!P6 IMAD.IADD R141, R141, 0x1, -R2.reuse ;  /* 0x000000018d8de824 */ /* 0x100fe400078e0a02 */
[----:B------:R-:W-:Y:S01]  /*3f80*/  @!P5 IMAD.IADD R145, R145, 0x1, -R2 ;  /* 0x000000019191d824 */ /* 0x000fe200078e0a02 */
[C---:B------:R-:W-:Y:S01]  /*3f90*/  ISETP.GT.U32.AND P6, PT, R2.reuse, R147, PT ;  /* 0x000000930200720c */ /* 0x040fe20003fc4070 */
[----:B------:R-:W-:Y:S01]  /*3fa0*/  IMAD.MOV R7, RZ, RZ, -R7 ;  /* 0x000000ffff077224 */ /* 0x000fe200078e0a07 */
[C---:B------:R-:W-:Y:S01]  /*3fb0*/  ISETP.GT.U32.AND P5, PT, R2.reuse, R141, PT ;  /* 0x0000008d0200720c */ /* 0x040fe20003fa4070 */
[----:B------:R-:W-:Y:S01]  /*3fc0*/  @!P3 IMAD.MOV R135, RZ, RZ, -R135 ;  /* 0x000000ffff87b224 */ /* 0x000fe200078e0a87 */
[C---:B------:R-:W-:Y:S01]  /*3fd0*/  ISETP.GT.U32.AND P3, PT, R2.reuse, R145, PT ;  /* 0x000000910200720c */ /* 0x040fe20003f64070 */
[----:B------:R-:W-:-:S02]  /*3fe0*/  IMAD R149, R2, R7, R149 ;  /* 0x0000000702957224 */ /* 0x000fc400078e0295 */
[----:B------:R-:W-:-:S04]  /*3ff0*/  IMAD.HI.U32 R7, R4, R153, RZ ;  /* 0x0000009904077227 */ /* 0x000fc800078e00ff */
[----:B------:R-:W-:Y:S02]  /*4000*/  IMAD.MOV R7, RZ, RZ, -R7 ;  /* 0x000000ffff077224 */ /* 0x000fe400078e0a07 */
[--C-:B------:R-:W-:Y:S02]  /*4010*/  @!P6 IMAD.IADD R147, R147, 0x1, -R2.reuse ;  /* 0x000000019393e824 */ /* 0x100fe400078e0a02 */
[C---:B------:R-:W-:Y:S02]  /*4020*/  IMAD R153, R2.reuse, R7, R153 ;  /* 0x0000000702997224 */ /* 0x040fe400078e0299 */
[----:B------:R-:W-:Y:S01]  /*4030*/  @!P3 IMAD.IADD R145, R145, 0x1, -R2 ;  /* 0x000000019191b824 */ /* 0x000fe200078e0a02 */
[----:B------:R-:W-:Y:S01]  /*4040*/  ISETP.GT.U32.AND P6, PT, R2, R147, PT ;  /* 0x000000930200720c */ /* 0x000fe20003fc4070 */
[----:B------:R-:W-:Y:S01]  /*4050*/  IMAD.HI.U32 R8, R4, R151, RZ ;  /* 0x0000009704087227 */ /* 0x000fe200078e00ff */
[----:B------:R-:W-:-:S03]  /*4060*/  ISETP.GT.U32.AND P3, PT, R2, R153, PT ;  /* 0x000000990200720c */ /* 0x000fc60003f64070 */
[----:B------:R-:W-:Y:S02]  /*4070*/  IMAD.MOV R8, RZ, RZ, -R8 ;  /* 0x000000ffff087224 */ /* 0x000fe400078e0a08 */
[----:B------:R-:W-:-:S04]  /*4080*/  IMAD.HI.U32 R7, R4, R143, RZ ;  /* 0x0000008f04077227 */ /* 0x000fc800078e00ff */
[----:B------:R-:W-:Y:S01]  /*4090*/  IMAD R151, R2, R8, R151 ;  /* 0x0000000802977224 */ /* 0x000fe200078e0297 */
[----:B------:R-:W-:Y:S01]  /*40a0*/  LOP3.LUT R8, R5, 0x88, RZ, 0xfc, !PT ;  /* 0x0000008805087812 */ /* 0x000fe200078efcff */
[--C-:B------:R-:W-:Y:S01]  /*40b0*/  @!P5 IMAD.IADD R141, R141, 0x1, -R2.reuse ;  /* 0x000000018d8dd824 */ /* 0x100fe200078e0a02 */
[----:B------:R-:W-:Y:S01]  /*40c0*/  ISETP.GE.AND P5, PT, R10, RZ, PT ;  /* 0x000000ff0a00720c */ /* 0x000fe20003fa6270 */
[--C-:B------:R-:W-:Y:S01]  /*40d0*/  @!P6 IMAD.IADD R147, R147, 0x1, -R2.reuse ;  /* 0x000000019393e824 */ /* 0x100fe200078e0a02 */
[----:B------:R-:W-:Y:S01]  /*40e0*/  ISETP.GE.AND P6, PT, R11, RZ, PT ;  /* 0x000000ff0b00720c */ /* 0x000fe20003fc6270 */
[----:B------:R-:W-:Y:S01]  /*40f0*/  @!P3 IMAD.IADD R153, R153, 0x1, -R2 ;  /* 0x000000019999b824 */ /* 0x000fe200078e0a02 */
[----:B------:R-:W-:Y:S01]  /*4100*/  IABS R157, R8 ;  /* 0x00000008009d7213 */ /* 0x000fe20000000000 */
[----:B------:R-:W-:Y:S01]  /*4110*/  IMAD.MOV R7, RZ, RZ, -R7 ;  /* 0x000000ffff077224 */ /* 0x000fe200078e0a07 */
[C---:B------:R-:W-:Y:S01]  /*4120*/  LOP3.LUT R10, R5.reuse, 0x8a, RZ, 0xfc, !PT ;  /* 0x0000008a050a7812 */ /* 0x040fe200078efcff */
[----:B------:R-:W-:Y:S01]  /*4130*/  @!P2 IMAD.MOV R141, RZ, RZ, -R141 ;  /* 0x000000ffff8da224 */ /* 0x000fe200078e0a8d */
[C---:B------:R-:W-:Y:S01]  /*4140*/  ISETP.GT.U32.AND P2, PT, R2.reuse, R153, PT ;  /* 0x000000990200720c */ /* 0x040fe20003f44070 */
[----:B------:R-:W-:Y:S01]  /*4150*/  IMAD R143, R2, R7, R143 ;  /* 0x00000007028f7224 */ /* 0x000fe200078e028f */
[----:B------:R-:W-:Y:S01]  /*4160*/  IABS R155, R10 ;  /* 0x0000000a009b7213 */ /* 0x000fe20000000000 */
[----:B------:R-:W-:Y:S01]  /*4170*/  IMAD.HI.U32 R7, R4, R157, RZ ;  /* 0x0000009d04077227 */ /* 0x000fe200078e00ff */
[----:B------:R-:W-:-:S03]  /*4180*/  LOP3.LUT R11, R5, 0x8c, RZ, 0xfc, !PT ;  /* 0x0000008c050b7812 */ /* 0x000fc600078efcff */
[----:B------:R-:W-:Y:S01]  /*4190*/  IMAD.MOV R7, RZ, RZ, -R7 ;  /* 0x000000ffff077224 */ /* 0x000fe200078e0a07 */
[----:B------:R-:W-:Y:S01]  /*41a0*/  IABS R161, R11 ;  /* 0x0000000b00a17213 */ /* 0x000fe20000000000 */
[----:B------:R-:W-:Y:S01]  /*41b0*/  @!P6 IMAD.MOV R147, RZ, RZ, -R147 ;  /* 0x000000ffff93e224 */ /* 0x000fe200078e0a93 */
[C---:B------:R-:W-:Y:S01]  /*41c0*/  ISETP.GT.U32.AND P6, PT, R2.reuse, R143, PT ;  /* 0x0000008f0200720c */ /* 0x040fe20003fc4070 */
[C---:B------:R-:W-:Y:S02]  /*41d0*/  IMAD R157, R2.reuse, R7, R157 ;  /* 0x00000007029d7224 */ /* 0x040fe400078e029d */
[----:B------:R-:W-:Y:S02]  /*41e0*/  @!P2 IMAD.IADD R153, R153, 0x1, -R2 ;  /* 0x000000019999a824 */ /* 0x000fe400078e0a02 */
[----:B------:R-:W-:Y:S01]  /*41f0*/  @!P4 IMAD.MOV R133, RZ, RZ, -R133 ;  /* 0x000000ffff85c224 */ /* 0x000fe200078e0a85 */
[C---:B------:R-:W-:Y:S01]  /*4200*/  ISETP.GT.U32.AND P2, PT, R2.reuse, R157, PT ;  /* 0x0000009d0200720c */ /* 0x040fe20003f44070 */
[----:B------:R-:W-:Y:S01]  /*4210*/  @!P1 IMAD.MOV R137, RZ, RZ, -R137 ;  /* 0x000000ffff899224 */ /* 0x000fe200078e0a89 */
[----:B------:R-:W-:Y:S01]  /*4220*/  ISETP.GT.U32.AND P4, PT, R2, R139, PT ;  /* 0x0000008b0200720c */ /* 0x000fe20003f84070 */
[----:B------:R-:W-:Y:S01]  /*4230*/  IMAD.HI.U32 R7, R4, R155, RZ ;  /* 0x0000009b04077227 */ /* 0x000fe200078e00ff */
[----:B------:R-:W-:-:S03]  /*4240*/  ISETP.GT.U32.AND P1, PT, R2, R149, PT ;  /* 0x000000950200720c */ /* 0x000fc60003f24070 */
[--C-:B------:R-:W-:Y:S02]  /*4250*/  @!P6 IMAD.IADD R143, R143, 0x1, -R2.reuse ;  /* 0x000000018f8fe824 */ /* 0x100fe400078e0a02 */
[----:B------:R-:W-:Y:S02]  /*4260*/  IMAD.MOV R7, RZ, RZ, -R7 ;  /* 0x000000ffff077224 */ /* 0x000fe400078e0a07 */
[----:B------:R-:W-:Y:S01]  /*4270*/  @!P5 IMAD.MOV R145, RZ, RZ, -R145 ;  /* 0x000000ffff91d224 */ /* 0x000fe200078e0a91 */
[----:B------:R-:W-:Y:S01]  /*4280*/  ISETP.GT.U32.AND P6, PT, R2, R143, PT ;  /* 0x0000008f0200720c */ /* 0x000fe20003fc4070 */
        /* <DEDUP_REMOVED lines=8> */
[----:B------:R-:W-:Y:S01]  /*4310*/  ISETP.GT.U32.AND P4, PT, R2, R151, PT ;  /* 0x000000970200720c */ /* 0x000fe20003f84070 */
[--C-:B------:R-:W-:Y:S01]  /*4320*/  @!P1 IMAD.IADD R149, R149, 0x1, -R2.reuse ;  /* 0x0000000195959824 */ /* 0x100fe200078e0a02 */
[----:B------:R-:W-:Y:S01]  /*4330*/  ISETP.GE.AND P1, PT, R12, RZ, PT ;  /* 0x000000ff0c00720c */ /* 0x000fe20003f26270 */
[----:B------:R-:W-:Y:S01]  /*4340*/  IMAD.MOV R7, RZ, RZ, -R7 ;  /* 0x000000ffff077224 */ /* 0x000fe200078e0a07 */
[----:B------:R-:W-:Y:S01]  /*4350*/  LOP3.LUT R12, R5, 0x8e, RZ, 0xfc, !PT ;  /* 0x0000008e050c7812 */ /* 0x000fe200078efcff */
[----:B------:R-:W-:Y:S01]  /*4360*/  @!P0 IMAD.MOV R139, RZ, RZ, -R139 ;  /* 0x000000ffff8b8224 */ /* 0x000fe200078e0a8b */
[C---:B------:R-:W-:Y:S01]  /*4370*/  ISETP.GT.U32.AND P0, PT, R2.reuse, R149, PT ;  /* 0x000000950200720c */ /* 0x040fe20003f04070 */
[--C-:B------:R-:W-:Y:S01]  /*4380*/  @!P6 IMAD.IADD R143, R143, 0x1, -R2.reuse ;  /* 0x000000018f8fe824 */ /* 0x100fe200078e0a02 */
[C---:B------:R-:W-:Y:S01]  /*4390*/  ISETP.GT.U32.AND P6, PT, R2.reuse, R155, PT ;  /* 0x0000009b0200720c */ /* 0x040fe20003fc4070 */
[----:B------:R-:W-:Y:S01]  /*43a0*/  IMAD R161, R2, R7, R161 ;  /* 0x0000000702a17224 */ /* 0x000fe200078e02a1 */
[----:B------:R-:W-:Y:S01]  /*43b0*/  IABS R159, R12 ;  /* 0x0000000c009f7213 */ /* 0x000fe20000000000 */
[----:B------:R-:W-:-:S02]  /*43c0*/  @!P2 IMAD.IADD R157, R157, 0x1, -R2 ;  /* 0x000000019d9da824 */ /* 0x000fc400078e0a02 */
[--C-:B------:R-:W-:Y:S01]  /*43d0*/  @!P4 IMAD.IADD R151, R151, 0x1, -R2.reuse ;  /* 0x000000019797c824 */ /* 0x100fe200078e0a02 */
[----:B------:R-:W-:Y:S01]  /*43e0*/  ISETP.GT.U32.AND P2, PT, R2, R161, PT ;  /* 0x000000a10200720c */ /* 0x000fe20003f44070 */
[----:B------:R-:W-:Y:S01]  /*43f0*/  IMAD.HI.U32 R7, R4, R159, RZ ;  /* 0x0000009f04077227 */ /* 0x000fe200078e00ff */
[----:B------:R-:W-:Y:S02]  /*4400*/  ISETP.GE.AND P4, PT, R13, RZ, PT ;  /* 0x000000ff0d00720c */ /* 0x000fe40003f86270 */
[----:B------:R-:W-:Y:S01]  /*4410*/  ISETP.GT.U32.AND P3, PT, R2, R151, PT ;  /* 0x000000970200720c */ /* 0x000fe20003f64070 */
[--C-:B------:R-:W-:Y:S01]  /*4420*/  @!P0 IMAD.IADD R149, R149, 0x1, -R2.reuse ;  /* 0x0000000195958824 */ /* 0x100fe200078e0a02 */
[----:B------:R-:W-:Y:S01]  /*4430*/  LOP3.LUT R13, R5, 0x90, RZ, 0xfc, !PT ;  /* 0x00000090050d7812 */ /* 0x000fe200078efcff */
[----:B------:R-:W-:Y:S01]  /*4440*/  @!P6 IMAD.IADD R155, R155, 0x1, -R2 ;  /* 0x000000019b9be824 */ /* 0x000fe200078e0a02 */
[----:B------:R-:W-:Y:S01]  /*4450*/  ISETP.GE.AND P0, PT, R15, RZ, PT ;  /* 0x000000ff0f00720c */ /* 0x000fe20003f06270 */
[----:B------:R-:W-:Y:S01]  /*4460*/  @!P1 IMAD.MOV R149, RZ, RZ, -R149 ;  /* 0x000000ffff959224 */ /* 0x000fe200078e0a95 */
[----:B------:R-:W-:Y:S01]  /*4470*/  ISETP.GE.AND P1, PT, R10, RZ, PT ;  /* 0x000000ff0a00720c */ /* 0x000fe20003f26270 */
[----:B------:R-:W-:Y:S01]  /*4480*/  IMAD.HI.U32 R10, R4, R163, RZ ;  /* 0x000000a3040a7227 */ /* 0x000fe200078e00ff */
[----:B------:R-:W-:-:S02]  /*4490*/  IABS R165, R13 ;  /* 0x0000000d00a57213 */ /* 0x000fc40000000000 */
[----:B------:R-:W-:Y:S01]  /*44a0*/  LOP3.LUT R15, R5, 0x94, RZ, 0xfc, !PT ;  /* 0x00000094050f7812 */ /* 0x000fe200078efcff */
[----:B------:R-:W-:Y:S01]  /*44b0*/  @!P2 IMAD.IADD R161, R161, 0x1, -R2 ;  /* 0x00000001a1a1a824 */ /* 0x000fe200078e0a02 */
[----:B------:R-:W-:Y:S01]  /*44c0*/  ISETP.GT.U32.AND P2, PT, R2, R155, PT ;  /* 0x0000009b0200720c */ /* 0x000fe20003f44070 */
[----:B------:R-:W-:Y:S01]  /*44d0*/  IMAD.MOV R10, RZ, RZ, -R10 ;  /* 0x000000ffff0a7224 */ /* 0x000fe200078e0a0a */
[----:B------:R-:W-:Y:S01]  /*44e0*/  IABS R167, R15 ;  /* 0x0000000f00a77213 */ /* 0x000fe20000000000 */
[----:B------:R-:W-:Y:S01]  /*44f0*/  @!P3 IMAD.IADD R151, R151, 0x1, -R2 ;  /* 0x000000019797b824 */ /* 0x000fe200078e0a02 */
[----:B------:R-:W-:Y:S01]  /*4500*/  ISETP.GE.AND P3, PT, R8, RZ, PT ;  /* 0x000000ff0800720c */ /* 0x000fe20003f66270 */
[----:B------:R-:W-:Y:S01]  /*4510*/  IMAD R163, R2, R10, R163 ;  /* 0x0000000a02a37224 */ /* 0x000fe200078e02a3 */
[----:B------:R-:W-:Y:S01]  /*4520*/  ISETP.GE.AND P6, PT, R11, RZ, PT ;  /* 0x000000ff0b00720c */ /* 0x000fe20003fc6270 */
[----:B------:R-:W-:Y:S01]  /*4530*/  IMAD.HI.U32 R8, R4, R165, RZ ;  /* 0x000000a504087227 */ /* 0x000fe200078e00ff */
[----:B------:R-:W-:-:S02]  /*4540*/  LOP3.LUT R10, R5, 0x98, RZ, 0xfc, !PT ;  /* 0x00000098050a7812 */ /* 0x000fc400078efcff */
[----:B------:R-:W-:Y:S01]  /*4550*/  LOP3.LUT R11, R5, 0x9a, RZ, 0xfc, !PT ;  /* 0x0000009a050b7812 */ /* 0x000fe200078efcff */
[----:B------:R-:W-:Y:S01]  /*4560*/  IMAD.MOV R7, RZ, RZ, -R7 ;  /* 0x000000ffff077224 */ /* 0x000fe200078e0a07 */
[----:B------:R-:W-:Y:S01]  /*4570*/  IABS R185, R10 ;  /* 0x0000000a00b97213 */ /* 0x000fe20000000000 */
[----:B------:R-:W-:Y:S01]  /*4580*/  @!P2 IMAD.IADD R155, R155, 0x1, -R2 ;  /* 0x000000019b9ba824 */ /* 0x000fe200078e0a02 */
[C---:B------:R-:W-:Y:S01]  /*4590*/  ISETP.GT.U32.AND P2, PT, R2.reuse, R163, PT ;  /* 0x000000a30200720c */ /* 0x040fe20003f44070 */
[----:B------:R-:W-:Y:S01]  /*45a0*/  IMAD.MOV R8, RZ, RZ, -R8 ;  /* 0x000000ffff087224 */ /* 0x000fe200078e0a08 */
[----:B------:R-:W-:Y:S01]  /*45b0*/  IABS R187, R11 ;  /* 0x0000000b00bb7213 */ /* 0x000fe20000000000 */
[C---:B------:R-:W-:Y:S02]  /*45c0*/  IMAD R159, R2.reuse, R7, R159 ;  /* 0x00000007029f7224 */ /* 0x040fe400078e029f */
[C---:B------:R-:W-:Y:S01]  /*45d0*/  IMAD R165, R2.reuse, R8, R165 ;  /* 0x0000000802a57224 */ /* 0x040fe200078e02a5 */
[----:B------:R-:W-:Y:S01]  /*45e0*/  LOP3.LUT R8, R5, 0x96, RZ, 0xfc, !PT ;  /* 0x0000009605087812 */ /* 0x000fe200078efcff */
[----:B------:R-:W-:Y:S01]  /*45f0*/  @!P4 IMAD.MOV R151, RZ, RZ, -R151 ;  /* 0x000000ffff97c224 */ /* 0x000fe200078e0a97 */
[----:B------:R-:W-:Y:S01]  /*4600*/  ISETP.GT.U32.AND P4, PT, R2, R161, PT ;  /* 0x000000a10200720c */ /* 0x000fe20003f84070 */
[----:B------:R-:W-:Y:S01]  /*4610*/  IMAD.HI.U32 R7, R4, R167, RZ ;  /* 0x000000a704077227 */ /* 0x000fe200078e00ff */
[----:B------:R-:W-:-:S03]  /*4620*/  IABS R183, R8 ;  /* 0x0000000800b77213 */ /* 0x000fc60000000000 */
[----:B------:R-:W-:Y:S02]  /*4630*/  @!P2 IMAD.IADD R163, R163, 0x1, -R2 ;  /* 0x00000001a3a3a824 */ /* 0x000fe400078e0a02 */
[----:B------:R-:W-:Y:S02]  /*4640*/  IMAD.MOV R7, RZ, RZ, -R7 ;  /* 0x000000ffff077224 */ /* 0x000fe400078e0a07 */
[----:B------:R-:W-:Y:S01]  /*4650*/  @!P1 IMAD.MOV R155, RZ, RZ, -R155 ;  /* 0x000000ffff9b9224 */ /* 0x000fe200078e0a9b */
[C---:B------:R-:W-:Y:S01]  /*4660*/  ISETP.GT.U32.AND P1, PT, R2.reuse, R163, PT ;  /* 0x000000a30200720c */ /* 0x040fe20003f24070 */
[C---:B------:R-:W-:Y:S02]  /*4670*/  IMAD R167, R2.reuse, R7, R167 ;  /* 0x0000000702a77224 */ /* 0x040fe400078e02a7 */
[----:B------:R-:W-:Y:S01]  /*4680*/  @!P5 IMAD.MOV R153, RZ, RZ, -R153 ;  /* 0x000000ffff99d224 */ /* 0x000fe200078e0a99 */
[----:B------:R-:W-:Y:S01]  /*4690*/  ISETP.GT.U32.AND P5, PT, R2, R159, PT ;  /* 0x0000009f0200720c */ /* 0x000fe20003fa4070 */
[----:B------:R-:W-:-:S04]  /*46a0*/  IMAD.HI.U32 R7, R4, R183, RZ ;  /* 0x000000b704077227 */ /* 0x000fc800078e00ff */
[----:B------:R-:W-:Y:S01]  /*46b0*/  @!P0 IMAD.MOV R143, RZ, RZ, -R143 ;  /* 0x000000ffff8f8224 */ /* 0x000fe200078e0a8f */
[C---:B------:R-:W-:Y:S01]  /*46c0*/  ISETP.GT.U32.AND P0, PT, R2.reuse, R165, PT ;  /* 0x000000a50200720c */ /* 0x040fe20003f04070 */
        /* <DEDUP_REMOVED lines=8> */
[----:B------:R-:W-:-:S02]  /*4750*/  @!P1 IMAD.IADD R163, R163, 0x1, -R2 ;  /* 0x00000001a3a39824 */ /* 0x000fc400078e0a02 */
[--C-:B------:R-:W-:Y:S01]  /*4760*/  @!P5 IMAD.IADD R159, R159, 0x1, -R2.reuse ;  /* 0x000000019f9fd824 */ /* 0x100fe200078e0a02 */
[----:B------:R-:W-:Y:S01]  /*4770*/  ISETP.GT.U32.AND P1, PT, R2, R183, PT ;  /* 0x000000b70200720c */ /* 0x000fe20003f24070 */
[--C-:B------:R-:W-:Y:S01]  /*4780*/  @!P0 IMAD.IADD R165, R165, 0x1, -R2.reuse ;  /* 0x00000001a5a58824 */ /* 0x100fe200078e0a02 */
[----:B------:R-:W-:Y:S01]  /*4790*/  ISETP.GE.AND P5, PT, R14, RZ, PT ;  /* 0x000000ff0e00720c */ /* 0x000fe20003fa6270 */
[----:B------:R-:W-:Y:S01]  /*47a0*/  IMAD.HI.U32 R7, R4, R185, RZ ;  /* 0x000000b904077227 */ /* 0x000fe200078e00ff */
[C---:B------:R-:W-:Y:S02]  /*47b0*/  ISETP.GT.U32.AND P0, PT, R2.reuse, R159, PT ;  /* 0x0000009f0200720c */ /* 0x040fe40003f04070 */
[----:B------:R-:W-:Y:S01]  /*47c0*/  ISETP.GT.U32.AND P2, PT, R2, R165, PT ;  /* 0x000000a50200720c */ /* 0x000fe20003f44070 */
[----:B------:R-:W-:Y:S01]  /*47d0*/  @!P3 IMAD.MOV R157, RZ, RZ, -R157 ;  /* 0x000000ffff9db224 */ /* 0x000fe200078e0a9d */
[----:B------:R-:W-:Y:S01]  /*47e0*/  ISETP.GE.AND P3, PT, R12, RZ, PT ;  /* 0x000000ff0c00720c */ /* 0x000fe20003f66270 */
[--C-:B------:R-:W-:Y:S01]  /*47f0*/  @!P6 IMAD.IADD R167, R167, 0x1, -R2.reuse ;  /* 0x00000001a7a7e824 */ /* 0x100fe200078e0a02 */
[----:B------:R-:W-:Y:S01]  /*4800*/  ISETP.GE.AND P6, PT, R10, RZ, PT ;  /* 0x000000ff0a00720c */ /* 0x000fe20003fc6270 */
[----:B------:R-:W-:Y:S01]  /*4810*/  IMAD.MOV R7, RZ, RZ, -R7 ;  /* 0x000000ffff077224 */ /* 0x000fe200078e0a07 */
[----:B------:R-:W-:Y:S01]  /*4820*/  LOP3.LUT R10, R5, 0x9c, RZ, 0xfc, !PT ;  /* 0x0000009c050a7812 */ /* 0x000fe200078efcff */
[----:B------:R-:W-:Y:S01]  /*4830*/  @!P1 IMAD.IADD R183, R183, 0x1, -R2 ;  /* 0x00000001b7b79824 */ /* 0x000fe200078e0a02 */
[C---:B------:R-:W-:Y:S01]  /*4840*/  ISETP.GT.U32.AND P1, PT, R2.reuse, R167, PT ;  /* 0x000000a70200720c */ /* 0x040fe20003f24070 */
[----:B------:R-:W-:Y:S01]  /*4850*/  IMAD R185, R2, R7, R185 ;  /* 0x0000000702b97224 */ /* 0x000fe200078e02b9 */
[----:B------:R-:W-:Y:S01]  /*4860*/  LOP3.LUT R12, R5, 0x9e, RZ, 0xfc, !PT ;  /* 0x0000009e050c7812 */ /* 0x000fe200078efcff */
[----:B------:R-:W-:Y:S01]  /*4870*/  IMAD.HI.U32 R7, R4, R187, RZ ;  /* 0x000000bb04077227 */ /* 0x000fe200078e00ff */
[----:B------:R-:W-:-:S02]  /*4880*/  IABS R191, R10 ;  /* 0x0000000a00bf7213 */ /* 0x000fc40000000000 */
[----:B------:R-:W-:Y:S01]  /*4890*/  IABS R193, R12 ;  /* 0x0000000c00c17213 */ /* 0x000fe20000000000 */
[--C-:B------:R-:W-:Y:S01]  /*48a0*/  @!P0 IMAD.IADD R159, R159, 0x1, -R2.reuse ;  /* 0x000000019f9f8824 */ /* 0x100fe200078e0a02 */
[----:B------:R-:W-:Y:S01]  /*48b0*/  ISETP.GE.AND P0, PT, R15, RZ, PT ;  /* 0x000000ff0f00720c */ /* 0x000fe20003f06270 */
[----:B------:R-:W-:Y:S01]  /*48c0*/  IMAD.MOV R7, RZ, RZ, -R7 ;  /* 0x000000ffff077224 */ /* 0x000fe200078e0a07 */
[----:B------:R-:W-:Y:S01]  /*48d0*/  LOP3.LUT R14, R5, 0xc0, RZ, 0xfc, !PT ;  /* 0x000000c0050e7812 */ /* 0x000fe200078efcff */
[----:B------:R-:W-:Y:S01]  /*48e0*/  @!P3 IMAD.MOV R159, RZ, RZ, -R159 ;  /* 0x000000ffff9fb224 */ /* 0x000fe200078e0a9f */
[C---:B------:R-:W-:Y:S01]  /*48f0*/  ISETP.GT.U32.AND P3, PT, R2.reuse, R185, PT ;  /* 0x000000b90200720c */ /* 0x040fe20003f64070 */
[C---:B------:R-:W-:Y:S01]  /*4900*/  IMAD R187, R2.reuse, R7, R187 ;  /* 0x0000000702bb7224 */ /* 0x040fe200078e02bb */
[----:B------:R-:W-:Y:S01]  /*4910*/  IABS R225, R14 ;  /* 0x0000000e00e17213 */ /* 0x000fe20000000000 */
[--C-:B------:R-:W-:Y:S01]  /*4920*/  @!P1 IMAD.IADD R167, R167, 0x1, -R2.reuse ;  /* 0x00000001a7a79824 */ /* 0x100fe200078e0a02 */
[----:B------:R-:W-:Y:S01]  /*4930*/  LOP3.LUT R15, R5, 0xc4, RZ, 0xfc, !PT ;  /* 0x000000c4050f7812 */ /* 0x000fe200078efcff */
[----:B------:R-:W-:Y:S01]  /*4940*/  @!P2 IMAD.IADD R165, R165, 0x1, -R2 ;  /* 0x00000001a5a5a824 */ /* 0x000fe200078e0a02 */
[----:B------:R-:W-:Y:S01]  /*4950*/  ISETP.GT.U32.AND P1, PT, R2, R187, PT ;  /* 0x000000bb0200720c */ /* 0x000fe20003f24070 */
[----:B------:R-:W-:Y:S01]  /*4960*/  IMAD.HI.U32 R7, R4, R191, RZ ;  /* 0x000000bf04077227 */ /* 0x000fe200078e00ff */
[----:B------:R-:W-:-:S02]  /*4970*/  ISETP.GE.AND P2, PT, R8, RZ, PT ;  /* 0x000000ff0800720c */ /* 0x000fc40003f46270 */
[----:B------:R-:W-:Y:S01]  /*4980*/  IABS R229, R15 ;  /* 0x0000000f00e57213 */ /* 0x000fe20000000000 */
[----:B------:R-:W-:Y:S01]  /*4990*/  @!P4 IMAD.MOV R165, RZ, RZ, -R165 ;  /* 0x000000ffffa5c224 */ /* 0x000fe200078e0aa5 */
[----:B------:R-:W-:Y:S01]  /*49a0*/  ISETP.GT.U32.AND P4, PT, R2, R183, PT ;  /* 0x000000b70200720c */ /* 0x000fe20003f84070 */
[----:B------:R-:W-:Y:S01]  /*49b0*/  @!P3 IMAD.IADD R185, R185, 0x1, -R2 ;  /* 0x00000001b9b9b824 */ /* 0x000fe200078e0a02 */
[----:B------:R-:W-:Y:S01]  /*49c0*/  ISETP.GE.AND P3, PT, R12, RZ, PT ;  /* 0x000000ff0c00720c */ /* 0x000fe20003f66270 */
[----:B------:R-:W-:Y:S01]  /*49d0*/  IMAD.HI.U32 R8, R4, R193, RZ ;  /* 0x000000c104087227 */ /* 0x000fe200078e00ff */
[----:B------:R-:W-:-:S03]  /*49e0*/  LOP3.LUT R12, R5, 0xa4, RZ, 0xfc, !PT ;  /* 0x000000a4050c7812 */ /* 0x000fc600078efcff */
[----:B------:R-:W-:Y:S01]  /*49f0*/  @!P1 IMAD.IADD R187, R187, 0x1, -R2 ;  /* 0x00000001bbbb9824 */ /* 0x000fe200078e0a02 */
[----:B------:R-:W-:Y:S01]  /*4a00*/  ISETP.GT.U32.AND P1, PT, R2, R185, PT ;  /* 0x000000b90200720c */ /* 0x000fe20003f24070 */
[----:B------:R-:W-:Y:S01]  /*4a10*/  IMAD.MOV R7, RZ, RZ, -R7 ;  /* 0x000000ffff077224 */ /* 0x000fe200078e0a07 */
[----:B------:R-:W-:Y:S01]  /*4a20*/  IABS R199, R12 ;  /* 0x0000000c00c77213 */ /* 0x000fe20000000000 */
[----:B------:R-:W-:Y:S02]  /*4a30*/  IMAD.MOV R8, RZ, RZ, -R8 ;  /* 0x000000ffff087224 */ /* 0x000fe400078e0a08 */
[----:B------:R-:W-:Y:S01]  /*4a40*/  @!P4 IMAD.IADD R183, R183, 0x1, -R2 ;  /* 0x00000001b7b7c824 */ /* 0x000fe200078e0a02 */
[----:B------:R-:W-:Y:S01]  /*4a50*/  ISETP.GE.AND P4, PT, R10, RZ, PT ;  /* 0x000000ff0a00720c */ /* 0x000fe20003f86270 */
[C---:B------:R-:W-:Y:S01]  /*4a60*/  IMAD R191, R2.reuse, R7, R191 ;  /* 0x0000000702bf7224 */ /* 0x040fe200078e02bf */
[----:B------:R-:W-:Y:S01]  /*4a70*/  LOP3.LUT R10, R5, 0xa0, RZ, 0xfc, !PT ;  /* 0x000000a0050a7812 */ /* 0x000fe200078efcff */
[----:B------:R-:W-:-:S02]  /*4a80*/  IMAD R193, R2, R8, R193 ;  /* 0x0000000802c17224 */ /* 0x000fc400078e02c1 */
[----:B------:R-:W-:Y:S01]  /*4a90*/  @!P2 IMAD.MOV R183, RZ, RZ, -R183 ;  /* 0x000000ffffb7a224 */ /* 0x000fe200078e0ab7 */
[C---:B------:R-:W-:Y:S01]  /*4aa0*/  ISETP.GT.U32.AND P2, PT, R2.reuse, R191, PT ;  /* 0x000000bf0200720c */ /* 0x040fe20003f44070 */
[--C-:B------:R-:W-:Y:S01]  /*4ab0*/  @!P1 IMAD.IADD R185, R185, 0x1, -R2.reuse ;  /* 0x00000001b9b99824 */ /* 0x100fe200078e0a02 */
[----:B------:R-:W-:Y:S01]  /*4ac0*/  IABS R195, R10 ;  /* 0x0000000a00c37213 */ /* 0x000fe20000000000 */
[----:B------:R-:W-:Y:S01]  /*4ad0*/  @!P5 IMAD.MOV R163, RZ, RZ, -R163 ;  /* 0x000000ffffa3d224 */ /* 0x000fe200078e0aa3 */
[----:B------:R-:W-:Y:S01]  /*4ae0*/  ISETP.GT.U32.AND P1, PT, R2, R193, PT ;  /* 0x000000c10200720c */ /* 0x000fe20003f24070 */
[----:B------:R-:W-:Y:S01]  /*4af0*/  @!P0 IMAD.MOV R167, RZ, RZ, -R167 ;  /* 0x000000ffffa78224 */ /* 0x000fe200078e0aa7 */
[----:B------:R-:W-:Y:S01]  /*4b00*/  ISETP.GE.AND P5, PT, R11, RZ, PT ;  /* 0x000000ff0b00720c */ /* 0x000fe20003fa6270 */
[----:B------:R-:W-:Y:S01]  /*4b10*/  IMAD.HI.U32 R7, R4, R195, RZ ;  /* 0x000000c304077227 */ /* 0x000fe200078e00ff */
[----:B------:R-:W-:Y:S02]  /*4b20*/  LOP3.LUT R11, R5, 0xa2, RZ, 0xfc, !PT ;  /* 0x000000a2050b7812 */ /* 0x000fe400078efcff */
[----:B------:R-:W-:Y:S01]  /*4b30*/  ISETP.GT.U32.AND P0, PT, R2, R187, PT ;  /* 0x000000bb0200720c */ /* 0x000fe20003f04070 */
[----:B------:R-:W-:Y:S01]  /*4b40*/  IMAD.MOV R7, RZ, RZ, -R7 ;  /* 0x000000ffff077224 */ /* 0x000fe200078e0a07 */
[----:B------:R-:W-:Y:S01]  /*4b50*/  IABS R197, R11 ;  /* 0x0000000b00c57213 */ /* 0x000fe20000000000 */
[----:B------:R-:W-:-:S02]  /*4b60*/  @!P2 IMAD.IADD R191, R191, 0x1, -R2 ;  /* 0x00000001bfbfa824 */ /* 0x000fc400078e0a02 */
[C---:B------:R-:W-:Y:S02]  /*4b70*/  IMAD R195, R2.reuse, R7, R195 ;  /* 0x0000000702c37224 */ /* 0x040fe400078e02c3 */
[----:B------:R-:W-:Y:S01]  /*4b80*/  @!P1 IMAD.IADD R193, R193, 0x1, -R2 ;  /* 0x00000001c1c19824 */ /* 0x000fe200078e0a02 */
[----:B------:R-:W-:Y:S01]  /*4b90*/  ISETP.GT.U32.AND P1, PT, R2, R191, PT ;  /* 0x000000bf0200720c */ /* 0x000fe20003f24070 */
[----:B------:R-:W-:Y:S01]  /*4ba0*/  IMAD.HI.U32 R7, R4, R197, RZ ;  /* 0x000000c504077227 */ /* 0x000fe200078e00ff */
[----:B------:R-:W-:-:S03]  /*4bb0*/  ISETP.GT.U32.AND P2, PT, R2, R195, PT ;  /* 0x000000c30200720c */ /* 0x000fc60003f44070 */
[----:B------:R-:W-:Y:S01]  /*4bc0*/  @!P6 IMAD.MOV R185, RZ, RZ, -R185 ;  /* 0x000000ffffb9e224 */ /* 0x000fe200078e0ab9 */
[----:B------:R-:W-:Y:S01]  /*4bd0*/  ISETP.GT.U32.AND P6, PT, R2, R193, PT ;  /* 0x000000c10200720c */ /* 0x000fe20003fc4070 */
[----:B------:R-:W-:Y:S02]  /*4be0*/  IMAD.MOV R7, RZ, RZ, -R7 ;  /* 0x000000ffff077224 */ /* 0x000fe400078e0a07 */
[----:B------:R-:W-:-:S04]  /*4bf0*/  IMAD.HI.U32 R8, R4, R199, RZ ;  /* 0x000000c704087227 */ /* 0x000fc800078e00ff */
[----:B------:R-:W-:Y:S01]  /*4c00*/  @!P0 IMAD.IADD R187, R187, 0x1, -R2 ;  /* 0x00000001bbbb8824 */ /* 0x000fe200078e0a02 */
[----:B------:R-:W-:Y:S01]  /*4c10*/  ISETP.GE.AND P0, PT, R10, RZ, PT ;  /* 0x000000ff0a00720c */ /* 0x000fe20003f06270 */
[----:B------:R-:W-:Y:S02]  /*4c20*/  IMAD R197, R2, R7, R197 ;  /* 0x0000000702c57224 */ /* 0x000fe400078e02c5 */
[----:B------:R-:W-:-:S04]  /*4c30*/  IMAD.HI.U32 R10, R4, R201, RZ ;  /* 0x000000c9040a7227 */ /* 0x000fc800078e00ff */
[----:B------:R-:W-:Y:S02]  /*4c40*/  IMAD.MOV R8, RZ, RZ, -R8 ;  /* 0x000000ffff087224 */ /* 0x000fe400078e0a08 */
[----:B------:R-:W-:Y:S01]  /*4c50*/  @!P1 IMAD.IADD R191, R191, 0x1, -R2 ;  /* 0x00000001bfbf9824 */ /* 0x000fe200078e0a02 */
[C---:B------:R-:W-:Y:S01]  /*4c60*/  ISETP.GT.U32.AND P1, PT, R2.reuse, R197, PT ;  /* 0x000000c50200720c */ /* 0x040fe20003f24070 */
[----:B------:R-:W-:Y:S02]  /*4c70*/  IMAD.MOV R10, RZ, RZ, -R10 ;  /* 0x000000ffff0a7224 */ /* 0x000fe400078e0a0a */
[--C-:B------:R-:W-:Y:S02]  /*4c80*/  @!P2 IMAD.IADD R195, R195, 0x1, -R2.reuse ;  /* 0x00000001c3c3a824 */ /* 0x100fe400078e0a02 */
[C---:B------:R-:W-:Y:S01]  /*4c90*/  IMAD R199, R2.reuse, R8, R199 ;  /* 0x0000000802c77224 */ /* 0x040fe200078e02c7 */
[----:B------:R-:W-:Y:S01]  /*4ca0*/  LOP3.LUT R8, R5, 0xa8, RZ, 0xfc, !PT ;  /* 0x000000a805087812 */ /* 0x000fe200078efcff */
[C---:B------:R-:W-:Y:S01]  /*4cb0*/  IMAD R201, R2.reuse, R10, R201 ;  /* 0x0000000a02c97224 */ /* 0x040fe200078e02c9 */
[C---:B------:R-:W-:Y:S01]  /*4cc0*/  ISETP.GT.U32.AND P2, PT, R2.reuse, R195, PT ;  /* 0x000000c30200720c */ /* 0x040fe20003f44070 */
[----:B------:R-:W-:Y:S01]  /*4cd0*/  @!P6 IMAD.IADD R193, R193, 0x1, -R2 ;  /* 0x00000001c1c1e824 */ /* 0x000fe200078e0a02 */
[----:B------:R-:W-:Y:S01]  /*4ce0*/  IABS R203, R8 ;  /* 0x0000000800cb7213 */ /* 0x000fe20000000000 */
[----:B------:R-:W-:Y:S01]  /*4cf0*/  @!P5 IMAD.MOV R187, RZ, RZ, -R187 ;  /* 0x000000ffffbbd224 */ /* 0x000fe200078e0abb */
[C---:B------:R-:W-:Y:S01]  /*4d00*/  ISETP.GT.U32.AND P6, PT, R2.reuse, R199, PT ;  /* 0x000000c70200720c */ /* 0x040fe20003fc4070 */
[----:B------:R-:W-:Y:S01]  /*4d10*/  @!P3 IMAD.MOV R193, RZ, RZ, -R193 ;  /* 0x000000ffffc1b224 */ /* 0x000fe200078e0ac1 */
[----:B------:R-:W-:Y:S01]  /*4d20*/  ISETP.GT.U32.AND P3, PT, R2, R201, PT ;  /* 0x000000c90200720c */ /* 0x000fe20003f64070 */
[----:B------:R-:W-:Y:S01]  /*4d30*/  IMAD.HI.U32 R7, R4, R203, RZ ;  /* 0x000000cb04077227 */ /* 0x000fe200078e00ff */
[----:B------:R-:W-:-:S02]  /*4d40*/  LOP3.LUT R10, R5, 0xaa, RZ, 0xfc, !PT ;  /* 0x000000aa050a7812 */ /* 0x000fc400078efcff */
[----:B------:R-:W-:Y:S01]  /*4d50*/  ISETP.GE.AND P5, PT, R11, RZ, PT ;  /* 0x000000ff0b00720c */ /* 0x000fe20003fa6270 */
[--C-:B------:R-:W-:Y:S01]  /*4d60*/  @!P1 IMAD.IADD R197, R197, 0x1, -R2.reuse ;  /* 0x00000001c5c59824 */ /* 0x100fe200078e0a02 */
[----:B------:R-:W-:Y:S01]  /*4d70*/  IABS R205, R10 ;  /* 0x0000000a00cd7213 */ /* 0x000fe20000000000 */
[----:B------:R-:W-:Y:S01]  /*4d80*/  IMAD.MOV R7, RZ, RZ, -R7 ;  /* 0x000000ffff077224 */ /* 0x000fe200078e0a07 */
[----:B------:R-:W-:Y:S01]  /*4d90*/  LOP3.LUT R11, R5, 0xac, RZ, 0xfc, !PT ;  /* 0x000000ac050b7812 */ /* 0x000fe200078efcff */
[--C-:B------:R-:W-:Y:S01]  /*4da0*/  @!P2 IMAD.IADD R195, R195, 0x1, -R2.reuse ;  /* 0x00000001c3c3a824 */ /* 0x100fe200078e0a02 */
[C---:B------:R-:W-:Y:S01]  /*4db0*/  ISETP.GT.U32.AND P1, PT, R2.reuse, R197, PT ;  /* 0x000000c50200720c */ /* 0x040fe20003f24070 */
[C---:B------:R-:W-:Y:S01]  /*4dc0*/  IMAD R203, R2.reuse, R7, R203 ;  /* 0x0000000702cb7224 */ /* 0x040fe200078e02cb */
[----:B------:R-:W-:Y:S01]  /*4dd0*/  IABS R207, R11 ;  /* 0x0000000b00cf7213 */ /* 0x000fe20000000000 */
[--C-:B------:R-:W-:Y:S01]  /*4de0*/  @!P3 IMAD.IADD R201, R201, 0x1, -R2.reuse ;  /* 0x00000001c9c9b824 */ /* 0x100fe200078e0a02 */
[----:B------:R-:W-:Y:S01]  /*4df0*/  ISETP.GE.AND P2, PT, R13, RZ, PT ;  /* 0x000000ff0d00720c */ /* 0x000fe20003f46270 */
[----:B------:R-:W-:Y:S01]  /*4e00*/  @!P0 IMAD.MOV R195, RZ, RZ, -R195 ;  /* 0x000000ffffc38224 */ /* 0x000fe200078e0ac3 */
[C---:B------:R-:W-:Y:S01]  /*4e10*/  ISETP.GT.U32.AND P0, PT, R2.reuse, R203, PT ;  /* 0x000000cb0200720c */ /* 0x040fe20003f04070 */
[----:B------:R-:W-:Y:S01]  /*4e20*/  @!P6 IMAD.IADD R199, R199, 0x1, -R2 ;  /* 0x00000001c7c7e824 */ /* 0x000fe200078e0a02 */
[----:B------:R-:W-:Y:S01]  /*4e30*/  ISETP.GT.U32.AND P3, PT, R2, R201, PT ;  /* 0x000000c90200720c */ /* 0x000fe20003f64070 */
[----:B------:R-:W-:Y:S01]  /*4e40*/  IMAD.HI.U32 R7, R4, R205, RZ ;  /* 0x000000cd04077227 */ /* 0x000fe200078e00ff */
[----:B------:R-:W-:-:S02]  /*4e50*/  LOP3.LUT R13, R5, 0xbe, RZ, 0xfc, !PT ;  /* 0x000000be050d7812 */ /* 0x000fc400078efcff */
[----:B------:R-:W-:Y:S01]  /*4e60*/  ISETP.GT.U32.AND P6, PT, R2, R199, PT ;  /* 0x000000c70200720c */ /* 0x000fe20003fc4070 */
[----:B------:R-:W-:Y:S01]  /*4e70*/  @!P1 IMAD.IADD R197, R197, 0x1, -R2 ;  /* 0x00000001c5c59824 */ /* 0x000fe200078e0a02 */
[----:B------:R-:W-:Y:S01]  /*4e80*/  ISETP.GE.AND P1, PT, R8, RZ, PT ;  /* 0x000000ff0800720c */ /* 0x000fe20003f26270 */
[----:B------:R-:W-:Y:S01]  /*4e90*/  IMAD.MOV R8, RZ, RZ, -R7 ;  /* 0x000000ffff087224 */ /* 0x000fe200078e0a07 */
[----:B------:R-:W-:Y:S01]  /*4ea0*/  IABS R227, R13 ;  /* 0x0000000d00e37213 */ /* 0x000fe20000000000 */
[----:B------:R-:W-:Y:S01]  /*4eb0*/  @!P4 IMAD.MOV R191, RZ, RZ, -R191 ;  /* 0x000000ffffbfc224 */ /* 0x000fe200078e0abf */
[----:B------:R-:W-:Y:S01]  /*4ec0*/  ISETP.GE.AND P4, PT, R12, RZ, PT ;  /* 0x000000ff0c00720c */ /* 0x000fe20003f86270 */
[----:B------:R-:W-:Y:S01]  /*4ed0*/  IMAD.HI.U32 R7, R4, R207, RZ ;  /* 0x000000cf04077227 */ /* 0x000fe200078e00ff */
[----:B------:R-:W-:-:S03]  /*4ee0*/  LOP3.LUT R12, R5, 0xae, RZ, 0xfc, !PT ;  /* 0x000000ae050c7812 */ /* 0x000fc600078efcff */
[C---:B------:R-:W-:Y:S01]  /*4ef0*/  IMAD R205, R2.reuse, R8, R205 ;  /* 0x0000000802cd7224 */ /* 0x040fe200078e02cd */
[----:B------:R-:W-:Y:S01]  /*4f00*/  IABS R211, R12 ;  /* 0x0000000c00d37213 */ /* 0x000fe20000000000 */
[--C-:B------:R-:W-:Y:S01]  /*4f10*/  @!P0 IMAD.IADD R203, R203, 0x1, -R2.reuse ;  /* 0x00000001cbcb8824 */ /* 0x100fe200078e0a02 */
[----:B------:R-:W-:Y:S01]  /*4f20*/  LOP3.LUT R8, R5, 0xb0, RZ, 0xfc, !PT ;  /* 0x000000b005087812 */ /* 0x000fe200078efcff */
[----:B------:R-:W-:Y:S02]  /*4f30*/  IMAD.MOV R7, RZ, RZ, -R7 ;  /* 0x000000ffff077224 */ /* 0x000fe400078e0a07 */
[--C-:B------:R-:W-:Y:S01]  /*4f40*/  @!P3 IMAD.IADD R201, R201, 0x1, -R2.reuse ;  /* 0x00000001c9c9b824 */ /* 0x100fe200078e0a02 */
[C---:B------:R-:W-:Y:S01]  /*4f50*/  ISETP.GT.U32.AND P3, PT, R2.reuse, R205, PT ;  /* 0x000000cd0200720c */ /* 0x040fe20003f64070 */
[----:B------:R-:W-:Y:S01]  /*4f60*/  @!P6 IMAD.IADD R199, R199, 0x1, -R2 ;  /* 0x00000001c7c7e824 */ /* 0x000fe200078e0a02 */
[C---:B------:R-:W-:Y:S01]  /*4f70*/  ISETP.GT.U32.AND P0, PT, R2.reuse, R203, PT ;  /* 0x000000cb0200720c */ /* 0x040fe20003f04070 */
[----:B------:R-:W-:Y:S01]  /*4f80*/  IMAD R207, R2, R7, R207 ;  /* 0x0000000702cf7224 */ /* 0x000fe200078e02cf */
[----:B------:R-:W-:Y:S01]  /*4f90*/  IABS R209, R8 ;  /* 0x0000000800d17213 */ /* 0x000fe20000000000 */
[----:B------:R-:W-:Y:S01]  /*4fa0*/  IMAD.HI.U32 R7, R4, R211, RZ ;  /* 0x000000d304077227 */ /* 0x000fe200078e00ff */
[----:B------:R-:W-:-:S03]  /*4fb0*/  ISETP.GE.AND P6, PT, R10, RZ, PT ;  /* 0x000000ff0a00720c */ /* 0x000fc60003fc6270 */
[----:B------:R-:W-:Y:S01]  /*4fc0*/  @!P4 IMAD.MOV R199, RZ, RZ, -R199 ;  /* 0x000000ffffc7c224 */ /* 0x000fe200078e0ac7 */
[----:B------:R-:W-:Y:S01]  /*4fd0*/  ISETP.GT.U32.AND P4, PT, R2, R207, PT ;  /* 0x000000cf0200720c */ /* 0x000fe20003f84070 */
[----:B------:R-:W-:Y:S02]  /*4fe0*/  IMAD.MOV R7, RZ, RZ, -R7 ;  /* 0x000000ffff077224 */ /* 0x000fe400078e0a07 */
[--C-:B------:R-:W-:Y:S02]  /*4ff0*/  @!P3 IMAD.IADD R205, R205, 0x1, -R2.reuse ;  /* 0x00000001cdcdb824 */ /* 0x100fe400078e0a02 */
[----:B------:R-:W-:Y:S01]  /*5000*/  @!P0 IMAD.IADD R203, R203, 0x1, -R2 ;  /* 0x00000001cbcb8824 */ /* 0x000fe200078e0a02 */
[----:B------:R-:W-:Y:S01]  /*5010*/  ISETP.GE.AND P0, PT, R8, RZ, PT ;  /* 0x000000ff0800720c */ /* 0x000fe20003f06270 */
[C---:B------:R-:W-:Y:S01]  /*5020*/  IMAD R211, R2.reuse, R7, R211 ;  /* 0x0000000702d37224 */ /* 0x040fe200078e02d3 */
[----:B------:R-:W-:Y:S01]  /*5030*/  ISETP.GT.U32.AND P3, PT, R2, R205, PT ;  /* 0x000000cd0200720c */ /* 0x000fe20003f64070 */
[----:B------:R-:W-:Y:S01]  /*5040*/  @!P1 IMAD.MOV R203, RZ, RZ, -R203 ;  /* 0x000000ffffcb9224 */ /* 0x000fe200078e0acb */
[----:B------:R-:W-:Y:S01]  /*5050*/  LOP3.LUT R8, R5, 0xb2, RZ, 0xfc, !PT ;  /* 0x000000b205087812 */ /* 0x000fe200078efcff */
[----:B------:R-:W-:Y:S01]  /*5060*/  IMAD.HI.U32 R7, R4, R209, RZ ;  /* 0x000000d104077227 */ /* 0x000fe200078e00ff */
[----:B------:R-:W-:-:S02]  /*5070*/  ISETP.GT.U32.AND P1, PT, R2, R211, PT ;  /* 0x000000d30200720c */ /* 0x000fc40003f24070 */
[----:B------:R-:W-:Y:S01]  /*5080*/  IABS R213, R8 ;  /* 0x0000000800d57213 */ /* 0x000fe20000000000 */
[--C-:B------:R-:W-:Y:S02]  /*5090*/  @!P4 IMAD.IADD R207, R207, 0x1, -R2.reuse ;  /* 0x00000001cfcfc824 */ /* 0x100fe400078e0a02 */
[----:B------:R-:W-:Y:S02]  /*50a0*/  IMAD.MOV R7, RZ, RZ, -R7 ;  /* 0x000000ffff077224 */ /* 0x000fe400078e0a07 */
[----:B------:R-:W-:Y:S01]  /*50b0*/  @!P5 IMAD.MOV R197, RZ, RZ, -R197 ;  /* 0x000000ffffc5d224 */ /* 0x000fe200078e0ac5 */
[C---:B------:R-:W-:Y:S01]  /*50c0*/  ISETP.GT.U32.AND P4, PT, R2.reuse, R207, PT ;  /* 0x000000cf0200720c */ /* 0x040fe20003f84070 */
[--C-:B------:R-:W-:Y:S01]  /*50d0*/  @!P3 IMAD.IADD R205, R205, 0x1, -R2.reuse ;  /* 0x00000001cdcdb824 */ /* 0x100fe200078e0a02 */
[----:B------:R-:W-:Y:S01]  /*50e0*/  ISETP.GE.AND P5, PT, R11, RZ, PT ;  /* 0x000000ff0b00720c */ /* 0x000fe20003fa6270 */
[----:B------:R-:W-:Y:S01]  /*50f0*/  IMAD R209, R2, R7, R209 ;  /* 0x0000000702d17224 */ /* 0x000fe200078e02d1 */
[----:B------:R-:W-:Y:S01]  /*5100*/  LOP3.LUT R11, R5, 0xb4, RZ, 0xfc, !PT ;  /* 0x000000b4050b7812 */ /* 0x000fe200078efcff */
[----:B------:R-:W-:Y:S01]  /*5110*/  @!P1 IMAD.IADD R211, R211, 0x1, -R2 ;  /* 0x00000001d3d39824 */ /* 0x000fe200078e0a02 */
[----:B------:R-:W-:Y:S01]  /*5120*/  ISETP.GE.AND P3, PT, R8, RZ, PT ;  /* 0x000000ff0800720c */ /* 0x000fe20003f66270 */
[----:B------:R-:W-:Y:S01]  /*5130*/  @!P6 IMAD.MOV R205, RZ, RZ, -R205 ;  /* 0x000000ffffcde224 */ /* 0x000fe200078e0acd */
[----:B------:R-:W-:Y:S01]  /*5140*/  IABS R215, R11 ;  /* 0x0000000b00d77213 */ /* 0x000fe20000000000 */
[----:B------:R-:W-:Y:S01]  /*5150*/  IMAD.HI.U32 R7, R4, R213, RZ ;  /* 0x000000d504077227 */ /* 0x000fe200078e00ff */
[----:B------:R-:W-:-:S02]  /*5160*/  ISETP.GT.U32.AND P6, PT, R2, R211, PT ;  /* 0x000000d30200720c */ /* 0x000fc40003fc4070 */
[----:B------:R-:W-:Y:S01]  /*5170*/  ISETP.GE.AND P1, PT, R11, RZ, PT ;  /* 0x000000ff0b00720c */ /* 0x000fe20003f26270 */
[--C-:B------:R-:W-:Y:S01]  /*5180*/  @!P4 IMAD.IADD R207, R207, 0x1, -R2.reuse ;  /* 0x00000001cfcfc824 */ /* 0x100fe200078e0a02 */
[C---:B------:R-:W-:Y:S01]  /*5190*/  ISETP.GT.U32.AND P4, PT, R2.reuse, R209, PT ;  /* 0x000000d10200720c */ /* 0x040fe20003f84070 */
[----:B------:R-:W-:Y:S02]  /*51a0*/  IMAD.MOV R7, RZ, RZ, -R7 ;  /* 0x000000ffff077224 */ /* 0x000fe400078e0a07 */
[----:B------:R-:W-:Y:S02]  /*51b0*/  @!P5 IMAD.MOV R207, RZ, RZ, -R207 ;  /* 0x000000ffffcfd224 */ /* 0x000fe400078e0acf */
[----:B------:R-:W-:Y:S01]  /*51c0*/  IMAD R213, R2, R7, R213 ;  /* 0x0000000702d57224 */ /* 0x000fe200078e02d5 */
[----:B------:R-:W-:Y:S01]  /*51d0*/  LOP3.LUT R7, R5, 0xb8, RZ, 0xfc, !PT ;  /* 0x000000b805077812 */ /* 0x000fe200078efcff */
[----:B------:R-:W-:Y:S01]  /*51e0*/  @!P2 IMAD.MOV R201, RZ, RZ, -R201 ;  /* 0x000000ffffc9a224 */ /* 0x000fe200078e0ac9 */
[----:B------:R-:W-:Y:S01]  /*51f0*/  ISETP.GE.AND P2, PT, R12, RZ, PT ;  /* 0x000000ff0c00720c */ /* 0x000fe20003f46270 */
[----:B------:R-:W-:Y:S01]  /*5200*/  @!P6 IMAD.IADD R211, R211, 0x1, -R2 ;  /* 0x00000001d3d3e824 */ /* 0x000fe200078e0a02 */
[----:B------:R-:W-:Y:S01]  /*5210*/  ISETP.GT.U32.AND P6, PT, R2, R213, PT ;  /* 0x000000d50200720c */ /* 0x000fe20003fc4070 */
[----:B------:R-:W-:Y:S01]  /*5220*/  IMAD.HI.U32 R8, R4, R215, RZ ;  /* 0x000000d704087227 */ /* 0x000fe200078e00ff */
[----:B------:R-:W-:-:S02]  /*5230*/  LOP3.LUT R12, R5, 0xb6, RZ, 0xfc, !PT ;  /* 0x000000b6050c7812 */ /* 0x000fc400078efcff */
[----:B------:R-:W-:Y:S01]  /*5240*/  IABS R219, R7 ;  /* 0x0000000700db7213 */ /* 0x000fe20000000000 */
[----:B------:R-:W-:Y:S01]  /*5250*/  @!P4 IMAD.IADD R209, R209, 0x1, -R2 ;  /* 0x00000001d1d1c824 */ /* 0x000fe200078e0a02 */
[----:B------:R-:W-:Y:S01]  /*5260*/  IABS R217, R12 ;  /* 0x0000000c00d97213 */ /* 0x000fe20000000000 */
[----:B------:R-:W-:Y:S01]  /*5270*/  IMAD.MOV R8, RZ, RZ, -R8 ;  /* 0x000000ffff087224 */ /* 0x000fe200078e0a08 */
[----:B------:R-:W-:Y:S01]  /*5280*/  ISETP.GE.AND P4, PT, R12, RZ, PT ;  /* 0x000000ff0c00720c */ /* 0x000fe20003f86270 */
[----:B------:R-:W-:Y:S01]  /*5290*/  IMAD.HI.U32 R11, R4, R227, RZ ;  /* 0x000000e3040b7227 */ /* 0x000fe200078e00ff */
[----:B------:R-:W-:Y:S02]  /*52a0*/  ISETP.GT.U32.AND P5, PT, R2, R209, PT ;  /* 0x000000d10200720c */ /* 0x000fe40003fa4070 */
[----:B------:R-:W-:Y:S01]  /*52b0*/  LOP3.LUT R12, R5, 0xbc, RZ, 0xfc, !PT ;  /* 0x000000bc050c7812 */ /* 0x000fe200078efcff */
[----:B------:R-:W-:Y:S02]  /*52c0*/  @!P6 IMAD.IADD R213, R213, 0x1, -R2 ;  /* 0x00000001d5d5e824 */ /* 0x000fe400078e0a02 */
[----:B------:R-:W-:Y:S01]  /*52d0*/  IMAD.HI.U32 R10, R4, R217, RZ ;  /* 0x000000d9040a7227 */ /* 0x000fe200078e00ff */
[----:B------:R-:W-:-:S02]  /*52e0*/  IABS R223, R12 ;  /* 0x0000000c00df7213 */ /* 0x000fc40000000000 */
[C---:B------:R-:W-:Y:S01]  /*52f0*/  ISETP.GT.U32.AND P6, PT, R2.reuse, R213, PT ;  /* 0x000000d50200720c */ /* 0x040fe20003fc4070 */
[C---:B------:R-:W-:Y:S01]  /*5300*/  IMAD R215, R2.reuse, R8, R215 ;  /* 0x0000000802d77224 */ /* 0x040fe200078e02d7 */
[----:B------:R-:W-:Y:S01]  /*5310*/  LOP3.LUT R8, R5, 0xba, RZ, 0xfc, !PT ;  /* 0x000000ba05087812 */ /* 0x000fe200078efcff */
[----:B------:R-:W-:Y:S02]  /*5320*/  IMAD.MOV R10, RZ, RZ, -R10 ;  /* 0x000000ffff0a7224 */ /* 0x000fe400078e0a0a */
[----:B------:R-:W-:Y:S01]  /*5330*/  @!P5 IMAD.IADD R209, R209, 0x1, -R2 ;  /* 0x00000001d1d1d824 */ /* 0x000fe200078e0a02 */
[----:B------:R-:W-:Y:S01]  /*5340*/  IABS R221, R8 ;  /* 0x0000000800dd7213 */ /* 0x000fe20000000000 */
[----:B------:R-:W-:Y:S01]  /*5350*/  @!P2 IMAD.MOV R211, RZ, RZ, -R211 ;  /* 0x000000ffffd3a224 */ /* 0x000fe200078e0ad3 */
[----:B------:R-:W-:Y:S01]  /*5360*/  ISETP.GE.AND P2, PT, R7, RZ, PT ;  /* 0x000000ff0700720c */ /* 0x000fe20003f46270 */
[----:B------:R-:W-:Y:S01]  /*5370*/  @!P0 IMAD.MOV R209, RZ, RZ, -R209 ;  /* 0x000000ffffd18224 */ /* 0x000fe200078e0ad1 */
[----:B------:R-:W-:Y:S01]  /*5380*/  ISETP.GT.U32.AND P0, PT, R2, R215, PT ;  /* 0x000000d70200720c */ /* 0x000fe20003f04070 */
[----:B------:R-:W-:Y:S01]  /*5390*/  IMAD.HI.U32 R7, R4, R219, RZ ;  /* 0x000000db04077227 */ /* 0x000fe200078e00ff */
[----:B------:R-:W-:-:S03]  /*53a0*/  ISETP.GE.AND P5, PT, R8, RZ, PT ;  /* 0x000000ff0800720c */ /* 0x000fc60003fa6270 */
[C---:B------:R-:W-:Y:S02]  /*53b0*/  IMAD R217, R2.reuse, R10, R217 ;  /* 0x0000000a02d97224 */ /* 0x040fe400078e02d9 */
[----:B------:R-:W-:Y:S02]  /*53c0*/  IMAD.MOV R7, RZ, RZ, -R7 ;  /* 0x000000ffff077224 */ /* 0x000fe400078e0a07 */
[--C-:B------:R-:W-:Y:S01]  /*53d0*/  @!P6 IMAD.IADD R213, R213, 0x1, -R2.reuse ;  /* 0x00000001d5d5e824 */ /* 0x100fe200078e0a02 */
[C---:B------:R-:W-:Y:S01]  /*53e0*/  ISETP.GT.U32.AND P6, PT, R2.reuse, R217, PT ;  /* 0x000000d90200720c */ /* 0x040fe20003fc4070 */
[----:B------:R-:W-:Y:S02]  /*53f0*/  IMAD R219, R2, R7, R219 ;  /* 0x0000000702db7224 */ /* 0x000fe400078e02db */
[----:B------:R-:W-:Y:S02]  /*5400*/  @!P0 IMAD.IADD R215, R215, 0x1, -R2 ;  /* 0x00000001d7d78824 */ /* 0x000fe400078e0a02 */
[----:B------:R-:W-:Y:S01]  /*5410*/  IMAD.HI.U32 R10, R4, R223, RZ ;  /* 0x000000df040a7227 */ /* 0x000fe200078e00ff */
[----:B------:R-:W-:-:S03]  /*5420*/  ISETP.GT.U32.AND P0, PT, R2, R219, PT ;  /* 0x000000db0200720c */ /* 0x000fc60003f04070 */
[----:B------:R-:W-:Y:S02]  /*5430*/  @!P3 IMAD.MOV R213, RZ, RZ, -R213 ;  /* 0x000000ffffd5b224 */ /* 0x000fe400078e0ad5 */
[----:B------:R-:W-:Y:S02]  /*5440*/  IMAD.MOV R10, RZ, RZ, -R10 ;  /* 0x000000ffff0a7224 */ /* 0x000fe400078e0a0a */
[----:B------:R-:W-:Y:S01]  /*5450*/  @!P6 IMAD.IADD R217, R217, 0x1, -R2 ;  /* 0x00000001d9d9e824 */ /* 0x000fe200078e0a02 */
[----:B------:R-:W-:Y:S01]  /*5460*/  ISETP.GT.U32.AND P6, PT, R2, R215, PT ;  /* 0x000000d70200720c */ /* 0x000fe20003fc4070 */
[----:B------:R-:W-:Y:S02]  /*5470*/  IMAD.MOV R11, RZ, RZ, -R11 ;  /* 0x000000ffff0b7224 */ /* 0x000fe400078e0a0b */
[----:B------:R-:W-:Y:S01]  /*5480*/  IMAD.HI.U32 R7, R4, R225, RZ ;  /* 0x000000e104077227 */ /* 0x000fe200078e00ff */
[----:B------:R-:W-:-:S03]  /*5490*/  ISETP.GT.U32.AND P3, PT, R2, R217, PT ;  /* 0x000000d90200720c */ /* 0x000fc60003f64070 */
[--C-:B------:R-:W-:Y:S02]  /*54a0*/  @!P0 IMAD.IADD R219, R219, 0x1, -R2.reuse ;  /* 0x00000001dbdb8824 */ /* 0x100fe400078e0a02 */
[C---:B------:R-:W-:Y:S02]  /*54b0*/  IMAD R223, R2.reuse, R10, R223 ;  /* 0x0000000a02df7224 */ /* 0x040fe400078e02df */
[C---:B------:R-:W-:Y:S01]  /*54c0*/  IMAD R227, R2.reuse, R11, R227 ;  /* 0x0000000b02e37224 */ /* 0x040fe200078e02e3 */
[C---:B------:R-:W-:Y:S01]  /*54d0*/  ISETP.GT.U32.AND P0, PT, R2.reuse, R219, PT ;  /* 0x000000db0200720c */ /* 0x040fe20003f04070 */
[--C-:B------:R-:W-:Y:S01]  /*54e0*/  @!P6 IMAD.IADD R215, R215, 0x1, -R2.reuse ;  /* 0x00000001d7d7e824 */ /* 0x100fe200078e0a02 */
[----:B------:R-:W-:Y:S01]  /*54f0*/  LOP3.LUT R11, R5, 0xc2, RZ, 0xfc, !PT ;  /* 0x000000c2050b7812 */ /* 0x000fe200078efcff */
[----:B------:R-:W-:Y:S02]  /*5500*/  IMAD.MOV R7, RZ, RZ, -R7 ;  /* 0x000000ffff077224 */ /* 0x000fe400078e0a07 */
[----:B------:R-:W-:Y:S01]  /*5510*/  @!P1 IMAD.MOV R215, RZ, RZ, -R215 ;  /* 0x000000ffffd79224 */ /* 0x000fe200078e0ad7 */
[C---:B------:R-:W-:Y:S01]  /*5520*/  ISETP.GT.U32.AND P1, PT, R2.reuse, R223, PT ;  /* 0x000000df0200720c */ /* 0x040fe20003f24070 */
[C---:B------:R-:W-:Y:S01]  /*5530*/  IMAD R225, R2.reuse, R7, R225 ;  /* 0x0000000702e17224 */ /* 0x040fe200078e02e1 */
[----:B------:R-:W-:Y:S01]  /*5540*/  IABS R231, R11 ;  /* 0x0000000b00e77213 */ /* 0x000fe20000000000 */
[----:B------:R-:W-:Y:S01]  /*5550*/  @!P3 IMAD.IADD R217, R217, 0x1, -R2 ;  /* 0x00000001d9d9b824 */ /* 0x000fe200078e0a02 */
[----:B------:R-:W-:Y:S01]  /*5560*/  ISETP.GT.U32.AND P3, PT, R2, R227, PT ;  /* 0x000000e30200720c */ /* 0x000fe20003f64070 */
[----:B------:R-:W-:-:S04]  /*5570*/  IMAD.HI.U32 R8, R4, R221, RZ ;  /* 0x000000dd04087227 */ /* 0x000fc800078e00ff */
[----:B------:R-:W-:Y:S01]  /*5580*/  @!P0 IMAD.IADD R219, R219, 0x1, -R2 ;  /* 0x00000001dbdb8824 */ /* 0x000fe200078e0a02 */
[C---:B------:R-:W-:Y:S01]  /*5590*/  ISETP.GT.U32.AND P0, PT, R2.reuse, R225, PT ;  /* 0x000000e10200720c */ /* 0x040fe20003f04070 */
[----:B------:R-:W-:Y:S02]  /*55a0*/  IMAD.MOV R8, RZ, RZ, -R8 ;  /* 0x000000ffff087224 */ /* 0x000fe400078e0a08 */
[----:B------:R-:W-:Y:S02]  /*55b0*/  @!P1 IMAD.IADD R223, R223, 0x1, -R2 ;  /* 0x00000001dfdf9824 */ /* 0x000fe400078e0a02 */
[----:B------:R-:W-:Y:S02]  /*55c0*/  IMAD R221, R2, R8, R221 ;  /* 0x0000000802dd7224 */ /* 0x000fe400078e02dd */
[----:B------:R-:W-:-:S03]  /*55d0*/  IMAD.HI.U32 R10, R4, R233, RZ ;  /* 0x000000e9040a7227 */ /* 0x000fc600078e00ff */
[C---:B------:R-:W-:Y:S01]  /*55e0*/  ISETP.GT.U32.AND P6, PT, R2.reuse, R221, PT ;  /* 0x000000dd0200720c */ /* 0x040fe20003fc4070 */
[----:B------:R-:W-:Y:S01]  /*55f0*/  @!P3 IMAD.IADD R227, R227, 0x1, -R2 ;  /* 0x00000001e3e3b824 */ /* 0x000fe200078e0a02 */
[----:B------:R-:W-:Y:S01]  /*5600*/  ISETP.GT.U32.AND P3, PT, R2, R223, PT ;  /* 0x000000df0200720c */ /* 0x000fe20003f64070 */
[----:B------:R-:W-:-:S04]  /*5610*/  IMAD.HI.U32 R7, R4, R231, RZ ;  /* 0x000000e704077227 */ /* 0x000fc800078e00ff */
[----:B------:R-:W-:Y:S02]  /*5620*/  IMAD.MOV R10, RZ, RZ, -R10 ;  /* 0x000000ffff0a7224 */ /* 0x000fe400078e0a0a */
[--C-:B------:R-:W-:Y:S01]  /*5630*/  @!P0 IMAD.IADD R225, R225, 0x1, -R2.reuse ;  /* 0x00000001e1e18824 */ /* 0x100fe200078e0a02 */
[C---:B------:R-:W-:Y:S01]  /*5640*/  ISETP.GT.U32.AND P0, PT, R2.reuse, R227, PT ;  /* 0x000000e30200720c */ /* 0x040fe20003f04070 */
[----:B------:R-:W-:Y:S02]  /*5650*/  IMAD.MOV R7, RZ, RZ, -R7 ;  /* 0x000000ffff077224 */ /* 0x000fe400078e0a07 */
[C---:B------:R-:W-:Y:S01]  /*5660*/  IMAD R233, R2.reuse, R10, R233 ;  /* 0x0000000a02e97224 */ /* 0x040fe200078e02e9 */
[----:B------:R-:W-:Y:S01]  /*5670*/  LOP3.LUT R10, R5, 0xc8, RZ, 0xfc, !PT ;  /* 0x000000c8050a7812 */ /* 0x000fe200078efcff */
[C---:B------:R-:W-:Y:S02]  /*5680*/  IMAD R231, R2.reuse, R7, R231 ;  /* 0x0000000702e77224 */ /* 0x040fe400078e02e7 */
[--C-:B------:R-:W-:Y:S01]  /*5690*/  @!P6 IMAD.IADD R221, R221, 0x1, -R2.reuse ;  /* 0x00000001dddde824 */ /* 0x100fe200078e0a02 */
[----:B------:R-:W-:Y:S01]  /*56a0*/  IABS R235, R10 ;  /* 0x0000000a00eb7213 */ /* 0x000fe20000000000 */
[----:B------:R-:W-:Y:S01]  /*56b0*/  @!P2 IMAD.MOV R219, RZ, RZ, -R219 ;  /* 0x000000ffffdba224 */ /* 0x000fe200078e0adb */
[C---:B------:R-:W-:Y:S01]  /*56c0*/  ISETP.GT.U32.AND P2, PT, R2.reuse, R231, PT ;  /* 0x000000e70200720c */ /* 0x040fe20003f44070 */
[----:B------:R-:W-:Y:S01]  /*56d0*/  @!P4 IMAD.MOV R217, RZ, RZ, -R217 ;  /* 0x000000ffffd9c224 */ /* 0x000fe200078e0ad9 */
[----:B------:R-:W-:Y:S01]  /*56e0*/  ISETP.GT.U32.AND P4, PT, R2, R225, PT ;  /* 0x000000e10200720c */ /* 0x000fe20003f84070 */
[----:B------:R-:W-:Y:S01]  /*56f0*/  @!P3 IMAD.IADD R223, R223, 0x1, -R2 ;  /* 0x00000001dfdfb824 */ /* 0x000fe200078e0a02 */
[----:B------:R-:W-:Y:S01]  /*5700*/  ISETP.GE.AND P3, PT, R13, RZ, PT ;  /* 0x000000ff0d00720c */ /* 0x000fe20003f66270 */
[----:B------:R-:W-:Y:S01]  /*5710*/  IMAD.HI.U32 R7, R4, R235, RZ ;  /* 0x000000eb04077227 */ /* 0x000fe200078e00ff */
[----:B------:R-:W-:-:S02]  /*5720*/  ISETP.GT.U32.AND P1, PT, R2, R221, PT ;  /* 0x000000dd0200720c */ /* 0x000fc40003f24070 */
[----:B------:R-:W-:Y:S01]  /*5730*/  ISETP.GE.AND P6, PT, R12, RZ, PT ;  /* 0x000000ff0c00720c */ /* 0x000fe20003fc6270 */
[----:B------:R-:W-:Y:S01]  /*5740*/  @!P0 IMAD.IADD R227, R227, 0x1, -R2 ;  /* 0x00000001e3e38824 */ /* 0x000fe200078e0a02 */
[----:B------:R-:W-:Y:S01]  /*5750*/  ISETP.GT.U32.AND P0, PT, R2, R233, PT ;  /* 0x000000e90200720c */ /* 0x000fe20003f04070 */
[----:B------:R-:W-:Y:S01]  /*5760*/  IMAD.HI.U32 R8, R4, R229, RZ ;  /* 0x000000e504087227 */ /* 0x000fe200078e00ff */
[----:B------:R-:W-:-:S03]  /*5770*/  LOP3.LUT R12, R5, 0xca, RZ, 0xfc, !PT ;  /* 0x000000ca050c7812 */ /* 0x000fc600078efcff */
[----:B------:R-:W-:Y:S01]  /*5780*/  IMAD.MOV R7, RZ, RZ, -R7 ;  /* 0x000000ffff077224 */ /* 0x000fe200078e0a07 */
[----:B------:R-:W-:Y:S01]  /*5790*/  IABS R243, R12 ;  /* 0x0000000c00f37213 */ /* 0x000fe20000000000 */
[----:B------:R-:W-:Y:S02]  /*57a0*/  IMAD.MOV R8, RZ, RZ, -R8 ;  /* 0x000000ffff087224 */ /* 0x000fe400078e0a08 */
[C---:B------:R-:W-:Y:S01]  /*57b0*/  IMAD R235, R2.reuse, R7, R235 ;  /* 0x0000000702eb7224 */ /* 0x040fe200078e02eb */
[----:B------:R-:W-:Y:S01]  /*57c0*/  LOP3.LUT R7, R5, 0xcc, RZ, 0xfc, !PT ;  /* 0x000000cc05077812 */ /* 0x000fe200078efcff */
[----:B------:R-:W-:Y:S02]  /*57d0*/  IMAD R229, R2, R8, R229 ;  /* 0x0000000802e57224 */ /* 0x000fe400078e02e5 */
[--C-:B------:R-:W-:Y:S01]  /*57e0*/  @!P2 IMAD.IADD R231, R231, 0x1, -R2.reuse ;  /* 0x00000001e7e7a824 */ /* 0x100fe200078e0a02 */
[----:B------:R-:W-:Y:S01]  /*57f0*/  IABS R247, R7 ;  /* 0x0000000700f77213 */ /* 0x000fe20000000000 */
[--C-:B------:R-:W-:Y:S01]  /*5800*/  @!P4 IMAD.IADD R225, R225, 0x1, -R2.reuse ;  /* 0x00000001e1e1c824 */ /* 0x100fe200078e0a02 */
[----:B------:R-:W-:Y:S01]  /*5810*/  ISETP.GE.AND P4, PT, R14, RZ, PT ;  /* 0x000000ff0e00720c */ /* 0x000fe20003f86270 */
[----:B------:R-:W-:Y:S01]  /*5820*/  @!P3 IMAD.MOV R227, RZ, RZ, -R227 ;  /* 0x000000ffffe3b224 */ /* 0x000fe200078e0ae3 */
[C---:B------:R-:W-:Y:S01]  /*5830*/  ISETP.GT.U32.AND P3, PT, R2.reuse, R235, PT ;  /* 0x000000eb0200720c */ /* 0x040fe20003f64070 */
[--C-:B------:R-:W-:Y:S01]  /*5840*/  @!P1 IMAD.IADD R221, R221, 0x1, -R2.reuse ;  /* 0x00000001dddd9824 */ /* 0x100fe200078e0a02 */
[C---:B------:R-:W-:Y:S01]  /*5850*/  ISETP.GT.U32.AND P1, PT, R2.reuse, R229, PT ;  /* 0x000000e50200720c */ /* 0x040fe20003f24070 */
[----:B------:R-:W-:Y:S01]  /*5860*/  @!P0 IMAD.IADD R233, R233, 0x1, -R2 ;  /* 0x00000001e9e98824 */ /* 0x000fe200078e0a02 */
[----:B------:R-:W-:Y:S01]  /*5870*/  ISETP.GT.U32.AND P0, PT, R2, R231, PT ;  /* 0x000000e70200720c */ /* 0x000fe20003f04070 */
[----:B------:R-:W-:Y:S01]  /*5880*/  IMAD.HI.U32 R8, R4, R243, RZ ;  /* 0x000000f304087227 */ /* 0x000fe200078e00ff */
[----:B------:R-:W-:-:S02]  /*5890*/  ISETP.GE.AND P2, PT, R11, RZ, PT ;  /* 0x000000ff0b00720c */ /* 0x000fc40003f46270 */
[C---:B------:R-:W-:Y:S01]  /*58a0*/  LOP3.LUT R14, R5.reuse, 0xd6, RZ, 0xfc, !PT ;  /* 0x000000d6050e7812 */ /* 0x040fe200078efcff */
[----:B------:R-:W-:Y:S02]  /*58b0*/  IMAD.MOV R8, RZ, RZ, -R8 ;  /* 0x000000ffff087224 */ /* 0x000fe400078e0a08 */
[----:B------:R-:W-:Y:S01]  /*58c0*/  @!P5 IMAD.MOV R221, RZ, RZ, -R221 ;  /* 0x000000ffffddd224 */ /* 0x000fe200078e0add */
[C---:B------:R-:W-:Y:S01]  /*58d0*/  ISETP.GT.U32.AND P5, PT, R2.reuse, R233, PT ;  /* 0x000000e90200720c */ /* 0x040fe20003fa4070 */
[----:B------:R-:W-:Y:S01]  /*58e0*/  IMAD R243, R2, R8, R243 ;  /* 0x0000000802f37224 */ /* 0x000fe200078e02f3 */
[----:B------:R-:W-:Y:S01]  /*58f0*/  LOP3.LUT R8, R5, 0xce, RZ, 0xfc, !PT ;  /* 0x000000ce05087812 */ /* 0x000fe200078efcff */
[----:B------:R-:W-:Y:S01]  /*5900*/  @!P4 IMAD.MOV R225, RZ, RZ, -R225 ;  /* 0x000000ffffe1c224 */ /* 0x000fe200078e0ae1 */
[----:B------:R-:W-:Y:S01]  /*5910*/  ISETP.GE.AND P4, PT, R16, RZ, PT ;  /* 0x000000ff1000720c */ /* 0x000fe20003f86270 */
[----:B------:R-:W-:Y:S01]  /*5920*/  @!P3 IMAD.IADD R235, R235, 0x1, -R2 ;  /* 0x00000001ebebb824 */ /* 0x000fe200078e0a02 */
[----:B------:R-:W-:Y:S01]  /*5930*/  ISETP.GE.AND P3, PT, R7, RZ, PT ;  /* 0x000000ff0700720c */ /* 0x000fe20003f66270 */
[----:B------:R-:W-:Y:S01]  /*5940*/  IMAD.HI.U32 R7, R4, R247, RZ ;  /* 0x000000f704077227 */ /* 0x000fe200078e00ff */
[----:B------:R-:W-:-:S02]  /*5950*/  IABS R249, R8 ;  /* 0x0000000800f97213 */ /* 0x000fc40000000000 */
[----:B------:R-:W-:Y:S01]  /*5960*/  LOP3.LUT R16, R5, 0xda, RZ, 0xfc, !PT ;  /* 0x000000da05107812 */ /* 0x000fe200078efcff */
[--C-:B------:R-:W-:Y:S01]  /*5970*/  @!P1 IMAD.IADD R229, R229, 0x1, -R2.reuse ;  /* 0x00000001e5e59824 */ /* 0x100fe200078e0a02 */
[----:B------:R-:W-:Y:S01]  /*5980*/  ISETP.GE.AND P1, PT, R15, RZ, PT ;  /* 0x000000ff0f00720c */ /* 0x000fe20003f26270 */
[--C-:B------:R-:W-:Y:S01]  /*5990*/  @!P0 IMAD.IADD R231, R231, 0x1, -R2.reuse ;  /* 0x00000001e7e78824 */ /* 0x100fe200078e0a02 */
[C---:B------:R-:W-:Y:S01]  /*59a0*/  ISETP.GT.U32.AND P0, PT, R2.reuse, R243, PT ;  /* 0x000000f30200720c */ /* 0x040fe20003f04070 */
[----:B------:R-:W-:Y:S01]  /*59b0*/  IMAD.MOV R7, RZ, RZ, -R7 ;  /* 0x000000ffff077224 */ /* 0x000fe200078e0a07 */
[----:B------:R-:W-:Y:S01]  /*59c0*/  LOP3.LUT R15, R5, 0xd8, RZ, 0xfc, !PT ;  /* 0x000000d8050f7812 */ /* 0x000fe200078efcff */
[----:B------:R-:W-:Y:S01]  /*59d0*/  @!P6 IMAD.MOV R223, RZ, RZ, -R223 ;  /* 0x000000ffffdfe224 */ /* 0x000fe200078e0adf */
[----:B------:R-:W-:Y:S01]  /*59e0*/  ISETP.GT.U32.AND P6, PT, R2, R229, PT ;  /* 0x000000e50200720c */ /* 0x000fe20003fc4070 */
[----:B------:R-:W-:Y:S01]  /*59f0*/  @!P5 IMAD.IADD R233, R233, 0x1, -R2 ;  /* 0x00000001e9e9d824 */ /* 0x000fe200078e0a02 */
[----:B------:R-:W-:Y:S01]  /*5a00*/  ISETP.GE.AND P5, PT, R12, RZ, PT ;  /* 0x000000ff0c00720c */ /* 0x000fe20003fa6270 */
[----:B------:R-:W-:Y:S01]  /*5a10*/  IMAD R247, R2, R7, R247 ;  /* 0x0000000702f77224 */ /* 0x000fe200078e02f7 */
[----:B------:R-:W-:Y:S01]  /*5a20*/  IABS R12, R16 ;  /* 0x00000010000c7213 */ /* 0x000fe20000000000 */
[----:B------:R-:W-:-:S02]  /*5a30*/  @!P4 IMAD.MOV R233, RZ, RZ, -R233 ;  /* 0x000000ffffe9c224 */ /* 0x000fc400078e0ae9 */
[----:B------:R-:W-:Y:S01]  /*5a40*/  @!P2 IMAD.MOV R231, RZ, RZ, -R231 ;  /* 0x000000ffffe7a224 */ /* 0x000fe200078e0ae7 */
[C---:B------:R-:W-:Y:S01]  /*5a50*/  ISETP.GT.U32.AND P4, PT, R2.reuse, R247, PT ;  /* 0x000000f70200720c */ /* 0x040fe20003f84070 */
[--C-:B------:R-:W-:Y:S01]  /*5a60*/  @!P0 IMAD.IADD R243, R243, 0x1, -R2.reuse ;  /* 0x00000001f3f38824 */ /* 0x100fe200078e0a02 */
[----:B------:R-:W-:Y:S01]  /*5a70*/  ISETP.GT.U32.AND P0, PT, R2, R235, PT ;  /* 0x000000eb0200720c */ /* 0x000fe20003f04070 */
[----:B------:R-:W-:Y:S01]  /*5a80*/  IMAD.HI.U32 R7, R4, R249, RZ ;  /* 0x000000f904077227 */ /* 0x000fe200078e00ff */
[----:B------:R-:W-:Y:S02]  /*5a90*/  ISETP.GE.AND P2, PT, R8, RZ, PT ;  /* 0x000000ff0800720c */ /* 0x000fe40003f46270 */
[----:B------:R-:W-:Y:S01]  /*5aa0*/  LOP3.LUT R8, R5, 0xd0, RZ, 0xfc, !PT ;  /* 0x000000d005087812 */ /* 0x000fe200078efcff */
[--C-:B------:R-:W-:Y:S01]  /*5ab0*/  @!P6 IMAD.IADD R229, R229, 0x1, -R2.reuse ;  /* 0x00000001e5e5e824 */ /* 0x100fe200078e0a02 */
[----:B------:R-:W-:Y:S01]  /*5ac0*/  ISETP.GE.AND P6, PT, R10, RZ, PT ;  /* 0x000000ff0a00720c */ /* 0x000fe20003fc6270 */
[----:B------:R-:W-:Y:S01]  /*5ad0*/  IMAD.MOV R7, RZ, RZ, -R7 ;  /* 0x000000ffff077224 */ /* 0x000fe200078e0a07 */
[----:B------:R-:W-:Y:S01]  /*5ae0*/  IABS R251, R8 ;  /* 0x0000000800fb7213 */ /* 0x000fe20000000000 */
[----:B------:R-:W-:Y:S01]  /*5af0*/  @!P1 IMAD.MOV R229, RZ, RZ, -R229 ;  /* 0x000000ffffe59224 */ /* 0x000fe200078e0ae5 */
[----:B------:R-:W-:Y:S01]  /*5b00*/  ISETP.GT.U32.AND P1, PT, R2, R243, PT ;  /* 0x000000f30200720c */ /* 0x000fe20003f24070 */
[--C-:B------:R-:W-:Y:S01]  /*5b10*/  @!P4 IMAD.IADD R247, R247, 0x1, -R2.reuse ;  /* 0x00000001f7f7c824 */ /* 0x100fe200078e0a02 */
[----:B------:R-:W-:Y:S01]  /*5b20*/  LOP3.LUT R10, R5, 0xd2, RZ, 0xfc, !PT ;  /* 0x000000d2050a7812 */ /* 0x000fe200078efcff */
[----:B------:R-:W-:Y:S01]  /*5b30*/  @!P0 IMAD.IADD R235, R235, 0x1, -R2 ;  /* 0x00000001ebeb8824 */ /* 0x000fe200078e0a02 */
[----:B------:R-:W-:Y:S01]  /*5b40*/  ISETP.GE.AND P0, PT, R8, RZ, PT ;  /* 0x000000ff0800720c */ /* 0x000fe20003f06270 */
[C---:B------:R-:W-:Y:S01]  /*5b50*/  IMAD R249, R2.reuse, R7, R249 ;  /* 0x0000000702f97224 */ /* 0x040fe200078e02f9 */
[----:B------:R-:W-:Y:S01]  /*5b60*/  ISETP.GT.U32.AND P4, PT, R2, R247, PT ;  /* 0x000000f70200720c */ /* 0x000fe20003f84070 */
[----:B------:R-:W-:Y:S01]  /*5b70*/  IMAD.HI.U32 R7, R4, R251, RZ ;  /* 0x000000fb04077227 */ /* 0x000fe200078e00ff */
[----:B------:R-:W-:-:S03]  /*5b80*/  IABS R11, R10 ;  /* 0x0000000a000b7213 */ /* 0x000fc60000000000 */
[----:B------:R-:W-:Y:S01]  /*5b90*/  @!P6 IMAD.MOV R235, RZ, RZ, -R235 ;  /* 0x000000ffffebe224 */ /* 0x000fe200078e0aeb */
        /* <DEDUP_REMOVED lines=8> */
[----:B------:R-:W-:-:S02]  /*5c20*/  ISETP.GT.U32.AND P4, PT, R2, R251, PT ;  /* 0x000000fb0200720c */ /* 0x000fc40003f84070 */
[----:B------:R-:W-:Y:S01]  /*5c30*/  IABS R13, R10 ;  /* 0x0000000a000d7213 */ /* 0x000fe20000000000 */
[----:B------:R-:W-:Y:S02]  /*5c40*/  @!P6 IMAD.IADD R249, R249, 0x1, -R2 ;  /* 0x00000001f9f9e824 */ /* 0x000fe400078e0a02 */
[----:B------:R-:W-:Y:S02]  /*5c50*/  IMAD.MOV R8, RZ, RZ, -R8 ;  /* 0x000000ffff087224 */ /* 0x000fe400078e0a08 */
[----:B------:R-:W-:Y:S01]  /*5c60*/  IMAD.HI.U32 R7, R4, R13, RZ ;  /* 0x0000000d04077227 */ /* 0x000fe200078e00ff */
[----:B------:R-:W-:-:S03]  /*5c70*/  ISETP.GT.U32.AND P6, PT, R2, R249, PT ;  /* 0x000000f90200720c */ /* 0x000fc60003fc4070 */
[----:B------:R-:W-:Y:S01]  /*5c80*/  @!P5 IMAD.MOV R243, RZ, RZ, -R243 ;  /* 0x000000fffff3d224 */ /* 0x000fe200078e0af3 */
[----:B------:R-:W-:Y:S01]  /*5c90*/  ISETP.GE.AND P5, PT, R10, RZ, PT ;  /* 0x000000ff0a00720c */ /* 0x000fe20003fa6270 */
[C---:B------:R-:W-:Y:S01]  /*5ca0*/  IMAD R8, R2.reuse, R8, R11 ;  /* 0x0000000802087224 */ /* 0x040fe200078e020b */
[----:B------:R-:W-:Y:S01]  /*5cb0*/  IABS R11, R14 ;  /* 0x0000000e000b7213 */ /* 0x000fe20000000000 */
[----:B------:R-:W-:Y:S01]  /*5cc0*/  IMAD.MOV R236, RZ, RZ, -R7 ;  /* 0x000000ffffec7224 */ /* 0x000fe200078e0a07 */
[----:B------:R-:W-:Y:S01]  /*5cd0*/  IABS R10, R15 ;  /* 0x0000000f000a7213 */ /* 0x000fe20000000000 */
[----:B------:R-:W-:Y:S02]  /*5ce0*/  @!P4 IMAD.IADD R251, R251, 0x1, -R2 ;  /* 0x00000001fbfbc824 */ /* 0x000fe400078e0a02 */
[C---:B------:R-:W-:Y:S02]  /*5cf0*/  IMAD R236, R2.reuse, R236, R13 ;  /* 0x000000ec02ec7224 */ /* 0x040fe400078e020d */
[----:B------:R-:W-:Y:S01]  /*5d00*/  @!P3 IMAD.MOV R247, RZ, RZ, -R247 ;  /* 0x000000fffff7b224 */ /* 0x000fe200078e0af7 */
[----:B------:R-:W-:Y:S01]  /*5d10*/  ISETP.GT.U32.AND P3, PT, R2, R8, PT ;  /* 0x000000080200720c */ /* 0x000fe20003f64070 */
[----:B------:R-:W-:Y:S01]  /*5d20*/  IMAD.HI.U32 R7, R4, R11, RZ ;  /* 0x0000000b04077227 */ /* 0x000fe200078e00ff */
[----:B------:R-:W-:-:S03]  /*5d30*/  ISETP.GT.U32.AND P4, PT, R2, R251, PT ;  /* 0x000000fb0200720c */ /* 0x000fc60003f84070 */
[----:B------:R-:W-:Y:S02]  /*5d40*/  IMAD.MOV.U32 R13, RZ, RZ, R10 ;  /* 0x000000ffff0d7224 */ /* 0x000fe400078e000a */
[----:B------:R-:W-:Y:S01]  /*5d50*/  @!P6 IMAD.IADD R249, R249, 0x1, -R2 ;  /* 0x00000001f9f9e824 */ /* 0x000fe200078e0a02 */
[----:B------:R-:W-:Y:S01]  /*5d60*/  ISETP.GT.U32.AND P6, PT, R2, R236, PT ;  /* 0x000000ec0200720c */ /* 0x000fe20003fc4070 */
[----:B------:R-:W-:Y:S02]  /*5d70*/  IMAD.MOV R10, RZ, RZ, -R7 ;  /* 0x000000ffff0a7224 */ /* 0x000fe400078e0a07 */
[----:B------:R-:W-:-:S04]  /*5d80*/  IMAD.HI.U32 R7, R4, R13, RZ ;  /* 0x0000000d04077227 */ /* 0x000fc800078e00ff */
[----:B------:R-:W-:Y:S02]  /*5d90*/  IMAD.MOV R234, RZ, RZ, -R7 ;  /* 0x000000ffffea7224 */ /* 0x000fe400078e0a07 */
[--C-:B------:R-:W-:Y:S02]  /*5da0*/  @!P3 IMAD.IADD R8, R8, 0x1, -R2.reuse ;  /* 0x000000010808b824 */ /* 0x100fe400078e0a02 */
[--C-:B------:R-:W-:Y:S01]  /*5db0*/  @!P4 IMAD.IADD R251, R251, 0x1, -R2.reuse ;  /* 0x00000001fbfbc824 */ /* 0x100fe200078e0a02 */
[----:B------:R-:W-:Y:S01]  /*5dc0*/  ISETP.GE.AND P4, PT, R14, RZ, PT ;  /* 0x000000ff0e00720c */ /* 0x000fe20003f86270 */
[C---:B------:R-:W-:Y:S01]  /*5dd0*/  IMAD R234, R2.reuse, R234, R13 ;  /* 0x000000ea02ea7224 */ /* 0x040fe200078e020d */
[----:B------:R-:W-:Y:S01]  /*5de0*/  ISETP.GT.U32.AND P3, PT, R2, R8, PT ;  /* 0x000000080200720c */ /* 0x000fe20003f64070 */
[----:B------:R-:W-:Y:S01]  /*5df0*/  @!P6 IMAD.IADD R236, R236, 0x1, -R2 ;  /* 0x00000001ecece824 */ /* 0x000fe200078e0a02 */
[C---:B------:R-:W-:Y:S01]  /*5e00*/  LOP3.LUT R14, R5.reuse, 0xde, RZ, 0xfc, !PT ;  /* 0x000000de050e7812 */ /* 0x040fe200078efcff */
[C---:B------:R-:W-:Y:S01]  /*5e10*/  IMAD R10, R2.reuse, R10, R11 ;  /* 0x0000000a020a7224 */ /* 0x040fe200078e020b */
[----:B------:R-:W-:Y:S01]  /*5e20*/  LOP3.LUT R13, R5, 0xdc, RZ, 0xfc, !PT ;  /* 0x000000dc050d7812 */ /* 0x000fe200078efcff */
[----:B------:R-:W-:Y:S01]  /*5e30*/  @!P0 IMAD.MOV R251, RZ, RZ, -R251 ;  /* 0x000000fffffb8224 */ /* 0x000fe200078e0afb */
[C---:B------:R-:W-:Y:S01]  /*5e40*/  ISETP.GT.U32.AND P0, PT, R2.reuse, R234, PT ;  /* 0x000000ea0200720c */ /* 0x040fe20003f04070 */
[----:B------:R-:W-:Y:S01]  /*5e50*/  IMAD.MOV.U32 R11, RZ, RZ, R12 ;  /* 0x000000ffff0b7224 */ /* 0x000fe200078e000c */
[C---:B------:R-:W-:Y:S01]  /*5e60*/  ISETP.GT.U32.AND P6, PT, R2.reuse, R236, PT ;  /* 0x000000ec0200720c */ /* 0x040fe20003fc4070 */
[----:B------:R-:W-:Y:S01]  /*5e70*/  @!P2 IMAD.MOV R249, RZ, RZ, -R249 ;  /* 0x000000fffff9a224 */ /* 0x000fe200078e0af9 */
[----:B------:R-:W-:Y:S01]  /*5e80*/  ISETP.GT.U32.AND P2, PT, R2, R10, PT ;  /* 0x0000000a0200720c */ /* 0x000fe20003f44070 */
[----:B------:R-:W-:Y:S01]  /*5e90*/  IMAD.HI.U32 R7, R4, R11, RZ ;  /* 0x0000000b04077227 */ /* 0x000fe200078e00ff */
[----:B------:R-:W-:-:S02]  /*5ea0*/  IABS R177, R14 ;  /* 0x0000000e00b17213 */ /* 0x000fc40000000000 */
[----:B------:R-:W-:Y:S01]  /*5eb0*/  IABS R181, R13 ;  /* 0x0000000d00b57213 */ /* 0x000fe20000000000 */
[----:B------:R-:W-:Y:S02]  /*5ec0*/  IMAD.MOV R7, RZ, RZ, -R7 ;  /* 0x000000ffff077224 */ /* 0x000fe400078e0a07 */
[--C-:B------:R-:W-:Y:S01]  /*5ed0*/  @!P3 IMAD.IADD R8, R8, 0x1, -R2.reuse ;  /* 0x000000010808b824 */ /* 0x100fe200078e0a02 */
[----:B------:R-:W-:Y:S01]  /*5ee0*/  ISETP.GE.AND P3, PT, R15, RZ, PT ;  /* 0x000000ff0f00720c */ /* 0x000fe20003f66270 */
[----:B------:R-:W-:Y:S01]  /*5ef0*/  IMAD R12, R2, R7, R11 ;  /* 0x00000007020c7224 */ /* 0x000fe200078e020b */
[----:B------:R-:W-:Y:S01]  /*5f00*/  IABS R15, R22 ;  /* 0x00000016000f7213 */ /* 0x000fe20000000000 */
[--C-:B------:R-:W-:Y:S01]  /*5f10*/  @!P0 IMAD.IADD R234, R234, 0x1, -R2.reuse ;  /* 0x00000001eaea8824 */ /* 0x100fe200078e0a02 */
[----:B------:R-:W-:Y:S01]  /*5f20*/  ISETP.GE.AND P0, PT, R16, RZ, PT ;  /* 0x000000ff1000720c */ /* 0x000fe20003f06270 */
[----:B------:R-:W-:Y:S01]  /*5f30*/  @!P6 IMAD.IADD R236, R236, 0x1, -R2 ;  /* 0x00000001ecece824 */ /* 0x000fe200078e0a02 */
[C---:B------:R-:W-:Y:S01]  /*5f40*/  ISETP.GT.U32.AND P6, PT, R2.reuse, R12, PT ;  /* 0x0000000c0200720c */ /* 0x040fe20003fc4070 */
[----:B------:R-:W-:Y:S01]  /*5f50*/  @!P1 IMAD.MOV R8, RZ, RZ, -R8 ;  /* 0x000000ffff089224 */ /* 0x000fe200078e0a08 */
[----:B------:R-:W-:Y:S01]  /*5f60*/  ISETP.GT.U32.AND P1, PT, R2, R234, PT ;  /* 0x000000ea0200720c */ /* 0x000fe20003f24070 */
[----:B------:R-:W-:Y:S01]  /*5f70*/  @!P2 IMAD.IADD R10, R10, 0x1, -R2 ;  /* 0x000000010a0aa824 */ /* 0x000fe200078e0a02 */
[----:B------:R-:W-:Y:S01]  /*5f80*/  IABS R16, R30 ;  /* 0x0000001e00107213 */ /* 0x000fe20000000000 */
[----:B------:R-:W-:-:S03]  /*5f90*/  IMAD.HI.U32 R11, R4, R177, RZ ;  /* 0x000000b1040b7227 */ /* 0x000fc600078e00ff */
[----:B------:R-:W-:Y:S01]  /*5fa0*/  ISETP.GT.U32.AND P2, PT, R2, R10, PT ;  /* 0x0000000a0200720c */ /* 0x000fe20003f44070 */
[----:B------:R-:W-:Y:S02]  /*5fb0*/  IMAD.MOV R11, RZ, RZ, -R11 ;  /* 0x000000ffff0b7224 */ /* 0x000fe400078e0a0b */
[----:B------:R-:W-:-:S04]  /*5fc0*/  IMAD.HI.U32 R7, R4, R181, RZ ;  /* 0x000000b504077227 */ /* 0x000fc800078e00ff */
[--C-:B------:R-:W-:Y:S02]  /*5fd0*/  @!P6 IMAD.IADD R12, R12, 0x1, -R2.reuse ;  /* 0x000000010c0ce824 */ /* 0x100fe400078e0a02 */
[----:B------:R-:W-:Y:S01]  /*5fe0*/  IMAD R177, R2, R11, R177 ;  /* 0x0000000b02b17224 */ /* 0x000fe200078e02b1 */
[----:B------:R-:W-:Y:S01]  /*5ff0*/  LOP3.LUT R11, R5, 0xe4, RZ, 0xfc, !PT ;  /* 0x000000e4050b7812 */ /* 0x000fe200078efcff */
[----:B------:R-:W-:Y:S01]  /*6000*/  @!P1 IMAD.IADD R234, R234, 0x1, -R2 ;  /* 0x00000001eaea9824 */ /* 0x000fe200078e0a02 */
[C---:B------:R-:W-:Y:S01]  /*6010*/  ISETP.GT.U32.AND P6, PT, R2.reuse, R12, PT ;  /* 0x0000000c0200720c */ /* 0x040fe20003fc4070 */
[----:B------:R-:W-:Y:S01]  /*6020*/  IMAD.MOV R7, RZ, RZ, -R7 ;  /* 0x000000ffff077224 */ /* 0x000fe200078e0a07 */
[----:B------:R-:W-:Y:S01]  /*6030*/  IABS R175, R11 ;  /* 0x0000000b00af7213 */ /* 0x000fe20000000000 */
[----:B------:R-:W-:Y:S01]  /*6040*/  @!P3 IMAD.MOV R234, RZ, RZ, -R234 ;  /* 0x000000ffffeab224 */ /* 0x000fe200078e0aea */
[----:B------:R-:W-:Y:S01]  /*6050*/  ISETP.GT.U32.AND P3, PT, R2, R177, PT ;  /* 0x000000b10200720c */ /* 0x000fe20003f64070 */
[----:B------:R-:W-:Y:S01]  /*6060*/  @!P2 IMAD.IADD R10, R10, 0x1, -R2 ;  /* 0x000000010a0aa824 */ /* 0x000fe200078e0a02 */
[----:B------:R-:W-:Y:S01]  /*6070*/  ISETP.GE.AND P2, PT, R13, RZ, PT ;  /* 0x000000ff0d00720c */ /* 0x000fe20003f46270 */
[----:B------:R-:W-:Y:S01]  /*6080*/  IMAD R181, R2, R7, R181 ;  /* 0x0000000702b57224 */ /* 0x000fe200078e02b5 */
[C---:B------:R-:W-:Y:S01]  /*6090*/  LOP3.LUT R7, R5.reuse, 0xe0, RZ, 0xfc, !PT ;  /* 0x000000e005077812 */ /* 0x040fe200078efcff */
[----:B------:R-:W-:Y:S01]  /*60a0*/  @!P4 IMAD.MOV R10, RZ, RZ, -R10 ;  /* 0x000000ffff0ac224 */ /* 0x000fe200078e0a0a */
[----:B------:R-:W-:Y:S01]  /*60b0*/  LOP3.LUT R13, R5, 0xe6, RZ, 0xfc, !PT ;  /* 0x000000e6050d7812 */ /* 0x000fe200078efcff */
[----:B------:R-:W-:Y:S01]  /*60c0*/  @!P5 IMAD.MOV R236, RZ, RZ, -R236 ;  /* 0x000000ffffecd224 */ /* 0x000fe200078e0aec */
[----:B------:R-:W-:Y:S01]  /*60d0*/  ISETP.GE.AND P4, PT, R7, RZ, PT ;  /* 0x000000ff0700720c */ /* 0x000fe20003f86270 */
[----:B------:R-:W-:Y:S01]  /*60e0*/  @!P6 IMAD.IADD R12, R12, 0x1, -R2 ;  /* 0x000000010c0ce824 */ /* 0x000fe200078e0a02 */
[----:B------:R-:W-:-:S02]  /*60f0*/  IABS R179, R7 ;  /* 0x0000000700b37213 */ /* 0x000fc40000000000 */
[----:B------:R-:W-:Y:S01]  /*6100*/  LOP3.LUT R7, R5, 0xe2, RZ, 0xfc, !PT ;  /* 0x000000e205077812 */ /* 0x000fe200078efcff */
[----:B------:R-:W-:Y:S01]  /*6110*/  @!P3 IMAD.IADD R177, R177, 0x1, -R2 ;  /* 0x00000001b1b1b824 */ /* 0x000fe200078e0a02 */
[----:B------:R-:W-:Y:S01]  /*6120*/  ISETP.GE.AND P5, PT, R14, RZ, PT ;  /* 0x000000ff0e00720c */ /* 0x000fe20003fa6270 */
[----:B------:R-:W-:Y:S01]  /*6130*/  @!P0 IMAD.MOV R12, RZ, RZ, -R12 ;  /* 0x000000ffff0c8224 */ /* 0x000fe200078e0a0c */
[----:B------:R-:W-:Y:S02]  /*6140*/  ISETP.GE.AND P6, PT, R7, RZ, PT ;  /* 0x000000ff0700720c */ /* 0x000fe40003fc6270 */
[----:B------:R-:W-:Y:S01]  /*6150*/  IABS R237, R7 ;  /* 0x0000000700ed7213 */ /* 0x000fe20000000000 */
[----:B------:R-:W-:Y:S01]  /*6160*/  IMAD.HI.U32 R7, R4, R179, RZ ;  /* 0x000000b304077227 */ /* 0x000fe200078e00ff */
[C---:B------:R-:W-:Y:S02]  /*6170*/  ISETP.GT.U32.AND P3, PT, R2.reuse, R177, PT ;  /* 0x000000b10200720c */ /* 0x040fe40003f64070 */
[----:B------:R-:W-:Y:S01]  /*6180*/  ISETP.GE.AND P0, PT, R11, RZ, PT ;  /* 0x000000ff0b00720c */ /* 0x000fe20003f06270 */
[----:B------:R-:W-:Y:S01]  /*6190*/  IMAD.MOV R7, RZ, RZ, -R7 ;  /* 0x000000ffff077224 */ /* 0x000fe200078e0a07 */
[----:B------:R-:W-:Y:S01]  /*61a0*/  ISETP.GT.U32.AND P1, PT, R2, R181, PT ;  /* 0x000000b50200720c */ /* 0x000fe20003f24070 */
[----:B------:R-:W-:Y:S01]  /*61b0*/  IMAD.HI.U32 R11, R4, R175, RZ ;  /* 0x000000af040b7227 */ /* 0x000fe200078e00ff */
[----:B------:R-:W-:-:S03]  /*61c0*/  IABS R239, R13 ;  /* 0x0000000d00ef7213 */ /* 0x000fc60000000000 */
[----:B------:R-:W-:Y:S02]  /*61d0*/  IMAD R179, R2, R7, R179 ;  /* 0x0000000702b37224 */ /* 0x000fe400078e02b3 */
[----:B------:R-:W-:-:S04]  /*61e0*/  IMAD.HI.U32 R7, R4, R237, RZ ;  /* 0x000000ed04077227 */ /* 0x000fc800078e00ff */
[----:B------:R-:W-:Y:S02]  /*61f0*/  IMAD.MOV R7, RZ, RZ, -R7 ;  /* 0x000000ffff077224 */ /* 0x000fe400078e0a07 */
[--C-:B------:R-:W-:Y:S01]  /*6200*/  @!P3 IMAD.IADD R177, R177, 0x1, -R2.reuse ;  /* 0x00000001b1b1b824 */ /* 0x100fe200078e0a02 */
[----:B------:R-:W-:Y:S01]  /*6210*/  ISETP.GE.AND P3, PT, R13, RZ, PT ;  /* 0x000000ff0d00720c */ /* 0x000fe20003f66270 */
[C---:B------:R-:W-:Y:S01]  /*6220*/  IMAD R237, R2.reuse, R7, R237 ;  /* 0x0000000702ed7224 */ /* 0x040fe200078e02ed */
[----:B------:R-:W-:Y:S01]  /*6230*/  IABS R13, R28 ;  /* 0x0000001c000d7213 */ /* 0x000fe20000000000 */
[----:B------:R-:W-:Y:S02]  /*6240*/  @!P5 IMAD.MOV R177, RZ, RZ, -R177 ;  /* 0x000000ffffb1d224 */ /* 0x000fe400078e0ab1 */
[----:B------:R-:W-:Y:S01]  /*6250*/  IMAD.MOV R11, RZ, RZ, -R11 ;  /* 0x000000ffff0b7224 */ /* 0x000fe200078e0a0b */
[----:B------:R-:W-:Y:S01]  /*6260*/  ISETP.GT.U32.AND P5, PT, R2, R237, PT ;  /* 0x000000ed0200720c */ /* 0x000fe20003fa4070 */
[----:B------:R-:W-:-:S02]  /*6270*/  @!P1 IMAD.IADD R181, R181, 0x1, -R2 ;  /* 0x00000001b5b59824 */ /* 0x000fc400078e0a02 */
[----:B------:R-:W-:Y:S01]  /*6280*/  IMAD R175, R2, R11, R175 ;  /* 0x0000000b02af7224 */ /* 0x000fe200078e02af */
[----:B------:R-:W-:Y:S01]  /*6290*/  LOP3.LUT R11, R5, 0xe8, RZ, 0xfc, !PT ;  /* 0x000000e8050b7812 */ /* 0x000fe200078efcff */
[----:B------:R-:W-:Y:S01]  /*62a0*/  IMAD.HI.U32 R7, R4, R239, RZ ;  /* 0x000000ef04077227 */ /* 0x000fe200078e00ff */
[----:B------:R-:W-:Y:S02]  /*62b0*/  ISETP.GT.U32.AND P1, PT, R2, R181, PT ;  /* 0x000000b50200720c */ /* 0x000fe40003f24070 */
[----:B------:R-:W-:Y:S01]  /*62c0*/  IABS R173, R11 ;  /* 0x0000000b00ad7213 */ /* 0x000fe20000000000 */
[----:B------:R-:W-:-:S04]  /*62d0*/  IMAD.MOV R7, RZ, RZ, -R7 ;  /* 0x000000ffff077224 */ /* 0x000fc800078e0a07 */
[----:B------:R-:W-:Y:S02]  /*62e0*/  @!P5 IMAD.IADD R237, R237, 0x1, -R2 ;  /* 0x00000001ededd824 */ /* 0x000fe400078e0a02 */
[----:B------:R-:W-:Y:S02]  /*62f0*/  IMAD R239, R2, R7, R239 ;  /* 0x0000000702ef7224 */ /* 0x000fe400078e02ef */
[----:B------:R-:W-:Y:S01]  /*6300*/  IMAD.HI.U32 R7, R4, R173, RZ ;  /* 0x000000ad04077227 */ /* 0x000fe200078e00ff */
[----:B------:R-:W-:-:S03]  /*6310*/  ISETP.GT.U32.AND P5, PT, R2, R237, PT ;  /* 0x000000ed0200720c */ /* 0x000fc60003fa4070 */
[----:B------:R-:W-:Y:S01]  /*6320*/  @!P1 IMAD.IADD R181, R181, 0x1, -R2 ;  /* 0x00000001b5b59824 */ /* 0x000fe200078e0a02 */
[C---:B------:R-:W-:Y:S01]  /*6330*/  ISETP.GT.U32.AND P1, PT, R2.reuse, R179, PT ;  /* 0x000000b30200720c */ /* 0x040fe20003f24070 */
[----:B------:R-:W-:Y:S02]  /*6340*/  IMAD.MOV R7, RZ, RZ, -R7 ;  /* 0x000000ffff077224 */ /* 0x000fe400078e0a07 */
[----:B------:R-:W-:Y:S02]  /*6350*/  @!P2 IMAD.MOV R181, RZ, RZ, -R181 ;  /* 0x000000ffffb5a224 */ /* 0x000fe400078e0ab5 */
[----:B------:R-:W-:-:S04]  /*6360*/  IMAD R173, R2, R7, R173 ;  /* 0x0000000702ad7224 */ /* 0x000fc800078e02ad */
[----:B------:R-:W-:Y:S01]  /*6370*/  @!P5 IMAD.IADD R237, R237, 0x1, -R2 ;  /* 0x00000001ededd824 */ /* 0x000fe200078e0a02 */
[----:B------:R-:W-:-:S03]  /*6380*/  ISETP.GT.U32.AND P5, PT, R2, R175, PT ;  /* 0x000000af0200720c */ /* 0x000fc60003fa4070 */
[----:B------:R-:W-:Y:S01]  /*6390*/  @!P1 IMAD.IADD R179, R179, 0x1, -R2 ;  /* 0x00000001b3b39824 */ /* 0x000fe200078e0a02 */
[----:B------:R-:W-:Y:S01]  /*63a0*/  ISETP.GE.AND P1, PT, R11, RZ, PT ;  /* 0x000000ff0b00720c */ /* 0x000fe20003f26270 */
[----:B------:R-:W-:Y:S01]  /*63b0*/  @!P6 IMAD.MOV R237, RZ, RZ, -R237 ;  /* 0x000000ffffede224 */ /* 0x000fe200078e0aed */
[----:B------:R-:W-:Y:S02]  /*63c0*/  LOP3.LUT R11, R5, 0xea, RZ, 0xfc, !PT ;  /* 0x000000ea050b7812 */ /* 0x000fe400078efcff */
[----:B------:R-:W-:Y:S02]  /*63d0*/  ISETP.GT.U32.AND P2, PT, R2, R179, PT ;  /* 0x000000b30200720c */ /* 0x000fe40003f44070 */
[----:B------:R-:W-:-:S03]  /*63e0*/  IABS R241, R11 ;  /* 0x0000000b00f17213 */ /* 0x000fc60000000000 */
[----:B------:R-:W-:Y:S02]  /*63f0*/  @!P5 IMAD.IADD R175, R175, 0x1, -R2 ;  /* 0x00000001afafd824 */ /* 0x000fe400078e0a02 */
[----:B------:R-:W-:-:S03]  /*6400*/  IMAD.HI.U32 R7, R4, R241, RZ ;  /* 0x000000f104077227 */ /* 0x000fc600078e00ff */
[C---:B------:R-:W-:Y:S01]  /*6410*/  ISETP.GT.U32.AND P5, PT, R2.reuse, R175, PT ;  /* 0x000000af0200720c */ /* 0x040fe20003fa4070 */
[----:B------:R-:W-:Y:S02]  /*6420*/  IMAD.MOV R7, RZ, RZ, -R7 ;  /* 0x000000ffff077224 */ /* 0x000fe400078e0a07 */
[----:B------:R-:W-:Y:S01]  /*6430*/  @!P2 IMAD.IADD R179, R179, 0x1, -R2 ;  /* 0x00000001b3b3a824 */ /* 0x000fe200078e0a02 */
[----:B------:R-:W-:Y:S01]  /*6440*/  ISETP.GE.AND P2, PT, R11, RZ, PT ;  /* 0x000000ff0b00720c */ /* 0x000fe20003f46270 */
[----:B------:R-:W-:Y:S02]  /*6450*/  IMAD R241, R2, R7, R241 ;  /* 0x0000000702f17224 */ /* 0x000fe400078e02f1 */
[----:B------:R-:W-:-:S03]  /*6460*/  IMAD.HI.U32 R11, R4, R171, RZ ;  /* 0x000000ab040b7227 */ /* 0x000fc600078e00ff */
[----:B------:R-:W-:Y:S01]  /*6470*/  ISETP.GT.U32.AND P6, PT, R2, R241, PT ;  /* 0x000000f10200720c */ /* 0x000fe20003fc4070 */
[----:B------:R-:W-:-:S04]  /*6480*/  IMAD.HI.U32 R7, R4, R15, RZ ;  /* 0x0000000f04077227 */ /* 0x000fc800078e00ff */
[----:B------:R-:W-:Y:S01]  /*6490*/  @!P5 IMAD.IADD R175, R175, 0x1, -R2 ;  /* 0x00000001afafd824 */ /* 0x000fe200078e0a02 */
[C---:B------:R-:W-:Y:S01]  /*64a0*/  ISETP.GT.U32.AND P5, PT, R2.reuse, R239, PT ;  /* 0x000000ef0200720c */ /* 0x040fe20003fa4070 */
[----:B------:R-:W-:Y:S02]  /*64b0*/  IMAD.MOV R11, RZ, RZ, -R11 ;  /* 0x000000ffff0b7224 */ /* 0x000fe400078e0a0b */
[----:B------:R-:W-:Y:S02]  /*64c0*/  IMAD.MOV R7, RZ, RZ, -R7 ;  /* 0x000000ffff077224 */ /* 0x000fe400078e0a07 */
[----:B------:R-:W-:Y:S02]  /*64d0*/  @!P4 IMAD.MOV R179, RZ, RZ, -R179 ;  /* 0x000000ffffb3c224 */ /* 0x000fe400078e0ab3 */
[C---:B------:R-:W-:Y:S02]  /*64e0*/  IMAD R171, R2.reuse, R11, R171 ;  /* 0x0000000b02ab7224 */ /* 0x040fe400078e02ab */
[----:B------:R-:W-:-:S02]  /*64f0*/  IMAD R15, R2, R7, R15 ;  /* 0x00000007020f7224 */ /* 0x000fc400078e020f */
[----:B------:R-:W-:-:S04]  /*6500*/  IMAD.HI.U32 R7, R4, R169, RZ ;  /* 0x000000a904077227 */ /* 0x000fc800078e00ff */
[----:B------:R-:W-:Y:S01]  /*6510*/  @!P5 IMAD.IADD R239, R239, 0x1, -R2 ;  /* 0x00000001efefd824 */ /* 0x000fe200078e0a02 */
[----:B------:R-:W-:Y:S01]  /*6520*/  ISETP.GT.U32.AND P5, PT, R2, R173, PT ;  /* 0x000000ad0200720c */ /* 0x000fe20003fa4070 */
[----:B------:R-:W-:-:S03]  /*6530*/  IMAD.HI.U32 R11, R4, R245, RZ ;  /* 0x000000f5040b7227 */ /* 0x000fc600078e00ff */
[C---:B------:R-:W-:Y:S01]  /*6540*/  ISETP.GT.U32.AND P4, PT, R2.reuse, R239, PT ;  /* 0x000000ef0200720c */ /* 0x040fe20003f84070 */
[----:B------:R-:W-:Y:S01]  /*6550*/  @!P0 IMAD.MOV R175, RZ, RZ, -R175 ;  /* 0x000000ffffaf8224 */ /* 0x000fe200078e0aaf */
[C---:B------:R-:W-:Y:S01]  /*6560*/  ISETP.GT.U32.AND P0, PT, R2.reuse, R171, PT ;  /* 0x000000ab0200720c */ /* 0x040fe20003f04070 */
[----:B------:R-:W-:Y:S02]  /*6570*/  IMAD.MOV R7, RZ, RZ, -R7 ;  /* 0x000000ffff077224 */ /* 0x000fe400078e0a07 */
[----:B------:R-:W-:Y:S02]  /*6580*/  IMAD.MOV R11, RZ, RZ, -R11 ;  /* 0x000000ffff0b7224 */ /* 0x000fe400078e0a0b */
[C---:B------:R-:W-:Y:S02]  /*6590*/  IMAD R169, R2.reuse, R7, R169 ;  /* 0x0000000702a97224 */ /* 0x040fe400078e02a9 */
[----:B------:R-:W-:Y:S02]  /*65a0*/  @!P5 IMAD.IADD R173, R173, 0x1, -R2 ;  /* 0x00000001adadd824 */ /* 0x000fe400078e0a02 */
[----:B------:R-:W-:-:S02]  /*65b0*/  IMAD R245, R2, R11, R245 ;  /* 0x0000000b02f57224 */ /* 0x000fc400078e02f5 */
[----:B------:R-:W-:Y:S01]  /*65c0*/  IMAD.HI.U32 R7, R4, R13, RZ ;  /* 0x0000000d04077227 */ /* 0x000fe200078e00ff */
[----:B------:R-:W-:-:S03]  /*65d0*/  ISETP.GT.U32.AND P5, PT, R2, R173, PT ;  /* 0x000000ad0200720c */ /* 0x000fc60003fa4070 */
[--C-:B------:R-:W-:Y:S01]  /*65e0*/  @!P4 IMAD.IADD R239, R239, 0x1, -R2.reuse ;  /* 0x00000001efefc824 */ /* 0x100fe200078e0a02 */
[C---:B------:R-:W-:Y:S01]  /*65f0*/  ISETP.GT.U32.AND P4, PT, R2.reuse, R15, PT ;  /* 0x0000000f0200720c */ /* 0x040fe20003f84070 */
[----:B------:R-:W-:Y:S02]  /*6600*/  IMAD.MOV R14, RZ, RZ, -R7 ;  /* 0x000000ffff0e7224 */ /* 0x000fe400078e0a07 */
[----:B------:R-:W-:Y:S01]  /*6610*/  @!P6 IMAD.IADD R241, R241, 0x1, -R2 ;  /* 0x00000001f1f1e824 */ /* 0x000fe200078e0a02 */
[----:B------:R-:W-:Y:S01]  /*6620*/  ISETP.GT.U32.AND P6, PT, R2, R169, PT ;  /* 0x000000a90200720c */ /* 0x000fe20003fc4070 */
[----:B------:R-:W-:-:S04]  /*6630*/  IMAD.HI.U32 R7, R4, R16, RZ ;  /* 0x0000001004077227 */ /* 0x000fc800078e00ff */
[----:B------:R-:W-:Y:S01]  /*6640*/  @!P5 IMAD.IADD R173, R173, 0x1, -R2 ;  /* 0x00000001adadd824 */ /* 0x000fe200078e0a02 */
[----:B------:R-:W-:Y:S01]  /*6650*/  ISETP.GT.U32.AND P5, PT, R2, R245, PT ;  /* 0x000000f50200720c */ /* 0x000fe20003fa4070 */
[----:B------:R-:W-:-:S04]  /*6660*/  IMAD.HI.U32 R11, R4, R18, RZ ;  /* 0x00000012040b7227 */ /* 0x000fc800078e00ff */
[----:B------:R-:W-:Y:S01]  /*6670*/  @!P0 IMAD.IADD R171, R171, 0x1, -R2 ;  /* 0x00000001abab8824 */ /* 0x000fe200078e0a02 */
[C---:B------:R-:W-:Y:S01]  /*6680*/  ISETP.GT.U32.AND P0, PT, R2.reuse, R241, PT ;  /* 0x000000f10200720c */ /* 0x040fe20003f04070 */
[C---:B------:R-:W-:Y:S02]  /*6690*/  IMAD R13, R2.reuse, R14, R13 ;  /* 0x0000000e020d7224 */ /* 0x040fe400078e020d */
[----:B------:R-:W-:Y:S02]  /*66a0*/  IMAD.MOV R7, RZ, RZ, -R7 ;  /* 0x000000ffff077224 */ /* 0x000fe400078e0a07 */
[----:B------:R-:W-:Y:S02]  /*66b0*/  IMAD.MOV R14, RZ, RZ, -R11 ;  /* 0x000000ffff0e7224 */ /* 0x000fe400078e0a0b */
[C---:B------:R-:W-:Y:S02]  /*66c0*/  IMAD R11, R2.reuse, R7, R16 ;  /* 0x00000007020b7224 */ /* 0x040fe400078e0210 */
[C---:B------:R-:W-:Y:S01]  /*66d0*/  IMAD R7, R2.reuse, R14, R18 ;  /* 0x0000000e02077224 */ /* 0x040fe200078e0212 */
[----:B------:R-:W-:Y:S01]  /*66e0*/  LOP3.LUT R18, R5, 0xfc, RZ, 0xfc, !PT ;  /* 0x000000fc05127812 */ /* 0x000fe200078efcff */
[--C-:B------:R-:W-:Y:S01]  /*66f0*/  @!P4 IMAD.IADD R15, R15, 0x1, -R2.reuse ;  /* 0x000000010f0fc824 */ /* 0x100fe200078e0a02 */
[C---:B------:R-:W-:Y:S01]  /*6700*/  ISETP.GT.U32.AND P4, PT, R2.reuse, R171, PT ;  /* 0x000000ab0200720c */ /* 0x040fe20003f84070 */
[--C-:B------:R-:W-:Y:S01]  /*6710*/  @!P5 IMAD.IADD R245, R245, 0x1, -R2.reuse ;  /* 0x00000001f5f5d824 */ /* 0x100fe200078e0a02 */
[----:B------:R-:W-:Y:S01]  /*6720*/  IABS R14, R34 ;  /* 0x00000022000e7213 */ /* 0x000fe20000000000 */
[--C-:B------:R-:W-:Y:S01]  /*6730*/  @!P0 IMAD.IADD R241, R241, 0x1, -R2.reuse ;  /* 0x00000001f1f18824 */ /* 0x100fe200078e0a02 */
[----:B------:R-:W-:Y:S01]  /*6740*/  IABS R16, R18 ;  /* 0x0000001200107213 */ /* 0x000fe20000000000 */
[----:B------:R-:W-:Y:S01]  /*6750*/  @!P6 IMAD.IADD R169, R169, 0x1, -R2 ;  /* 0x00000001a9a9e824 */ /* 0x000fe200078e0a02 */
[----:B------:R-:W-:Y:S01]  /*6760*/  ISETP.GT.U32.AND P5, PT, R2, R15, PT ;  /* 0x0000000f0200720c */ /* 0x000fe20003fa4070 */
[----:B------:R-:W-:Y:S01]  /*6770*/  IMAD.HI.U32 R5, R4, R14, RZ ;  /* 0x0000000e04057227 */ /* 0x000fe200078e00ff */
[----:B------:R-:W-:-:S02]  /*6780*/  ISETP.GT.U32.AND P0, PT, R2, R13, PT ;  /* 0x0000000d0200720c */ /* 0x000fc40003f04070 */
[----:B------:R-:W-:Y:S01]  /*6790*/  ISETP.GT.U32.AND P6, PT, R2, R245, PT ;  /* 0x000000f50200720c */ /* 0x000fe20003fc4070 */
[----:B------:R-:W-:-:S04]  /*67a0*/  IMAD.HI.U32 R4, R4, R16, RZ ;  /* 0x0000001004047227 */ /* 0x000fc800078e00ff */
[----:B------:R-:W-:Y:S02]  /*67b0*/  IMAD.MOV R5, RZ, RZ, -R5 ;  /* 0x000000ffff057224 */ /* 0x000fe400078e0a05 */
[----:B------:R-:W-:Y:S02]  /*67c0*/  IMAD.MOV R4, RZ, RZ, -R4 ;  /* 0x000000ffff047224 */ /* 0x000fe400078e0a04 */
[----:B------:R-:W-:Y:S01]  /*67d0*/  @!P3 IMAD.MOV R239, RZ, RZ, -R239 ;  /* 0x000000ffffefb224 */ /* 0x000fe200078e0aef */
[C---:B------:R-:W-:Y:S01]  /*67e0*/  ISETP.GT.U32.AND P3, PT, R2.reuse, R169, PT ;  /* 0x000000a90200720c */ /* 0x040fe20003f64070 */
[----:B------:R-:W-:Y:S01]  /*67f0*/  @!P4 IMAD.IADD R171, R171, 0x1, -R2 ;  /* 0x00000001ababc824 */ /* 0x000fe200078e0a02 */
[C---:B------:R-:W-:Y:S01]  /*6800*/  ISETP.GT.U32.AND P4, PT, R2.reuse, R11, PT ;  /* 0x0000000b0200720c */ /* 0x040fe20003f84070 */
[C---:B------:R-:W-:Y:S02]  /*6810*/  IMAD R5, R2.reuse, R5, R14 ;  /* 0x0000000502057224 */ /* 0x040fe400078e020e */
[C---:B------:R-:W-:Y:S01]  /*6820*/  IMAD R14, R2.reuse, R4, R16 ;  /* 0x00000004020e7224 */ /* 0x040fe200078e0210 */
[----:B------:R-:W-:Y:S01]  /*6830*/  LOP3.LUT R4, RZ, R9, RZ, 0x33, !PT ;  /* 0x00000009ff047212 */ /* 0x000fe200078e33ff */
[--C-:B------:R-:W-:Y:S01]  /*6840*/  @!P5 IMAD.IADD R15, R15, 0x1, -R2.reuse ;  /* 0x000000010f0fd824 */ /* 0x100fe200078e0a02 */
[C---:B------:R-:W-:Y:S01]  /*6850*/  ISETP.GT.U32.AND P5, PT, R2.reuse, R7, PT ;  /* 0x000000070200720c */ /* 0x040fe20003fa4070 */
[--C-:B------:R-:W-:Y:S01]  /*6860*/  @!P0 IMAD.IADD R13, R13, 0x1, -R2.reuse ;  /* 0x000000010d0d8824 */ /* 0x100fe200078e0a02 */
[C---:B------:R-:W-:Y:S01]  /*6870*/  ISETP.GT.U32.AND P0, PT, R2.reuse, R14, PT ;  /* 0x0000000e0200720c */ /* 0x040fe20003f04070 */
[--C-:B------:R-:W-:Y:S01]  /*6880*/  @!P6 IMAD.IADD R245, R245, 0x1, -R2.reuse ;  /* 0x00000001f5f5e824 */ /* 0x100fe200078e0a02 */
[----:B------:R-:W-:Y:S01]  /*6890*/  ISETP.GT.U32.AND P6, PT, R2, R5, PT ;  /* 0x000000050200720c */ /* 0x000fe20003fc4070 */
[--C-:B------:R-:W-:Y:S01]  /*68a0*/  @!P3 IMAD.IADD R169, R169, 0x1, -R2.reuse ;  /* 0x00000001a9a9b824 */ /* 0x100fe200078e0a02 */
[----:B------:R-:W-:Y:S01]  /*68b0*/  ISETP.GE.AND P3, PT, R20, RZ, PT ;  /* 0x000000ff1400720c */ /* 0x000fe20003f66270 */
[----:B------:R-:W-:Y:S01]  /*68c0*/  @!P4 IMAD.IADD R11, R11, 0x1, -R2 ;  /* 0x000000010b0bc824 */ /* 0x000fe200078e0a02 */
[----:B------:R-:W-:Y:S01]  /*68d0*/  ISETP.GE.AND P4, PT, R22, RZ, PT ;  /* 0x000000ff1600720c */ /* 0x000fe20003f86270 */
[----:B------:R-:W-:-:S02]  /*68e0*/  @!P1 IMAD.MOV R173, RZ, RZ, -R173 ;  /* 0x000000ffffad9224 */ /* 0x000fc400078e0aad */
[----:B------:R-:W-:Y:S01]  /*68f0*/  @!P2 IMAD.MOV R241, RZ, RZ, -R241 ;  /* 0x000000fffff1a224 */ /* 0x000fe200078e0af1 */
[----:B------:R-:W-:Y:S01]  /*6900*/  ISETP.GT.U32.AND P1, PT, R2, R11, PT ;  /* 0x0000000b0200720c */ /* 0x000fe20003f24070 */
[--C-:B------:R-:W-:Y:S01]  /*6910*/  @!P5 IMAD.IADD R7, R7, 0x1, -R2.reuse ;  /* 0x000000010707d824 */ /* 0x100fe200078e0a02 */
[----:B------:R-:W-:Y:S01]  /*6920*/  ISETP.GE.AND P5, PT, R24, RZ, PT ;  /* 0x000000ff1800720c */ /* 0x000fe20003fa6270 */
[--C-:B------:R-:W-:Y:S01]  /*6930*/  @!P0 IMAD.IADD R14, R14, 0x1, -R2.reuse ;  /* 0x000000010e0e8824 */ /* 0x100fe200078e0a02 */
[C---:B------:R-:W-:Y:S01]  /*6940*/  ISETP.GT.U32.AND P0, PT, R2.reuse, R13, PT ;  /* 0x0000000d0200720c */ /* 0x040fe20003f04070 */
[--C-:B------:R-:W-:Y:S01]  /*6950*/  @!P6 IMAD.IADD R5, R5, 0x1, -R2.reuse ;  /* 0x000000010505e824 */ /* 0x100fe200078e0a02 */
[----:B------:R-:W-:Y:S01]  /*6960*/  ISETP.GT.U32.AND P2, PT, R2, R7, PT ;  /* 0x000000070200720c */ /* 0x000fe20003f44070 */
[----:B------:R-:W-:Y:S01]  /*6970*/  @!P3 IMAD.MOV R171, RZ, RZ, -R171 ;  /* 0x000000ffffabb224 */ /* 0x000fe200078e0aab */
[----:B------:R-:W-:Y:S01]  /*6980*/  ISETP.GE.AND P6, PT, R26, RZ, PT ;  /* 0x000000ff1a00720c */ /* 0x000fe20003fc6270 */
[----:B------:R-:W-:Y:S01]  /*6990*/  @!P4 IMAD.MOV R15, RZ, RZ, -R15 ;  /* 0x000000ffff0fc224 */ /* 0x000fe200078e0a0f */
[C---:B------:R-:W-:Y:S01]  /*69a0*/  ISETP.GT.U32.AND P3, PT, R2.reuse, R5, PT ;  /* 0x000000050200720c */ /* 0x040fe20003f64070 */
[----:B------:R-:W-:Y:S01]  /*69b0*/  IMAD.U32 R26, RZ, RZ, UR33 ;  /* 0x00000021ff1a7e24 */ /* 0x000fe2000f8e00ff */
[----:B------:R-:W-:Y:S01]  /*69c0*/  ISETP.GT.U32.AND P4, PT, R2, R14, PT ;  /* 0x0000000e0200720c */ /* 0x000fe20003f84070 */
[--C-:B------:R-:W-:Y:S01]  /*69d0*/  @!P1 IMAD.IADD R11, R11, 0x1, -R2.reuse ;  /* 0x000000010b0b9824 */ /* 0x100fe200078e0a02 */
[----:B------:R-:W-:Y:S01]  /*69e0*/  ISETP.GE.AND P1, PT, R32, RZ, PT ;  /* 0x000000ff2000720c */ /* 0x000fe20003f26270 */
[----:B------:R-:W-:Y:S01]  /*69f0*/  @!P5 IMAD.MOV R245, RZ, RZ, -R245 ;  /* 0x000000fffff5d224 */ /* 0x000fe200078e0af5 */
[----:B------:R-:W-:Y:S01]  /*6a00*/  ISETP.GE.AND P5, PT, R28, RZ, PT ;  /* 0x000000ff1c00720c */ /* 0x000fe20003fa6270 */
[--C-:B------:R-:W-:Y:S01]  /*6a10*/  @!P0 IMAD.IADD R13, R13, 0x1, -R2.reuse ;  /* 0x000000010d0d8824 */ /* 0x100fe200078e0a02 */
[----:B------:R-:W-:Y:S01]  /*6a20*/  ISETP.GE.AND P0, PT, R30, RZ, PT ;  /* 0x000000ff1e00720c */ /* 0x000fe20003f06270 */
[----:B------:R-:W-:Y:S01]  /*6a30*/  @!P2 IMAD.IADD R7, R7, 0x1, -R2 ;  /* 0x000000010707a824 */ /* 0x000fe200078e0a02 */
[----:B------:R-:W-:Y:S01]  /*6a40*/  ISETP.GE.AND P2, PT, R34, RZ, PT ;  /* 0x000000ff2200720c */ /* 0x000fe20003f46270 */
[----:B------:R-:W-:-:S02]  /*6a50*/  @!P6 IMAD.MOV R169, RZ, RZ, -R169 ;  /* 0x000000ffffa9e224 */ /* 0x000fc400078e0aa9 */
[--C-:B------:R-:W-:Y:S01]  /*6a60*/  @!P3 IMAD.IADD R5, R5, 0x1, -R2.reuse ;  /* 0x000000010505b824 */ /* 0x100fe200078e0a02 */
[----:B------:R-:W-:Y:S01]  /*6a70*/  ISETP.GE.AND P3, PT, R18, RZ, PT ;  /* 0x000000ff1200720c */ /* 0x000fe20003f66270 */
[----:B------:R-:W-:Y:S01]  /*6a80*/  @!P4 IMAD.IADD R14, R14, 0x1, -R2 ;  /* 0x000000010e0ec824 */ /* 0x000fe200078e0a02 */
[----:B------:R-:W-:Y:S01]  /*6a90*/  ISETP.NE.AND P4, PT, R9, RZ, PT ;  /* 0x000000ff0900720c */ /* 0x000fe20003f85270 */
[----:B------:R-:W-:Y:S02]  /*6aa0*/  IMAD.MOV.U32 R9, RZ, RZ, R7 ;  /* 0x000000ffff097224 */ /* 0x000fe400078e0007 */
[----:B------:R-:W-:Y:S01]  /*6ab0*/  @!P5 IMAD.MOV R13, RZ, RZ, -R13 ;  /* 0x000000ffff0dd224 */ /* 0x000fe200078e0a0d */
[C---:B------:R-:W-:Y:S01]  /*6ac0*/  SEL R168, R4.reuse, R163, !P4 ;  /* 0x000000a304a87207 */ /* 0x040fe20006000000 */
[----:B------:R-:W-:Y:S01]  /*6ad0*/  @!P0 IMAD.MOV R11, RZ, RZ, -R11 ;  /* 0x000000ffff0b8224 */ /* 0x000fe200078e0a0b */
[C---:B------:R-:W-:Y:S01]  /*6ae0*/  SEL R163, R4.reuse, R231, !P4 ;  /* 0x000000e704a37207 */ /* 0x040fe20006000000 */
[----:B------:R-:W-:Y:S01]  /*6af0*/  IMAD.MOV.U32 R7, RZ, RZ, R5 ;  /* 0x000000ffff077224 */ /* 0x000fe200078e0005 */
[C---:B------:R-:W-:Y:S01]  /*6b00*/  SEL R231, R4.reuse, R8, !P4 ;  /* 0x0000000804e77207 */ /* 0x040fe20006000000 */
[----:B------:R-:W-:Y:S01]  /*6b10*/  IMAD.MOV.U32 R5, RZ, RZ, R14 ;  /* 0x000000ffff057224 */ /* 0x000fe200078e000e */
[C---:B------:R-:W-:Y:S01]  /*6b20*/  SEL R6, R4.reuse, R169, !P4 ;  /* 0x000000a904067207 */ /* 0x040fe20006000000 */
[----:B------:R-:W-:Y:S01]  /*6b30*/  IMAD R2, R3, UR5, RZ ;  /* 0x0000000503027c24 */ /* 0x000fe2000f8e02ff */
[C---:B------:R-:W-:Y:S01]  /*6b40*/  SEL R8, R4.reuse, R13, !P4 ;  /* 0x0000000d04087207 */ /* 0x040fe20006000000 */
[----:B------:R-:W-:Y:S01]  /*6b50*/  @!P1 IMAD.MOV R9, RZ, RZ, -R9 ;  /* 0x000000ffff099224 */ /* 0x000fe200078e0a09 */
[C---:B------:R-:W-:Y:S01]  /*6b60*/  SEL R73, R4.reuse, R73, !P4 ;  /* 0x0000004904497207 */ /* 0x040fe20006000000 */
[----:B------:R-:W-:Y:S01]  /*6b70*/  STL [R1+0x1f0], R6 ;  /* 0x0001f00601007387 */ /* 0x000fe20000100800 */
[C---:B------:R-:W-:Y:S01]  /*6b80*/  SEL R3, R4.reuse, R11, !P4 ;  /* 0x0000000b04037207 */ /* 0x040fe20006000000 */
[----:B------:R-:W-:Y:S01]  /*6b90*/  @!P2 IMAD.MOV R7, RZ, RZ, -R7 ;  /* 0x000000ffff07a224 */ /* 0x000fe200078e0a07 */
[C---:B------:R-:W-:Y:S01]  /*6ba0*/  SEL R114, R4.reuse, R111, !P4 ;  /* 0x0000006f04727207 */ /* 0x040fe20006000000 */
[----:B------:R-:W-:Y:S01]  /*6bb0*/  @!P3 IMAD.MOV R5, RZ, RZ, -R5 ;  /* 0x000000ffff05b224 */ /* 0x000fe200078e0a05 */
[----:B------:R1:W-:Y:S01]  /*6bc0*/  STL [R1+0x1f8], R8 ;  /* 0x0001f80801007387 */ /* 0x0003e20000100800 */
[C---:B------:R-:W-:Y:S01]  /*6bd0*/  SEL R156, R4.reuse, R143, !P4 ;  /* 0x0000008f049c7207 */ /* 0x040fe20006000000 */
[----:B------:R-:W-:Y:S01]  /*6be0*/  IMAD.U32 R169, RZ, RZ, UR53 ;  /* 0x00000035ffa97e24 */ /* 0x000fe2000f8e00ff */
[C---:B------:R-:W-:Y:S01]  /*6bf0*/  SEL R111, R4.reuse, R203, !P4 ;  /* 0x000000cb046f7207 */ /* 0x040fe20006000000 */
[----:B------:R-:W-:Y:S01]  /*6c00*/  IMAD R203, R73, UR16, RZ ;  /* 0x0000001049cb7c24 */ /* 0x000fe2000f8e02ff */
[C---:B------:R-:W-:Y:S01]  /*6c10*/  SEL R78, R4.reuse, R69, !P4 ;  /* 0x00000045044e7207 */ /* 0x040fe20006000000 */
[----:B------:R2:W-:Y:S01]  /*6c20*/  STL [R1+0x200], R3 ;  /* 0x0002000301007387 */ /* 0x0005e20000100800 */
[C---:B------:R-:W-:Y:S01]  /*6c30*/  SEL R160, R4.reuse, R155, !P4 ;  /* 0x0000009b04a07207 */ /* 0x040fe20006000000 */
[----:B------:R-:W-:Y:S01]  /*6c40*/  IMAD.U32 R34, RZ, RZ, UR23 ;  /* 0x00000017ff227e24 */ /* 0x000fe2000f8e00ff */
[----:B------:R-:W-:Y:S01]  /*6c50*/  SEL R164, R4, R159, !P4 ;  /* 0x0000009f04a47207 */ /* 0x000fe20006000000 */
[----:B-1----:R-:W-:Y:S01]  /*6c60*/  IMAD R8, R0, UR7, RZ ;  /* 0x0000000700087c24 */ /* 0x002fe2000f8e02ff */
[C---:B------:R-:W-:Y:S01]  /*6c70*/  SEL R170, R4.reuse, R167, !P4 ;  /* 0x000000a704aa7207 */ /* 0x040fe20006000000 */
[----:B------:R-:W-:Y:S01]  /*6c80*/  IMAD.U32 R30, RZ, RZ, UR34 ;  /* 0x00000022ff1e7e24 */ /* 0x000fe2000f8e00ff */
[----:B------:R-:W-:Y:S01]  /*6c90*/  SEL R143, R4, R219, !P4 ;  /* 0x000000db048f7207 */ /* 0x000fe20006000000 */
[----:B------:R-:W-:Y:S01]  /*6ca0*/  IMAD R32, R108, 0xbc, RZ ;  /* 0x000000bc6c207824 */ /* 0x000fe200078e02ff */
[----:B------:R-:W-:Y:S01]  /*6cb0*/  SEL R68, R4, R221, !P4 ;  /* 0x000000dd04447207 */ /* 0x000fe20006000000 */
[----:B------:R-:W-:Y:S01]  /*6cc0*/  IMAD.U32 R24, RZ, RZ, UR32 ;  /* 0x00000020ff187e24 */ /* 0x000fe2000f8e00ff */
[----:B------:R-:W-:Y:S01]  /*6cd0*/  LEA R0, P1, R2, UR14, 0x2 ;  /* 0x0000000e02007c11 */ /* 0x000fe2000f8210ff */
[----:B------:R-:W-:Y:S01]  /*6ce0*/  IMAD R28, R108, 0xc0, RZ ;  /* 0x000000c06c1c7824 */ /* 0x000fe200078e02ff */
[C---:B------:R-:W-:Y:S01]  /*6cf0*/  SEL R194, R4.reuse, R75, !P4 ;  /* 0x0000004b04c27207 */ /* 0x040fe20006000000 */
[----:B------:R-:W-:Y:S01]  /*6d00*/  IMAD.U32 R22, RZ, RZ, UR22 ;  /* 0x00000016ff167e24 */ /* 0x000fe2000f8e00ff */
[C---:B------:R-:W-:Y:S01]  /*6d10*/  SEL R82, R4.reuse, R79, !P4 ;  /* 0x0000004f04527207 */ /* 0x040fe20006000000 */
[----:B------:R-:W-:Y:S01]  /*6d20*/  IMAD.U32 R20, RZ, RZ, UR31 ;  /* 0x0000001fff147e24 */ /* 0x000fe2000f8e00ff */
[----:B------:R-:W-:Y:S01]  /*6d30*/  SEL R86, R4, R83, !P4 ;  /* 0x0000005304567207 */ /* 0x000fe20006000000 */
[----:B------:R-:W-:Y:S01]  /*6d40*/  IMAD R73, R194, UR16, RZ ;  /* 0x00000010c2497c24 */ /* 0x000fe2000f8e02ff */
[C---:B------:R-:W-:Y:S01]  /*6d50*/  SEL R90, R4.reuse, R87, !P4 ;  /* 0x00000057045a7207 */ /* 0x040fe20006000000 */
[----:B------:R-:W-:Y:S01]  /*6d60*/  UIMAD UR14, UR4, 0x35, URZ ;  /* 0x00000035040e78a4 */ /* 0x000fe2000f8e02ff */
[----:B------:R-:W-:Y:S01]  /*6d70*/  SEL R94, R4, R91, !P4 ;  /* 0x0000005b045e7207 */ /* 0x000fe20006000000 */
[----:B------:R-:W-:Y:S01]  /*6d80*/  IMAD R18, R108, 0xd0, RZ ;  /* 0x000000d06c127824 */ /* 0x000fe200078e02ff */
[----:B------:R-:W-:Y:S01]  /*6d90*/  SEL R98, R4, R95, !P4 ;  /* 0x0000005f04627207 */ /* 0x000fe20006000000 */
[----:B------:R-:W-:Y:S01]  /*6da0*/  IMAD R16, R108, 0xd4, RZ ;  /* 0x000000d46c107824 */ /* 0x000fe200078e02ff */
[C---:B------:R-:W-:Y:S01]  /*6db0*/  SEL R102, R4.reuse, R99, !P4 ;  /* 0x0000006304667207 */ /* 0x040fe20006000000 */
[----:B------:R-:W-:Y:S01]  /*6dc0*/  IMAD.U32 R13, RZ, RZ, UR68 ;  /* 0x00000044ff0d7e24 */ /* 0x000fe2000f8e00ff */
[----:B------:R-:W-:Y:S01]  /*6dd0*/  SEL R106, R4, R103, !P4 ;  /* 0x00000067046a7207 */ /* 0x000fe20006000000 */
[----:B------:R-:W-:Y:S01]  /*6de0*/  IMAD R14, R108, 0xe0, RZ ;  /* 0x000000e06c0e7824 */ /* 0x000fe200078e02ff */
[----:B------:R-:W-:Y:S01]  /*6df0*/  SEL R110, R4, R107, !P4 ;  /* 0x0000006b046e7207 */ /* 0x000fe20006000000 */
[----:B------:R-:W-:Y:S01]  /*6e00*/  IMAD R78, R78, UR16, RZ ;  /* 0x000000104e4e7c24 */ /* 0x000fe2000f8e02ff */
        /* <DEDUP_REMOVED lines=30> */
[C---:B------:R-:W-:Y:S01]  /*6ff0*/  SEL R21, R4.reuse, R21, !P4 ;  /* 0x0000001504157207 */ /* 0x040fe20006000000 */
        /* <DEDUP_REMOVED lines=100> */
[----:B------:R-:W-:Y:S01]  /*7640*/  IMAD R183, R108, 0x44, RZ ;  /* 0x000000446cb77824 */ /* 0x000fe200078e02ff */
[C---:B------:R-:W-:Y:S01]  /*7650*/  SEL R79, R4.reuse, R185, !P4 ;  /* 0x000000b9044f7207 */ /* 0x040fe20006000000 */
[----:B------:R-:W-:Y:S01]  /*7660*/  IMAD.U32 R185, RZ, RZ, UR60 ;  /* 0x0000003cffb97e24 */ /* 0x000fe2000f8e00ff */
        /* <DEDUP_REMOVED lines=14> */
[----:B------:R-:W-:Y:S01]  /*7750*/  SEL R115, R4, R205, !P4 ;  /* 0x000000cd04737207 */ /* 0x000fe20006000000 */
        /* <DEDUP_REMOVED lines=13> */
[----:B------:R-:W-:Y:S01]  /*7830*/  SEL R223, R4, R243, !P4 ;  /* 0x000000f304df7207 */ /* 0x000fe20006000000 */
[----:B------:R-:W-:Y:S01]  /*7840*/  IMAD R243, R108, 0xe4, RZ ;  /* 0x000000e46cf37824 */ /* 0x000fe200078e02ff */
[C---:B------:R-:W-:Y:S01]  /*7850*/  SEL R225, R4.reuse, R247, !P4 ;  /* 0x000000f704e17207 */ /* 0x040fe20006000000 */
[----:B------:R-:W-:Y:S01]  /*7860*/  IMAD R209, R69, UR16, RZ ;  /* 0x0000001045d17c24 */ /* 0x000fe2000f8e02ff */
[C---:B------:R-:W-:Y:S01]  /*7870*/  SEL R227, R4.reuse, R249, !P4 ;  /* 0x000000f904e37207 */ /* 0x040fe20006000000 */
[----:B------:R-:W-:Y:S01]  /*7880*/  IMAD R69, R159, UR16, RZ ;  /* 0x000000109f457c24 */ /* 0x000fe2000f8e02ff */
[----:B------:R-:W-:Y:S01]  /*7890*/  SEL R229, R4, R251, !P4 ;  /* 0x000000fb04e57207 */ /* 0x000fe20006000000 */
[----:B------:R-:W-:Y:S01]  /*78a0*/  IMAD R168, R168, UR16, RZ ;  /* 0x00000010a8a87c24 */ /* 0x000fe2000f8e02ff */
[----:B------:R-:W-:Y:S01]  /*78b0*/  SEL R236, R4, R236, !P4 ;  /* 0x000000ec04ec7207 */ /* 0x000fe20006000000 */
[----:B------:R-:W-:Y:S01]  /*78c0*/  IMAD R170, R170, UR16, RZ ;  /* 0x00000010aaaa7c24 */ /* 0x000fe2000f8e02ff */
[----:B------:R-:W-:Y:S01]  /*78d0*/  SEL R235, R4, R10, !P4 ;  /* 0x0000000a04eb7207 */ /* 0x000fe20006000000 */
[----:B------:R-:W-:Y:S01]  /*78e0*/  IMAD R10, R108, 0xd8, RZ ;  /* 0x000000d86c0a7824 */ /* 0x000fe200078e02ff */
[C---:B------:R-:W-:Y:S01]  /*78f0*/  SEL R234, R4.reuse, R234, !P4 ;  /* 0x000000ea04ea7207 */ /* 0x040fe20006000000 */
[----:B------:R-:W-:Y:S01]  /*7900*/  IMAD R219, R219, UR16, RZ ;  /* 0x00000010dbdb7c24 */ /* 0x000fe2000f8e02ff */
[----:B------:R-:W-:Y:S01]  /*7910*/  SEL R233, R4, R12, !P4 ;  /* 0x0000000c04e97207 */ /* 0x000fe20006000000 */
[----:B------:R-:W-:Y:S01]  /*7920*/  IMAD R12, R108, 0xdc, RZ ;  /* 0x000000dc6c0c7824 */ /* 0x000fe200078e02ff */
[----:B------:R-:W-:Y:S01]  /*7930*/  SEL R232, R4, R181, !P4 ;  /* 0x000000b504e87207 */ /* 0x000fe20006000000 */
[----:B------:R-:W-:Y:S01]  /*7940*/  IMAD R181, R108, 0x48, RZ ;  /* 0x000000486cb57824 */ /* 0x000fe200078e02ff */
[----:B------:R-:W-:Y:S01]  /*7950*/  SEL R224, R4, R177, !P4 ;  /* 0x000000b104e07207 */ /* 0x000fe20006000000 */
[----:B------:R-:W-:Y:S01]  /*7960*/  IMAD R177, R108, 0x50, RZ ;  /* 0x000000506cb17824 */ /* 0x000fe200078e02ff */
[----:B------:R-:W-:Y:S01]  /*7970*/  SEL R228, R4, R179, !P4 ;  /* 0x000000b304e47207 */ /* 0x000fe20006000000 */
[----:B------:R-:W-:Y:S01]  /*7980*/  IMAD R179, R108, 0x4c, RZ ;  /* 0x0000004c6cb37824 */ /* 0x000fe200078e02ff */
[C---:B------:R-:W-:Y:S01]  /*7990*/  SEL R237, R4.reuse, R237, !P4 ;  /* 0x000000ed04ed7207 */ /* 0x040fe20006000000 */
[----:B------:R-:W-:Y:S01]  /*79a0*/  IMAD R221, R221, UR16, RZ ;  /* 0x00000010dddd7c24 */ /* 0x000fe2000f8e02ff */
        /* <DEDUP_REMOVED lines=11> */
[----:B------:R-:W-:Y:S01]  /*7a60*/  IMAD.U32 R15, RZ, RZ, UR20 ;  /* 0x00000014ff0f7e24 */ /* 0x000fe2000f8e00ff */
[C---:B------:R-:W-:Y:S01]  /*7a70*/  SEL R245, R4.reuse, R245, !P4 ;  /* 0x000000f504f57207 */ /* 0x040fe20006000000 */
[----:B------:R-:W-:Y:S01]  /*7a80*/  IMAD R227, R227, UR16, RZ ;  /* 0x00000010e3e37c24 */ /* 0x000fe2000f8e02ff */
[C---:B------:R-:W-:Y:S01]  /*7a90*/  SEL R6, R4.reuse, R9, !P4 ;  /* 0x0000000904067207 */ /* 0x040fe20006000000 */
[----:B------:R-:W-:Y:S01]  /*7aa0*/  IMAD.U32 R9, RZ, RZ, UR14 ;  /* 0x0000000eff097e24 */ /* 0x000fe2000f8e00ff */
[----:B--2---:R-:W-:Y:S01]  /*7ab0*/  SEL R3, R4, R7, !P4 ;  /* 0x0000000704037207 */ /* 0x004fe20006000000 */
[----:B------:R-:W-:Y:S01]  /*7ac0*/  VIADD R7, R252, 0xffffffff ;  /* 0xfffffffffc077836 */ /* 0x000fe20000000000 */
[----:B------:R-:W-:Y:S01]  /*7ad0*/  SEL R189, R4, R5, !P4 ;  /* 0x0000000504bd7207 */ /* 0x000fe20006000000 */
[----:B------:R1:W-:Y:S01]  /*7ae0*/  STL [R1+0x208], R6 ;  /* 0x0002080601007387 */ /* 0x0003e20000100800 */
[----:B------:R-:W-:Y:S01]  /*7af0*/  LEA R4, P0, R8, UR12, 0x2 ;  /* 0x0000000c08047c11 */ /* 0x000fe2000f8010ff */
[----:B------:R-:W-:Y:S01]  /*7b00*/  UIMAD UR12, UR4, 0x32, URZ ;  /* 0x00000032040c78a4 */ /* 0x000fe2000f8e02ff */
[----:B------:R-:W-:Y:S01]  /*7b10*/  LEA.HI.X.SX32 R2, R2, UR15, 0x2, P1 ;  /* 0x0000000f02027c11 */ /* 0x000fe200088f16ff */
[----:B------:R-:W-:Y:S01]  /*7b20*/  UIMAD UR15, UR4, 0x36, URZ ;  /* 0x00000036040f78a4 */ /* 0x000fe2000f8e02ff */
[----:B------:R-:W-:Y:S01]  /*7b30*/  LEA R206, P1, R203, R0, 0x2 ;  /* 0x00000000cbce7211 */ /* 0x000fe200078210ff */
[----:B------:R-:W-:Y:S01]  /*7b40*/  IMAD R229, R229, UR16, RZ ;  /* 0x00000010e5e57c24 */ /* 0x000fe2000f8e02ff */
[----:B------:R-:W-:Y:S01]  /*7b50*/  LEA.HI.X.SX32 R5, R8, UR13, 0x2, P0 ;  /* 0x0000000d08057c11 */ /* 0x000fe200080f16ff */
[----:B------:R-:W-:Y:S01]  /*7b60*/  VIADD R8, R252, 0xfffffffd ;  /* 0xfffffffdfc087836 */ /* 0x000fe20000000000 */
[----:B------:R-:W-:Y:S01]  /*7b70*/  LEA R204, P3, R108, R4, 0x3 ;  /* 0x000000046ccc7211 */ /* 0x000fe200078618ff */
[----:B------:R-:W-:Y:S01]  /*7b80*/  UIMAD UR13, UR4, 0x33, URZ ;  /* 0x00000033040d78a4 */ /* 0x000fe2000f8e02ff */
[----:B------:R-:W-:Y:S01]  /*7b90*/  LEA.HI.X.SX32 R207, R203, R2, 0x2, P1 ;  /* 0x00000002cbcf7211 */ /* 0x000fe200008f16ff */
[----:B-1----:R-:W-:Y:S01]  /*7ba0*/  IMAD.U32 R6, RZ, RZ, UR12 ;  /* 0x0000000cff067e24 */ /* 0x002fe2000f8e00ff */
[-C--:B------:R-:W-:Y:S01]  /*7bb0*/  LEA.HI.X.SX32 R205, R201, R5.reuse, 0x2, P3 ;  /* 0x00000005c9cd7211 */ /* 0x080fe200018f16ff */
[----:B------:R-:W-:Y:S01]  /*7bc0*/  IMAD.U32 R11, RZ, RZ, UR15 ;  /* 0x0000000fff0b7e24 */ /* 0x000fe2000f8e00ff */
[----:B------:R-:W-:Y:S01]  /*7bd0*/  ISETP.GE.U32.AND P4, PT, R7, 0x7fffffc0, PT ;  /* 0x7fffffc00700780c */ /* 0x000fe20003f86070 */
[----:B------:R1:W-:Y:S01]  /*7be0*/  STL.64 [R1+0x228], R206 ;  /* 0x000228ce01007387 */ /* 0x0003e20000100a00 */
[----:B------:R-:W-:Y:S01]  /*7bf0*/  VIADD R7, R252, 0xfffffffe ;  /* 0xfffffffefc077836 */ /* 0x000fe20000000000 */
[----:B------:R-:W-:Y:S01]  /*7c00*/  ISETP.GE.U32.AND P6, PT, R8, 0x7fffffbe, PT ;  /* 0x7fffffbe0800780c */ /* 0x000fe20003fc6070 */
[C---:B------:R-:W-:Y:S01]  /*7c10*/  VIADD R8, R252.reuse, 0xfffffffb ;  /* 0xfffffffbfc087836 */ /* 0x040fe20000000000 */
[----:B------:R2:W-:Y:S01]  /*7c20*/  STL.64 [R1+0x170], R204 ;  /* 0x000170cc01007387 */ /* 0x0005e20000100a00 */
[----:B------:R-:W-:Y:S01]  /*7c30*/  IMAD R231, R231, UR16, RZ ;  /* 0x00000010e7e77c24 */ /* 0x000fe2000f8e02ff */
[----:B------:R-:W-:Y:S01]  /*7c40*/  ISETP.GE.U32.AND P5, PT, R7, 0x7fffffbf, PT ;  /* 0x7fffffbf0700780c */ /* 0x000fe20003fa6070 */
[----:B------:R-:W-:Y:S01]  /*7c50*/  VIADD R7, R252, 0xfffffffc ;  /* 0xfffffffcfc077836 */ /* 0x000fe20000000000 */
[----:B------:R-:W-:Y:S01]  /*7c60*/  ISETP.GE.U32.AND P2, PT, R8, 0x7fffffbc, PT ;  /* 0x7fffffbc0800780c */ /* 0x000fe20003f46070 */
[----:B------:R-:W-:Y:S01]  /*7c70*/  IMAD.U32 R8, RZ, RZ, UR13 ;  /* 0x0000000dff087e24 */ /* 0x000fe2000f8e00ff */
[----:B------:R-:W-:Y:S01]  /*7c80*/  USHF.L.U32 UR7, UR9, 0x15, URZ ;  /* 0x0000001509077899 */ /* 0x000fe200080006ff */
[----:B------:R-:W-:Y:S01]  /*7c90*/  IMAD R236, R236, UR16, RZ ;  /* 0x00000010ecec7c24 */ /* 0x000fe2000f8e02ff */
[C---:B-1----:R-:W-:Y:S01]  /*7ca0*/  IADD3 R206, P1, PT, R4.reuse, UR30, RZ ;  /* 0x0000001e04ce7c10 */ /* 0x042fe2000ff3e0ff */
[----:B------:R-:W-:Y:S01]  /*7cb0*/  IMAD R235, R235, UR16, RZ ;  /* 0x00000010ebeb7c24 */ /* 0x000fe2000f8e02ff */
[----:B------:R-:W-:Y:S01]  /*7cc0*/  ISETP.GE.U32.AND P0, PT, R7, 0x7fffffbd, PT ;  /* 0x7fffffbd0700780c */ /* 0x000fe20003f06070 */
[----:B------:R-:W-:Y:S01]  /*7cd0*/  IMAD.U32 R7, RZ, RZ, UR21 ;  /* 0x00000015ff077e24 */ /* 0x000fe2000f8e00ff */
[----:B--2---:R-:W-:Y:S01]  /*7ce0*/  IADD3 R204, P3, PT, R4, UR29, RZ ;  /* 0x0000001d04cc7c10 */ /* 0x004fe2000ff7e0ff */
[----:B------:R-:W-:Y:S01]  /*7cf0*/  IMAD R234, R234, UR16, RZ ;  /* 0x00000010eaea7c24 */ /* 0x000fe2000f8e02ff */
[-C--:B------:R-:W-:Y:S01]  /*7d00*/  LEA.HI.X.SX32 R207, R199, R5.reuse, 0x2, P1 ;  /* 0x00000005c7cf7211 */ /* 0x080fe200008f16ff */
[----:B------:R-:W-:Y:S01]  /*7d10*/  IMAD R233, R233, UR16, RZ ;  /* 0x00000010e9e97c24 */ /* 0x000fe2000f8e02ff */
[----:B------:R-:W-:Y:S01]  /*7d20*/  LEA R202, P1, R108, R4, 0x4 ;  /* 0x000000046cca7211 */ /* 0x000fe200078220ff */
[----:B------:R-:W-:Y:S01]  /*7d30*/  IMAD R232, R232, UR16, RZ ;  /* 0x00000010e8e87c24 */ /* 0x000fe2000f8e02ff */
[----:B------:R-:W-:Y:S01]  /*7d40*/  LEA.HI.X.SX32 R205, R108, R5, 0x2, P3 ;  /* 0x000000056ccd7211 */ /* 0x000fe200018f16ff */
[----:B------:R1:W-:Y:S01]  /*7d50*/  STL.64 [R1+0x168], R206 ;  /* 0x000168ce01007387 */ /* 0x0003e20000100a00 */
[----:B------:R-:W-:-:S02]  /*7d60*/  IADD3 R200, P3, PT, R4, UR28, RZ ;  /* 0x0000001c04c87c10 */ /* 0x000fc4000ff7e0ff */
[-C--:B------:R-:W-:Y:S01]  /*7d70*/  LEA.HI.X.SX32 R203, R197, R5.reuse, 0x2, P1 ;  /* 0x00000005c5cb7211 */ /* 0x080fe200008f16ff */
[----:B------:R2:W-:Y:S01]  /*7d80*/  STL.64 [R1+0x178], R204 ;  /* 0x000178cc01007387 */ /* 0x0005e20000100a00 */
[C---:B------:R-:W-:Y:S02]  /*7d90*/  IADD3 R198, P1, PT, R4.reuse, UR27, RZ ;  /* 0x0000001b04c67c10 */ /* 0x040fe4000ff3e0ff */
[-C--:B------:R-:W-:Y:S01]  /*7da0*/  LEA.HI.X.SX32 R201, R195, R5.reuse, 0x2, P3 ;  /* 0x00000005c3c97211 */ /* 0x080fe200018f16ff */
[----:B------:R3:W-:Y:S01]  /*7db0*/  STL.64 [R1+0x160], R202 ;  /* 0x000160ca01007387 */ /* 0x0007e20000100a00 */
[----:B------:R-:W-:Y:S02]  /*7dc0*/  IADD3 R196, P3, PT, R4, UR26, RZ ;  /* 0x0000001a04c47c10 */ /* 0x000fe4000ff7e0ff */
[-C--:B------:R-:W-:Y:S01]  /*7dd0*/  LEA.HI.X.SX32 R199, R193, R5.reuse, 0x2, P1 ;  /* 0x00000005c1c77211 */ /* 0x080fe200008f16ff */
[----:B------:R4:W-:Y:S01]  /*7de0*/  STL.64 [R1+0x158], R200 ;  /* 0x000158c801007387 */ /* 0x0009e20000100a00 */
[----:B------:R-:W-:Y:S01]  /*7df0*/  LEA R194, P1, R108, R4, 0x5 ;  /* 0x000000046cc27211 */ /* 0x000fe200078228ff */
[----:B-1----:R-:W-:Y:S01]  /*7e00*/  IMAD R207, R68, UR16, RZ ;  /* 0x0000001044cf7c24 */ /* 0x002fe2000f8e02ff */
[-C--:B------:R-:W-:Y:S01]  /*7e10*/  LEA.HI.X.SX32 R197, R192, R5.reuse, 0x2, P3 ;  /* 0x00000005c0c57211 */ /* 0x080fe200018f16ff */
[----:B------:R1:W-:Y:S01]  /*7e20*/  STL.64 [R1+0x150], R198 ;  /* 0x000150c601007387 */ /* 0x0003e20000100a00 */
[----:B------:R-:W-:Y:S01]  /*7e30*/  LEA.HI.X.SX32 R195, R191, R5, 0x2, P1 ;  /* 0x00000005bfc37211 */ /* 0x000fe200008f16ff */
[----:B--2---:R-:W-:-:S02]  /*7e40*/  IMAD R205, R143, UR16, RZ ;  /* 0x000000108fcd7c24 */ /* 0x004fc4000f8e02ff */
[----:B------:R2:W-:Y:S01]  /*7e50*/  STL.64 [R1+0x148], R196 ;  /* 0x000148c401007387 */ /* 0x0005e20000100a00 */
[----:B---3--:R-:W-:Y:S02]  /*7e60*/  IMAD R203, R139, UR16, RZ ;  /* 0x000000108bcb7c24 */ /* 0x008fe4000f8e02ff */
[----:B------:R-:W-:Y:S01]  /*7e70*/  IMAD R68, R163, UR16, RZ ;  /* 0x00000010a3447c24 */ /* 0x000fe2000f8e02ff */
[----:B------:R3:W-:Y:S01]  /*7e80*/  STL.64 [R1+0x140], R194 ;  /* 0x000140c201007387 */ /* 0x0007e20000100a00 */
[----:B----4-:R-:W-:Y:S02]  /*7e90*/  IMAD R201, R135, UR16, RZ ;  /* 0x0000001087c97c24 */ /* 0x010fe4000f8e02ff */
[----:B-1----:R-:W-:Y:S01]  /*7ea0*/  IMAD R199, R131, UR16, RZ ;  /* 0x0000001083c77c24 */ /* 0x002fe2000f8e02ff */
[C---:B--2---:R-:W-:Y:S02]  /*7eb0*/  IADD3 R196, P3, PT, R4.reuse, UR25, RZ ;  /* 0x0000001904c47c10 */ /* 0x044fe4000ff7e0ff */
[----:B---3--:R-:W-:-:S02]  /*7ec0*/  IADD3 R194, P1, PT, R4, UR24, RZ ;  /* 0x0000001804c27c10 */ /* 0x008fc4000ff3e0ff */
[-C--:B------:R-:W-:Y:S02]  /*7ed0*/  LEA.HI.X.SX32 R197, R190, R5.reuse, 0x2, P3 ;  /* 0x00000005bec57211 */ /* 0x080fe400018f16ff */
[----:B------:R-:W-:Y:S02]  /*7ee0*/  IADD3 R192, P3, PT, R4, UR23, RZ ;  /* 0x0000001704c07c10 */ /* 0x000fe4000ff7e0ff */
[-C--:B------:R-:W-:Y:S01]  /*7ef0*/  LEA.HI.X.SX32 R195, R188, R5.reuse, 0x2, P1 ;  /* 0x00000005bcc37211 */ /* 0x080fe200008f16ff */
[----:B------:R1:W-:Y:S01]  /*7f00*/  STL.64 [R1+0x138], R196 ;  /* 0x000138c401007387 */ /* 0x0003e20000100a00 */
[----:B------:R-:W-:Y:S01]  /*7f10*/  IADD3 R190, P1, PT, R4, UR22, RZ ;  /* 0x0000001604be7c10 */ /* 0x000fe2000ff3e0ff */
[----:B------:R-:W-:Y:S01]  /*7f20*/  IMAD R188, R167, UR16, RZ ;  /* 0x00000010a7bc7c24 */ /* 0x000fe2000f8e02ff */
[-C--:B------:R-:W-:Y:S01]  /*7f30*/  LEA.HI.X.SX32 R193, R187, R5.reuse, 0x2, P3 ;  /* 0x00000005bbc17211 */ /* 0x080fe200018f16ff */
[----:B------:R2:W-:Y:S01]  /*7f40*/  STL.64 [R1+0x130], R194 ;  /* 0x000130c201007387 */ /* 0x0005e20000100a00 */
[----:B------:R-:W-:-:S03]  /*7f50*/  LEA.HI.X.SX32 R191, R186, R5, 0x2, P1 ;  /* 0x00000005babf7211 */ /* 0x000fc600008f16ff */
[----:B------:R3:W-:Y:S04]  /*7f60*/  STL.64 [R1+0x128], R192 ;  /* 0x000128c001007387 */ /* 0x0007e80000100a00 */
[----:B------:R4:W-:Y:S01]  /*7f70*/  STL.64 [R1+0x120], R190 ;  /* 0x000120be01007387 */ /* 0x0009e20000100a00 */
[----:B-1----:R-:W-:Y:S02]  /*7f80*/  IMAD R197, R127, UR16, RZ ;  /* 0x000000107fc57c24 */ /* 0x002fe4000f8e02ff */
[----:B--2---:R-:W-:Y:S01]  /*7f90*/  IMAD R195, R123, UR16, RZ ;  /* 0x000000107bc37c24 */ /* 0x004fe2000f8e02ff */
[C---:B---3--:R-:W-:Y:S02]  /*7fa0*/  IADD3 R192, P3, PT, R4.reuse, UR21, RZ ;  /* 0x0000001504c07c10 */ /* 0x048fe4000ff7e0ff */
[----:B----4-:R-:W-:-:S02]  /*7fb0*/  IADD3 R190, P1, PT, R4, UR20, RZ ;  /* 0x0000001404be7c10 */ /* 0x010fc4000ff3e0ff */
[-C--:B------:R-:W-:Y:S02]  /*7fc0*/  LEA.HI.X.SX32 R193, R185, R5.reuse, 0x2, P3 ;  /* 0x00000005b9c17211 */ /* 0x080fe400018f16ff */
[----:B------:R-:W-:Y:S02]  /*7fd0*/  IADD3 R186, P3, PT, R4, UR17, RZ ;  /* 0x0000001104ba7c10 */ /* 0x000fe4000ff7e0ff */
[-C--:B------:R-:W-:Y:S02]  /*7fe0*/  LEA.HI.X.SX32 R191, R184, R5.reuse, 0x2, P1 ;  /* 0x00000005b8bf7211 */ /* 0x080fe400008f16ff */
[----:B------:R-:W-:-:S03]  /*7ff0*/  LEA.HI.X.SX32 R187, R182, R5, 0x2, P3 ;  /* 0x00000005b6bb7211 */ /* 0x000fc600018f16ff */
[----:B------:R1:W-:Y:S04]  /*8000*/  STL.64 [R1+0x110], R190 ;  /* 0x000110be01007387 */ /* 0x0003e80000100a00 */
[----:B------:R2:W-:Y:S04]  /*8010*/  STL.64 [R1+0x118], R192 ;  /* 0x000118c001007387 */ /* 0x0005e80000100a00 */
[----:B------:R3:W-:Y:S01]  /*8020*/  STL.64 [R1+0x108], R186 ;  /* 0x000108ba01007387 */ /* 0x0007e20000100a00 */
[----:B-1----:R-:W-:-:S04]  /*8030*/  LEA R190, P1, R108, R4, 0x6 ;  /* 0x000000046cbe7211 */ /* 0x002fc800078230ff */
[-C--:B------:R-:W-:Y:S01]  /*8040*/  LEA.HI.X.SX32 R191, R180, R5.reuse, 0x2, P1 ;  /* 0x00000005b4bf7211 */ /* 0x080fe200008f16ff */
[----:B--2---:R-:W-:Y:S01]  /*8050*/  IMAD R193, R119, UR16, RZ ;  /* 0x0000001077c17c24 */ /* 0x004fe2000f8e02ff */
[-C--:B------:R-:W-:Y:S02]  /*8060*/  IADD3 R184, P1, PT, R181, R4.reuse, RZ ;  /* 0x00000004b5b87210 */ /* 0x080fe40007f3e0ff */
[-C--:B---3--:R-:W-:Y:S01]  /*8070*/  IADD3 R186, P3, PT, R183, R4.reuse, RZ ;  /* 0x00000004b7ba7210 */ /* 0x088fe20007f7e0ff */
[----:B------:R1:W-:Y:S01]  /*8080*/  STL.64 [R1+0x100], R190 ;  /* 0x000100be01007387 */ /* 0x0003e20000100a00 */
[-C--:B------:R-:W-:Y:S02]  /*8090*/  LEA.HI.X.SX32 R185, R176, R5.reuse, 0x2, P1 ;  /* 0x00000005b0b97211 */ /* 0x080fe400008f16ff */
[----:B------:R-:W-:Y:S02]  /*80a0*/  LEA.HI.X.SX32 R187, R178, R5, 0x2, P3 ;  /* 0x00000005b2bb7211 */ /* 0x000fe400018f16ff */
[----:B------:R-:W-:-:S02]  /*80b0*/  IADD3 R182, P3, PT, R179, R4, RZ ;  /* 0x00000004b3b67210 */ /* 0x000fc40007f7e0ff */
[-C--:B------:R-:W-:Y:S01]  /*80c0*/  IADD3 R180, P1, PT, R177, R4.reuse, RZ ;  /* 0x00000004b1b47210 */ /* 0x080fe20007f3e0ff */
[----:B------:R-:W-:Y:S01]  /*80d0*/  STL.64 [R1+0xf8], R186 ;  /* 0x0000f8ba01007387 */ /* 0x000fe20000100a00 */
[-C--:B------:R-:W-:Y:S02]  /*80e0*/  LEA.HI.X.SX32 R183, R174, R5.reuse, 0x2, P3 ;  /* 0x00000005aeb77211 */ /* 0x080fe400018f16ff */
[-C--:B------:R-:W-:Y:S01]  /*80f0*/  IADD3 R178, P3, PT, R175, R4.reuse, RZ ;  /* 0x00000004afb27210 */ /* 0x080fe20007f7e0ff */
[----:B------:R2:W-:Y:S01]  /*8100*/  STL.64 [R1+0xf0], R184 ;  /* 0x0000f0b801007387 */ /* 0x0005e20000100a00 */
[-C--:B------:R-:W-:Y:S01]  /*8110*/  LEA.HI.X.SX32 R181, R172, R5.reuse, 0x2, P1 ;  /* 0x00000005acb57211 */ /* 0x080fe200008f16ff */
[----:B-1----:R-:W-:Y:S01]  /*8120*/  IMAD R191, R115, UR16, RZ ;  /* 0x0000001073bf7c24 */ /* 0x002fe2000f8e02ff */
[-C--:B------:R-:W-:Y:S01]  /*8130*/  IADD3 R176, P1, PT, R173, R4.reuse, RZ ;  /* 0x00000004adb07210 */ /* 0x080fe20007f3e0ff */
[----:B------:R1:W-:Y:S01]  /*8140*/  STL.64 [R1+0xe8], R182 ;  /* 0x0000e8b601007387 */ /* 0x0003e20000100a00 */
[-C--:B------:R-:W-:Y:S01]  /*8150*/  LEA.HI.X.SX32 R179, R169, R5.reuse, 0x2, P3 ;  /* 0x00000005a9b37211 */ /* 0x080fe200018f16ff */
[----:B------:R-:W-:Y:S01]  /*8160*/  IMAD R169, R75, UR16, RZ ;  /* 0x000000104ba97c24 */ /* 0x000fe2000f8e02ff */
[-C--:B------:R-:W-:Y:S01]  /*8170*/  IADD3 R174, P3, PT, R171, R4.reuse, RZ ;  /* 0x00000004abae7210 */ /* 0x080fe20007f7e0ff */
[----:B------:R3:W-:Y:S01]  /*8180*/  STL.64 [R1+0xe0], R180 ;  /* 0x0000e0b401007387 */ /* 0x0007e20000100a00 */
[-C--:B------:R-:W-:Y:S01]  /*8190*/  LEA.HI.X.SX32 R177, R162, R5.reuse, 0x2, P1 ;  /* 0x00000005a2b17211 */ /* 0x080fe200008f16ff */
[----:B------:R-:W-:Y:S01]  /*81a0*/  IMAD R171, R79, UR16, RZ ;  /* 0x000000104fab7c24 */ /* 0x000fe2000f8e02ff */
[----:B------:R-:W-:Y:S01]  /*81b0*/  IADD3 R172, P1, PT, R166, R4, RZ ;  /* 0x00000004a6ac7210 */ /* 0x000fe20007f3e0ff */
[----:B------:R4:W-:Y:S01]  /*81c0*/  STL.64 [R1+0xd8], R178 ;  /* 0x0000d8b201007387 */ /* 0x0009e20000100a00 */
[-C--:B------:R-:W-:Y:S01]  /*81d0*/  LEA.HI.X.SX32 R175, R154, R5.reuse, 0x2, P3 ;  /* 0x000000059aaf7211 */ /* 0x080fe200018f16ff */
[----:B--2---:R-:W-:Y:S01]  /*81e0*/  IMAD R185, R107, UR16, RZ ;  /* 0x000000106bb97c24 */ /* 0x004fe2000f8e02ff */
[----:B------:R-:W-:Y:S01]  /*81f0*/  LEA.HI.X.SX32 R173, R150, R5, 0x2, P1 ;  /* 0x0000000596ad7211 */ /* 0x000fe200008f16ff */
[----:B------:R2:W-:Y:S01]  /*8200*/  STL.64 [R1+0xd0], R176 ;  /* 0x0000d0b001007387 */ /* 0x0005e20000100a00 */
[----:B-1----:R-:W-:-:S02]  /*8210*/  IMAD R183, R103, UR16, RZ ;  /* 0x0000001067b77c24 */ /* 0x002fc4000f8e02ff */
[----:B------:R-:W-:Y:S01]  /*8220*/  IMAD R187, R111, UR16, RZ ;  /* 0x000000106fbb7c24 */ /* 0x000fe2000f8e02ff */
[----:B------:R1:W-:Y:S01]  /*8230*/  STL.64 [R1+0xc8], R174 ;  /* 0x0000c8ae01007387 */ /* 0x0003e20000100a00 */
[----:B---3--:R-:W-:-:S03]  /*8240*/  IMAD R181, R99, UR16, RZ ;  /* 0x0000001063b57c24 */ /* 0x008fc6000f8e02ff */
[----:B------:R3:W-:Y:S01]  /*8250*/  STL.64 [R1+0xc0], R172 ;  /* 0x0000c0ac01007387 */ /* 0x0007e20000100a00 */
[----:B----4-:R-:W-:Y:S02]  /*8260*/  IMAD R179, R95, UR16, RZ ;  /* 0x000000105fb37c24 */ /* 0x010fe4000f8e02ff */
[----:B--2---:R-:W-:Y:S01]  /*8270*/  IMAD R177, R91, UR16, RZ ;  /* 0x000000105bb17c24 */ /* 0x004fe2000f8e02ff */
[-C--:B-1----:R-:W-:Y:S02]  /*8280*/  IADD3 R174, P3, PT, R158, R4.reuse, RZ ;  /* 0x000000049eae7210 */ /* 0x082fe40007f7e0ff */
[----:B---3--:R-:W-:Y:S02]  /*8290*/  IADD3 R172, P1, PT, R152, R4, RZ ;  /* 0x0000000498ac7210 */ /* 0x008fe40007f3e0ff */
[-C--:B------:R-:W-:Y:S02]  /*82a0*/  LEA.HI.X.SX32 R175, R146, R5.reuse, 0x2, P3 ;  /* 0x0000000592af7211 */ /* 0x080fe400018f16ff */
[----:B------:R-:W-:-:S03]  /*82b0*/  LEA.HI.X.SX32 R173, R140, R5, 0x2, P1 ;  /* 0x000000058cad7211 */ /* 0x000fc600008f16ff */
[----:B------:R1:W-:Y:S04]  /*82c0*/  STL.64 [R1+0xb8], R174 ;  /* 0x0000b8ae01007387 */ /* 0x0003e80000100a00 */
[----:B------:R2:W-:Y:S01]  /*82d0*/  STL.64 [R1+0xb0], R172 ;  /* 0x0000b0ac01007387 */ /* 0x0005e20000100a00 */
[-C--:B-1----:R-:W-:Y:S02]  /*82e0*/  IADD3 R174, P3, PT, R148, R4.reuse, RZ ;  /* 0x0000000494ae7210 */ /* 0x082fe40007f7e0ff */
[----:B--2---:R-:W-:Y:S02]  /*82f0*/  IADD3 R172, P1, PT, R144, R4, RZ ;  /* 0x0000000490ac7210 */ /* 0x004fe40007f3e0ff */
        /* <DEDUP_REMOVED lines=11> */
[----:B--2---:R-:W-:Y:S02]  /*83b0*/  LEA R172, P1, R108, R4, 0x7 ;  /* 0x000000046cac7211 */ /* 0x004fe400078238ff */
        /* <DEDUP_REMOVED lines=47> */
[-C--:B--2---:R-:W-:Y:S02]  /*86b0*/  IADD3 R172, P1, PT, R28, R4.reuse, RZ ;  /* 0x000000041cac7210 */ /* 0x084fe40007f3e0ff */
[----:B------:R-:W-:Y:S02]  /*86c0*/  LEA.HI.X.SX32 R175, R24, R5, 0x2, P3 ;  /* 0x0000000518af7211 */ /* 0x000fe400018f16ff */
[----:B------:R-:W-:-:S02]  /*86d0*/  IADD3 R250, P3, PT, R250, R4, RZ ;  /* 0x00000004fafa7210 */ /* 0x000fc40007f7e0ff */
[-C--:B------:R-:W-:Y:S01]  /*86e0*/  LEA.HI.X.SX32 R173, R22, R5.reuse, 0x2, P1 ;  /* 0x0000000516ad7211 */ /* 0x080fe200008f16ff */
[----:B------:R1:W-:Y:S01]  /*86f0*/  STL.64 [R1+0x8], R174 ;  /* 0x000008ae01007387 */ /* 0x0003e20000100a00 */
[-C--:B------:R-:W-:Y:S02]  /*8700*/  IADD3 R248, P1, PT, R248, R4.reuse, RZ ;  /* 0x00000004f8f87210 */ /* 0x080fe40007f3e0ff */
[-C--:B------:R-:W-:Y:S01]  /*8710*/  LEA.HI.X.SX32 R251, R20, R5.reuse, 0x2, P3 ;  /* 0x0000000514fb7211 */ /* 0x080fe200018f16ff */
[----:B------:R2:W-:Y:S01]  /*8720*/  STL.64 [R1], R172 ;  /* 0x000000ac01007387 */ /* 0x0005e20000100a00 */
[-C--:B------:R-:W-:Y:S02]  /*8730*/  IADD3 R246, P3, PT, R246, R4.reuse, RZ ;  /* 0x00000004f6f67210 */ /* 0x080fe40007f7e0ff */
[----:B------:R-:W-:Y:S01]  /*8740*/  LEA.HI.X.SX32 R249, R6, R5, 0x2, P1 ;  /* 0x0000000506f97211 */ /* 0x000fe200008f16ff */
[----:B------:R3:W-:Y:S01]  /*8750*/  STL.64 [R1+0x480], R250 ;  /* 0x000480fa01007387 */ /* 0x0007e20000100a00 */
[----:B------:R-:W-:-:S02]  /*8760*/  IADD3 R6, P1, PT, R18, R4, RZ ;  /* 0x0000000412067210 */ /* 0x000fc40007f3e0ff */
[-C--:B------:R-:W-:Y:S01]  /*8770*/  LEA.HI.X.SX32 R247, R8, R5.reuse, 0x2, P3 ;  /* 0x0000000508f77211 */ /* 0x080fe200018f16ff */
[----:B-1----:R-:W-:Y:S01]  /*8780*/  IMAD R175, R87, UR16, RZ ;  /* 0x0000001057af7c24 */ /* 0x002fe2000f8e02ff */
[-C--:B------:R-:W-:Y:S01]  /*8790*/  IADD3 R8, P3, PT, R16, R4.reuse, RZ ;  /* 0x0000000410087210 */ /* 0x080fe20007f7e0ff */
[----:B------:R1:W-:Y:S01]  /*87a0*/  STL.64 [R1+0x488], R248 ;  /* 0x000488f801007387 */ /* 0x0003e20000100a00 */
[-C--:B------:R-:W-:Y:S01]  /*87b0*/  LEA.HI.X.SX32 R7, R7, R5.reuse, 0x2, P1 ;  /* 0x0000000507077211 */ /* 0x080fe200008f16ff */
[----:B--2---:R-:W-:Y:S01]  /*87c0*/  IMAD R173, R83, UR16, RZ ;  /* 0x0000001053ad7c24 */ /* 0x004fe2000f8e02ff */
[-C--:B------:R-:W-:Y:S02]  /*87d0*/  IADD3 R10, P1, PT, R10, R4.reuse, RZ ;  /* 0x000000040a0a7210 */ /* 0x080fe40007f3e0ff */
[----:B------:R-:W-:Y:S02]  /*87e0*/  LEA.HI.X.SX32 R9, R9, R5, 0x2, P3 ;  /* 0x0000000509097211 */ /* 0x000fe400018f16ff */
[----:B------:R-:W-:-:S02]  /*87f0*/  IADD3 R12, P3, PT, R12, R4, RZ ;  /* 0x000000040c0c7210 */ /* 0x000fc40007f7e0ff */
[-C--:B------:R-:W-:Y:S02]  /*8800*/  LEA.HI.X.SX32 R11, R11, R5.reuse, 0x2, P1 ;  /* 0x000000050b0b7211 */ /* 0x080fe400008f16ff */
[----:B------:R-:W-:Y:S02]  /*8810*/  IADD3 R14, P1, PT, R14, R4, RZ ;  /* 0x000000040e0e7210 */ /* 0x000fe40007f3e0ff */
[-C--:B------:R-:W-:Y:S02]  /*8820*/  LEA.HI.X.SX32 R13, R13, R5.reuse, 0x2, P3 ;  /* 0x000000050d0d7211 */ /* 0x080fe400018f16ff */
[-C--:B------:R-:W-:Y:S02]  /*8830*/  LEA R16, P3, R17, R0.reuse, 0x2 ;  /* 0x0000000011107211 */ /* 0x080fe400078610ff */
[----:B------:R-:W-:Y:S02]  /*8840*/  LEA.HI.X.SX32 R15, R15, R5, 0x2, P1 ;  /* 0x000000050f0f7211 */ /* 0x000fe400008f16ff */
[----:B------:R-:W-:-:S02]  /*8850*/  LEA R18, P1, R19, R0, 0x2 ;  /* 0x0000000013127211 */ /* 0x000fc400078210ff */
[----:B------:R-:W-:Y:S02]  /*8860*/  LEA.HI.X.SX32 R17, R17, R2, 0x2, P3 ;  /* 0x0000000211117211 */ /* 0x000fe400018f16ff */
[----:B------:R-:W-:Y:S02]  /*8870*/  LEA R20, P3, R21, R0, 0x2 ;  /* 0x0000000015147211 */ /* 0x000fe400078610ff */
[----:B------:R-:W-:Y:S02]  /*8880*/  LEA.HI.X.SX32 R19, R19, R2, 0x2, P1 ;  /* 0x0000000213137211 */ /* 0x000fe400008f16ff */
[----:B------:R-:W-:Y:S02]  /*8890*/  LEA R22, P1, R23, R0, 0x2 ;  /* 0x0000000017167211 */ /* 0x000fe400078210ff */
        /* <DEDUP_REMOVED lines=51> */
[C---:B------:R-:W-:Y:S02]  /*8bd0*/  LEA R76, P1, R77.reuse, R0, 0x2 ;  /* 0x000000004d4c7211 */ /* 0x040fe400078210ff */
        /* <DEDUP_REMOVED lines=136> */
[----:B------:R-:W-:Y:S01]  /*9460*/  LEA.HI.X.SX32 R213, R69, R2, 0x2, P3 ;  /* 0x0000000245d57211 */ /* 0x000fe200018f16ff */
[----:B------:R-:W-:Y:S01]  /*9470*/  IMAD R69, R228, UR16, RZ ;  /* 0x00000010e4457c24 */ /* 0x000fe2000f8e02ff */
[----:B------:R-:W-:Y:S02]  /*9480*/  LEA R216, P3, R188, R0, 0x2 ;  /* 0x00000000bcd87211 */ /* 0x000fe400078610ff */
[----:B------:R-:W-:Y:S01]  /*9490*/  LEA.HI.X.SX32 R215, R68, R2, 0x2, P1 ;  /* 0x0000000244d77211 */ /* 0x000fe200008f16ff */
[----:B------:R-:W-:Y:S01]  /*94a0*/  IMAD R68, R237, UR16, RZ ;  /* 0x00000010ed447c24 */ /* 0x000fe2000f8e02ff */
[----:B------:R-:W-:Y:S01]  /*94b0*/  LEA R218, P1, R219, R0, 0x2 ;  /* 0x00000000dbda7211 */ /* 0x000fe200078210ff */
[----:B------:R-:W-:Y:S01]  /*94c0*/  IMAD R237, R238, UR16, RZ ;  /* 0x00000010eeed7c24 */ /* 0x000fe2000f8e02ff */
[----:B------:R-:W-:Y:S01]  /*94d0*/  LEA.HI.X.SX32 R217, R188, R2, 0x2, P3 ;  /* 0x00000002bcd97211 */ /* 0x000fe200018f16ff */
[----:B------:R-:W-:Y:S01]  /*94e0*/  IMAD R188, R224, UR16, RZ ;  /* 0x00000010e0bc7c24 */ /* 0x000fe2000f8e02ff */
        /* <DEDUP_REMOVED lines=12> */
[----:B---3--:R-:W-:-:S02]  /*95b0*/  LEA R250, P3, R236, R0, 0x2 ;  /* 0x00000000ecfa7211 */ /* 0x008fc400078610ff */
[----:B------:R-:W-:Y:S02]  /*95c0*/  LEA.HI.X.SX32 R231, R231, R2, 0x2, P1 ;  /* 0x00000002e7e77211 */ /* 0x000fe400008f16ff */
[C---:B-1----:R-:W-:Y:S02]  /*95d0*/  LEA R248, P1, R235.reuse, R0, 0x2 ;  /* 0x00000000ebf87211 */ /* 0x042fe400078210ff */
[-C--:B------:R-:W-:Y:S02]  /*95e0*/  LEA.HI.X.SX32 R251, R236, R2.reuse, 0x2, P3 ;  /* 0x00000002ecfb7211 */ /* 0x080fe400018f16ff */
[----:B------:R-:W-:Y:S01]  /*95f0*/  LEA.HI.X.SX32 R249, R235, R2, 0x2, P1 ;  /* 0x00000002ebf97211 */ /* 0x000fe200008f16ff */
[----:B------:R-:W-:Y:S02]  /*9600*/  IMAD R235, R239, UR16, RZ ;  /* 0x00000010efeb7c24 */ /* 0x000fe4000f8e02ff */
[----:B------:R1:W-:Y:S04]  /*9610*/  STL.64 [R1+0x180], R250 ;  /* 0x000180fa01007387 */ /* 0x0003e80000100a00 */
[----:B------:R2:W-:Y:S01]  /*9620*/  STL.64 [R1+0x188], R248 ;  /* 0x000188f801007387 */ /* 0x0005e20000100a00 */
[----:B-1----:R-:W-:-:S02]  /*9630*/  LEA R250, P3, R234, R0, 0x2 ;  /* 0x00000000eafa7211 */ /* 0x002fc400078610ff */
[C---:B--2---:R-:W-:Y:S02]  /*9640*/  LEA R248, P1, R233.reuse, R0, 0x2 ;  /* 0x00000000e9f87211 */ /* 0x044fe400078210ff */
[----:B------:R-:W-:Y:S02]  /*9650*/  LEA.HI.X.SX32 R251, R234, R2, 0x2, P3 ;  /* 0x00000002eafb7211 */ /* 0x000fe400018f16ff */
[C---:B------:R-:W-:Y:S02]  /*9660*/  LEA R238, P3, R232.reuse, R0, 0x2 ;  /* 0x00000000e8ee7211 */ /* 0x040fe400078610ff */
[-C--:B------:R-:W-:Y:S01]  /*9670*/  LEA.HI.X.SX32 R249, R233, R2.reuse, 0x2, P1 ;  /* 0x00000002e9f97211 */ /* 0x080fe200008f16ff */
[----:B------:R1:W-:Y:S01]  /*9680*/  STL.64 [R1+0x190], R250 ;  /* 0x000190fa01007387 */ /* 0x0003e20000100a00 */
[----:B------:R-:W-:Y:S01]  /*9690*/  LEA.HI.X.SX32 R239, R232, R2, 0x2, P3 ;  /* 0x00000002e8ef7211 */ /* 0x000fe200018f16ff */
[----:B------:R-:W-:Y:S02]  /*96a0*/  IMAD R233, R240, UR16, RZ ;  /* 0x00000010f0e97c24 */ /* 0x000fe4000f8e02ff */
[----:B------:R2:W-:Y:S04]  /*96b0*/  STL.64 [R1+0x198], R248 ;  /* 0x000198f801007387 */ /* 0x0005e80000100a00 */
[----:B------:R3:W-:Y:S01]  /*96c0*/  STL.64 [R1+0x1a0], R238 ;  /* 0x0001a0ee01007387 */ /* 0x0007e20000100a00 */
[----:B-1----:R-:W-:-:S02]  /*96d0*/  LEA R250, P1, R188, R0, 0x2 ;  /* 0x00000000bcfa7211 */ /* 0x002fc400078210ff */
[C---:B--2---:R-:W-:Y:S02]  /*96e0*/  LEA R248, P3, R69.reuse, R0, 0x2 ;  /* 0x0000000045f87211 */ /* 0x044fe400078610ff */
[-C--:B------:R-:W-:Y:S01]  /*96f0*/  LEA.HI.X.SX32 R251, R188, R2.reuse, 0x2, P1 ;  /* 0x00000002bcfb7211 */ /* 0x080fe200008f16ff */
[----:B---3--:R-:W2:Y:S01]  /*9700*/  LDL.LU R238, [R1+0x1f0] ;  /* 0x0001f00001ee7983 */ /* 0x008ea20000300800 */
[----:B------:R-:W-:Y:S01]  /*9710*/  LEA.HI.X.SX32 R249, R69, R2, 0x2, P3 ;  /* 0x0000000245f97211 */ /* 0x000fe200018f16ff */
[----:B------:R-:W-:Y:S02]  /*9720*/  IMAD R188, R241, UR16, RZ ;  /* 0x00000010f1bc7c24 */ /* 0x000fe4000f8e02ff */
[----:B------:R1:W-:Y:S04]  /*9730*/  STL.64 [R1+0x1a8], R250 ;  /* 0x0001a8fa01007387 */ /* 0x0003e80000100a00 */
[----:B------:R3:W-:Y:S01]  /*9740*/  STL.64 [R1+0x1b0], R248 ;  /* 0x0001b0f801007387 */ /* 0x0007e20000100a00 */
[----:B-1----:R-:W-:-:S03]  /*9750*/  LEA R250, P1, R68, R0, 0x2 ;  /* 0x0000000044fa7211 */ /* 0x002fc600078210ff */
[----:B---3--:R-:W3:Y:S01]  /*9760*/  LDL.LU R248, [R1+0x1f8] ;  /* 0x0001f80001f87983 */ /* 0x008ee20000300800 */
[----:B------:R-:W-:Y:S01]  /*9770*/  LEA.HI.X.SX32 R251, R68, R2, 0x2, P1 ;  /* 0x0000000244fb7211 */ /* 0x000fe200008f16ff */
[----:B------:R-:W-:Y:S01]  /*9780*/  IMAD R68, R242, UR16, RZ ;  /* 0x00000010f2447c24 */ /* 0x000fe2000f8e02ff */
[----:B------:R-:W-:-:S03]  /*9790*/  LEA R240, P3, R237, R0, 0x2 ;  /* 0x00000000edf07211 */ /* 0x000fc600078610ff */
[----:B------:R1:W-:Y:S01]  /*97a0*/  STL.64 [R1+0x1b8], R250 ;  /* 0x0001b8fa01007387 */ /* 0x0003e20000100a00 */
[----:B------:R-:W-:-:S03]  /*97b0*/  LEA.HI.X.SX32 R241, R237, R2, 0x2, P3 ;  /* 0x00000002edf17211 */ /* 0x000fc600018f16ff */
[----:B------:R-:W4:Y:S01]  /*97c0*/  LDL.LU R249, [R1+0x200] ;  /* 0x0002000001f97983 */ /* 0x000f220000300800 */
[----:B-1----:R-:W-:-:S04]  /*97d0*/  LEA R250, P1, R235, R0, 0x2 ;  /* 0x00000000ebfa7211 */ /* 0x002fc800078210ff */
[----:B------:R-:W-:Y:S01]  /*97e0*/  LEA.HI.X.SX32 R251, R235, R2, 0x2, P1 ;  /* 0x00000002ebfb7211 */ /* 0x000fe200008f16ff */
[----:B------:R-:W-:Y:S04]  /*97f0*/  STL.64 [R1+0x1c0], R240 ;  /* 0x0001c0f001007387 */ /* 0x000fe80000100a00 */
[----:B------:R1:W-:Y:S04]  /*9800*/  STL.64 [R1+0x1c8], R250 ;  /* 0x0001c8fa01007387 */ /* 0x0003e80000100a00 */
[----:B-1----:R-:W4:Y:S01]  /*9810*/  LDL.LU R250, [R1+0x208] ;  /* 0x0002080001fa7983 */ /* 0x002f220000300800 */
[----:B------:R-:W-:-:S02]  /*9820*/  LEA R240, P3, R233, R0, 0x2 ;  /* 0x00000000e9f07211 */ /* 0x000fc400078610ff */
[C---:B------:R-:W-:Y:S01]  /*9830*/  LEA R236, P1, R188.reuse, R0, 0x2 ;  /* 0x00000000bcec7211 */ /* 0x040fe200078210ff */
[----:B------:R-:W-:Y:S01]  /*9840*/  UIMAD UR12, UR4, 0x39, URZ ;  /* 0x00000039040c78a4 */ /* 0x000fe2000f8e02ff */
[-C--:B------:R-:W-:Y:S02]  /*9850*/  LEA.HI.X.SX32 R241, R233, R2.reuse, 0x2, P3 ;  /* 0x00000002e9f17211 */ /* 0x080fe400018f16ff */
[----:B------:R-:W-:Y:S01]  /*9860*/  LEA.HI.X.SX32 R237, R188, R2, 0x2, P1 ;  /* 0x00000002bced7211 */ /* 0x000fe200008f16ff */
[----:B------:R-:W-:Y:S01]  /*9870*/  IMAD.U32 R251, RZ, RZ, UR4 ;  /* 0x00000004fffb7e24 */ /* 0x000fe2000f8e00ff */
[----:B------:R-:W-:Y:S01]  /*9880*/  LEA R234, P3, R68, R0, 0x2 ;  /* 0x0000000044ea7211 */ /* 0x000fe200078610ff */
[----:B------:R-:W-:Y:S01]  /*9890*/  STL.64 [R1+0x1d0], R240 ;  /* 0x0001d0f001007387 */ /* 0x000fe20000100a00 */
[----:B------:R-:W-:Y:S01]  /*98a0*/  IADD3 R232, P1, PT, R243, R4, RZ ;  /* 0x00000004f3e87210 */ /* 0x000fe20007f3e0ff */
[----:B------:R-:W-:Y:S01]  /*98b0*/  IMAD R69, R244, UR16, RZ ;  /* 0x00000010f4457c24 */ /* 0x000fe2000f8e02ff */
[----:B------:R-:W-:Y:S01]  /*98c0*/  LEA.HI.X.SX32 R235, R68, R2, 0x2, P3 ;  /* 0x0000000244eb7211 */ /* 0x000fe200018f16ff */
[----:B------:R1:W-:Y:S01]  /*98d0*/  STL.64 [R1+0x1d8], R236 ;  /* 0x0001d8ec01007387 */ /* 0x0003e20000100a00 */
[----:B------:R-:W-:-:S03]  /*98e0*/  IMAD R251, R251, 0xe8, RZ ;  /* 0x000000e8fbfb7824 */ /* 0x000fc600078e02ff */
[----:B------:R1:W-:Y:S02]  /*98f0*/  STL.64 [R1+0x1e0], R234 ;  /* 0x0001e0ea01007387 */ /* 0x0003e40000100a00 */
[----:B-1----:R-:W-:-:S05]  /*9900*/  IMAD.U32 R236, RZ, RZ, UR12 ;  /* 0x0000000cffec7e24 */ /* 0x002fca000f8e00ff */
[-C--:B------:R-:W-:Y:S02]  /*9910*/  LEA.HI.X.SX32 R233, R236, R5.reuse, 0x2, P1 ;  /* 0x00000005ece97211 */ /* 0x080fe400008f16ff */
[----:B------:R-:W-:Y:S01]  /*9920*/  IADD3 R234, P1, PT, R251, R4, RZ ;  /* 0x00000004fbea7210 */ /* 0x000fe20007f3e0ff */
[----:B------:R-:W-:Y:S01]  /*9930*/  IMAD.U32 R251, RZ, RZ, UR4 ;  /* 0x00000004fffb7e24 */ /* 0x000fe2000f8e00ff */
[----:B------:R-:W-:Y:S01]  /*9940*/  LEA R236, P3, R69, R0, 0x2 ;  /* 0x0000000045ec7211 */ /* 0x000fe200078610ff */
[----:B------:R-:W-:Y:S02]  /*9950*/  IMAD.U32 R68, RZ, RZ, UR70 ;  /* 0x00000046ff447e24 */ /* 0x000fe4000f8e00ff */
[----:B------:R-:W-:Y:S01]  /*9960*/  IMAD R188, R245, UR16, RZ ;  /* 0x00000010f5bc7c24 */ /* 0x000fe2000f8e02ff */
[----:B------:R-:W-:Y:S01]  /*9970*/  LEA.HI.X.SX32 R237, R69, R2, 0x2, P3 ;  /* 0x0000000245ed7211 */ /* 0x000fe200018f16ff */
[----:B------:R-:W-:Y:S01]  /*9980*/  IMAD R251, R251, 0xec, RZ ;  /* 0x000000ecfbfb7824 */ /* 0x000fe200078e02ff */
[----:B------:R-:W-:-:S02]  /*9990*/  LEA.HI.X.SX32 R235, R68, R5, 0x2, P1 ;  /* 0x0000000544eb7211 */ /* 0x000fc400008f16ff */
[C---:B------:R-:W-:Y:S01]  /*99a0*/  LEA R240, P3, R188.reuse, R0, 0x2 ;  /* 0x00000000bcf07211 */ /* 0x040fe200078610ff */
[----:B------:R1:W-:Y:S01]  /*99b0*/  STL.64 [R1+0x1e8], R236 ;  /* 0x0001e8ec01007387 */ /* 0x0003e20000100a00 */
[----:B------:R-:W-:Y:S02]  /*99c0*/  IMAD.U32 R68, RZ, RZ, UR71 ;  /* 0x00000047ff447e24 */ /* 0x000fe4000f8e00ff */
[----:B------:R-:W-:Y:S02]  /*99d0*/  LEA.HI.X.SX32 R241, R188, R2, 0x2, P3 ;  /* 0x00000002bcf17211 */ /* 0x000fe400018f16ff */
[----:B-1----:R-:W-:Y:S01]  /*99e0*/  IADD3 R236, P1, PT, R251, R4, RZ ;  /* 0x00000004fbec7210 */ /* 0x002fe20007f3e0ff */
[----:B------:R-:W-:-:S04]  /*99f0*/  IMAD.U32 R251, RZ, RZ, UR4 ;  /* 0x00000004fffb7e24 */ /* 0x000fc8000f8e00ff */
[----:B------:R-:W-:Y:S01]  /*9a00*/  IMAD R251, R251, 0xf0, RZ ;  /* 0x000000f0fbfb7824 */ /* 0x000fe200078e02ff */
[----:B------:R-:W-:Y:S01]  /*9a10*/  LEA.HI.X.SX32 R237, R68, R5, 0x2, P1 ;  /* 0x0000000544ed7211 */ /* 0x000fe200008f16ff */
[----:B------:R1:W-:Y:S01]  /*9a20*/  STL.64 [R1+0x1f0], R240 ;  /* 0x0001f0f001007387 */ /* 0x0003e20000100a00 */
[----:B------:R-:W-:Y:S02]  /*9a30*/  IMAD.U32 R68, RZ, RZ, UR17 ;  /* 0x00000011ff447e24 */ /* 0x000fe4000f8e00ff */
[----:B--2---:R-:W-:Y:S01]  /*9a40*/  IMAD R239, R238, UR16, RZ ;  /* 0x00000010eeef7c24 */ /* 0x004fe2000f8e02ff */
[----:B------:R-:W-:Y:S01]  /*9a50*/  IADD3 R238, P1, PT, R251, R4, RZ ;  /* 0x00000004fbee7210 */ /* 0x000fe20007f3e0ff */
[----:B------:R-:W-:-:S03]  /*9a60*/  IMAD.U32 R251, RZ, RZ, UR4 ;  /* 0x00000004fffb7e24 */ /* 0x000fc6000f8e00ff */
[----:B-1----:R-:W-:Y:S01]  /*9a70*/  LEA R240, P3, R239, R0, 0x2 ;  /* 0x00000000eff07211 */ /* 0x002fe200078610ff */
[----:B------:R-:W-:-:S03]  /*9a80*/  IMAD R251, R251, 0xf4, RZ ;  /* 0x000000f4fbfb7824 */ /* 0x000fc600078e02ff */
[----:B------:R-:W-:Y:S02]  /*9a90*/  LEA.HI.X.SX32 R241, R239, R2, 0x2, P3 ;  /* 0x00000002eff17211 */ /* 0x000fe400018f16ff */
[----:B------:R-:W-:-:S03]  /*9aa0*/  LEA.HI.X.SX32 R239, R68, R5, 0x2, P1 ;  /* 0x0000000544ef7211 */ /* 0x000fc600008f16ff */
[----:B------:R1:W-:Y:S01]  /*9ab0*/  STL.64 [R1+0x1f8], R240 ;  /* 0x0001f8f001007387 */ /* 0x0003e20000100a00 */
[----:B---3--:R-:W-:-:S05]  /*9ac0*/  IMAD R69, R248, UR16, RZ ;  /* 0x00000010f8457c24 */ /* 0x008fca000f8e02ff */
[----:B------:R-:W-:Y:S02]  /*9ad0*/  LEA R242, P3, R69, R0, 0x2 ;  /* 0x0000000045f27211 */ /* 0x000fe400078610ff */
[----:B-1----:R-:W-:Y:S01]  /*9ae0*/  IADD3 R240, P1, PT, R251, R4, RZ ;  /* 0x00000004fbf07210 */ /* 0x002fe20007f3e0ff */
[----:B------:R-:W-:Y:S01]  /*9af0*/  IMAD.U32 R251, RZ, RZ, UR4 ;  /* 0x00000004fffb7e24 */ /* 0x000fe2000f8e00ff */
[----:B------:R-:W-:Y:S01]  /*9b00*/  LEA.HI.X.SX32 R243, R69, R2, 0x2, P3 ;  /* 0x0000000245f37211 */ /* 0x000fe200018f16ff */
[----:B------:R-:W-:Y:S02]  /*9b10*/  IMAD.U32 R68, RZ, RZ, UR72 ;  /* 0x00000048ff447e24 */ /* 0x000fe4000f8e00ff */
[----:B------:R-:W-:Y:S02]  /*9b20*/  IMAD R251, R251, 0xf8, RZ ;  /* 0x000000f8fbfb7824 */ /* 0x000fe400078e02ff */
[----:B----4-:R-:W-:Y:S01]  /*9b30*/  IMAD R188, R249, UR16, RZ ;  /* 0x00000010f9bc7c24 */ /* 0x010fe2000f8e02ff */
[----:B------:R-:W-:Y:S01]  /*9b40*/  LEA.HI.X.SX32 R241, R68, R5, 0x2, P1 ;  /* 0x0000000544f17211 */ /* 0x000fe200008f16ff */
[----:B------:R1:W-:Y:S01]  /*9b50*/  STL.64 [R1+0x200], R242 ;  /* 0x000200f201007387 */ /* 0x0003e20000100a00 */
[----:B------:R-:W-:-:S02]  /*9b60*/  IMAD.U32 R68, RZ, RZ, UR73 ;  /* 0x00000049ff447e24 */ /* 0x000fc4000f8e00ff */
[C---:B------:R-:W-:Y:S02]  /*9b70*/  LEA R248, P3, R188.reuse, R0, 0x2 ;  /* 0x00000000bcf87211 */ /* 0x040fe400078610ff */
[----:B-1----:R-:W-:Y:S01]  /*9b80*/  IADD3 R242, P1, PT, R251, R4, RZ ;  /* 0x00000004fbf27210 */ /* 0x002fe20007f3e0ff */
[----:B------:R-:W-:Y:S01]  /*9b90*/  IMAD.U32 R251, RZ, RZ, UR4 ;  /* 0x00000004fffb7e24 */ /* 0x000fe2000f8e00ff */
[----:B------:R-:W-:-:S03]  /*9ba0*/  LEA.HI.X.SX32 R249, R188, R2, 0x2, P3 ;  /* 0x00000002bcf97211 */ /* 0x000fc600018f16ff */
[----:B------:R-:W-:Y:S02]  /*9bb0*/  IMAD R251, R251, 0xfc, RZ ;  /* 0x000000fcfbfb7824 */ /* 0x000fe400078e02ff */
[----:B------:R-:W-:Y:S01]  /*9bc0*/  IMAD R245, R250, UR16, RZ ;  /* 0x00000010faf57c24 */ /* 0x000fe2000f8e02ff */
[----:B------:R-:W-:-:S04]  /*9bd0*/  LEA.HI.X.SX32 R243, R68, R5, 0x2, P1 ;  /* 0x0000000544f37211 */ /* 0x000fc800008f16ff */
[----:B------:R-:W-:Y:S02]  /*9be0*/  LEA R250, P3, R245, R0, 0x2 ;  /* 0x00000000f5fa7211 */ /* 0x000fe400078610ff */
[----:B------:R-:W-:Y:S01]  /*9bf0*/  IADD3 R244, P1, PT, R251, R4, RZ ;  /* 0x00000004fbf47210 */ /* 0x000fe20007f3e0ff */
[----:B------:R-:W-:Y:S01]  /*9c00*/  IMAD R69, R3, UR16, RZ ;  /* 0x0000001003457c24 */ /* 0x000fe2000f8e02ff */
[----:B------:R-:W-:Y:S01]  /*9c10*/  LEA.HI.X.SX32 R251, R245, R2, 0x2, P3 ;  /* 0x00000002f5fb7211 */ /* 0x000fe200018f16ff */
[----:B------:R1:W5:Y:S04]  /*9c20*/  LDL.LU R3, [R1+0x490] ;  /* 0x0004900001037983 */ /* 0x0003680000300800 */
[----:B------:R2:W-:Y:S01]  /*9c30*/  STL.64 [R1+0x208], R248 ;  /* 0x000208f801007387 */ /* 0x0005e20000100a00 */
[----:B------:R-:W-:-:S02]  /*9c40*/  IMAD.U32 R68, RZ, RZ, UR74 ;  /* 0x0000004aff447e24 */ /* 0x000fc4000f8e00ff */
[----:B------:R-:W-:Y:S01]  /*9c50*/  IMAD R188, R189, UR16, RZ ;  /* 0x00000010bdbc7c24 */ /* 0x000fe2000f8e02ff */
[----:B--2---:R1:W5:Y:S04]  /*9c60*/  LDL.LU.64 R248, [R1+0x488] ;  /* 0x0004880001f87983 */ /* 0x0043680000300a00 */
[----:B------:R2:W-:Y:S01]  /*9c70*/  STL.64 [R1+0x210], R250 ;  /* 0x000210fa01007387 */ /* 0x0005e20000100a00 */
[----:B------:R-:W-:Y:S02]  /*9c80*/  LEA.HI.X.SX32 R245, R68, R5, 0x2, P1 ;  /* 0x0000000544f57211 */ /* 0x000fe400008f16ff */
[----:B--2---:R-:W-:-:S04]  /*9c90*/  LEA R250, P3, R69, R0, 0x2 ;  /* 0x0000000045fa7211 */ /* 0x004fc800078610ff */
[----:B------:R-:W-:Y:S02]  /*9ca0*/  LEA.HI.X.SX32 R251, R69, R2, 0x2, P3 ;  /* 0x0000000245fb7211 */ /* 0x000fe400018f16ff */
[----:B------:R-:W-:-:S03]  /*9cb0*/  LEA R68, P3, R188, R0, 0x2 ;  /* 0x00000000bc447211 */ /* 0x000fc600078610ff */
[----:B------:R2:W-:Y:S04]  /*9cc0*/  STL.64 [R1+0x220], R250 ;  /* 0x000220fa01007387 */ /* 0x0005e80000100a00 */
[----:B--2---:R1:W5:Y:S04]  /*9cd0*/  LDL.LU.64 R250, [R1+0x480] ;  /* 0x0004800001fa7983 */ /* 0x0043680000300a00 */
[----:B------:R-:W2:Y:S01]  /*9ce0*/  LDL.LU R0, [R1+0x21c] ;  /* 0x00021c0001007983 */ /* 0x000ea20000300800 */
[----:B------:R-:W3:Y:S01]  /*9cf0*/  S2R R69, SR_TID.X ;  /* 0x0000000000457919 */ /* 0x000ee20000002100 */
[----:B------:R-:W4:Y:S01]  /*9d00*/  S2R R189, SR_TID.X ;  /* 0x0000000000bd7919 */ /* 0x000f220000002100 */
[----:B---3--:R-:W-:Y:S01]  /*9d10*/  IMAD.SHL.U32 R69, R69, 0x400, RZ ;  /* 0x0000040045457824 */ /* 0x008fe200078e00ff */
[----:B------:R-:W-:Y:S01]  /*9d20*/  ULOP3.LUT UR7, UR7, 0x600000, URZ, 0xc0, !UPT ;  /* 0x0060000007077892 */ /* 0x000fe2000f8ec0ff */
[----:B----4-:R-:W-:-:S03]  /*9d30*/  LOP3.LUT R189, R189, 0x7f, RZ, 0xc0, !PT ;  /* 0x0000007fbdbd7812 */ /* 0x010fc600078ec0ff */
[----:B------:R-:W-:Y:S01]  /*9d40*/  UIADD3 UR12, UPT, UPT, UR11, UR7, URZ ;  /* 0x000000070b0c7290 */ /* 0x000fe2000fffe0ff */
[----:B------:R-:W-:Y:S02]  /*9d50*/  ISETP.NE.U32.AND P1, PT, R189, RZ, PT ;  /* 0x000000ffbd00720c */ /* 0x000fe40003f25070 */
[----:B--2---:R-:W-:Y:S02]  /*9d60*/  LOP3.LUT R0, R0, 0x8000, R69, 0xf8, !PT ;  /* 0x0000800000007812 */ /* 0x004fe400078ef845 */
[----:B------:R-:W-:-:S05]  /*9d70*/  LEA.HI.X.SX32 R69, R188, R2, 0x2, P3 ;  /* 0x00000002bc457211 */ /* 0x000fca00018f16ff */
[----:B------:R1:W-:Y:S01]  /*9d80*/  STL.64 [R1+0x218], R68 ;  /* 0x0002184401007387 */ /* 0x0003e20000100a00 */
[----:B------:R-:W-:Y:S05]  /*9d90*/  BRA.U UP0, `(.L_x_5) ;  /* 0x0000000100187547 */ /* 0x000fea000b800000 */
[----:B------:R-:W-:Y:S01]  /*9da0*/  ELECT P3, URZ, PT ;  /* 0x0000000000ff782f */ /* 0x000fe20003860000 */
[----:B------:R-:W-:Y:S01]  /*9db0*/  IMAD.MOV.U32 R2, RZ, RZ, 0x1 ;  /* 0x00000001ff027424 */ /* 0x000fe200078e00ff */
[----:B------:R-:W-:Y:S01]  /*9dc0*/  UMOV UR7, 0x40 ;  /* 0x0000004000077882 */ /* 0x000fe20000000000 */
[----:B------:R-:W-:Y:S01]  /*9dd0*/  UVIRTCOUNT.DEALLOC.SMPOOL 0x80 ;  /* 0x000000800000784c */ /* 0x000fe20000000000 */
[----:B------:R-:W-:-:S09]  /*9de0*/  ULEA UR7, UR6, UR7, 0x18 ;  /* 0x0000000706077291 */ /* 0x000fd2000f8ec0ff */
[----:B------:R2:W-:Y:S03]  /*9df0*/  @P3 STS.U8 [UR7], R2 ;  /* 0x00000002ff003988 */ /* 0x0005e60008000007 */
.L_x_5:
[----:B------:R3:W-:Y:S04]  /*9e00*/  STL.64 [R1+0x698], R144 ;  /* 0x0006989001007387 */ /* 0x0007e80000100a00 */
[----:B---3--:R-:W3:Y:S04]  /*9e10*/  LDL.64 R144, [R1+0x150] ;  /* 0x0001500001907983 */ /* 0x008ee80000100a00 */
[----:B------:R4:W-:Y:S04]  /*9e20*/  STL.64 [R1+0x690], R152 ;  /* 0x0006909801007387 */ /* 0x0009e80000100a00 */
[----:B----4-:R-:W4:Y:S04]  /*9e30*/  LDL.64 R152, [R1+0x158] ;  /* 0x0001580001987983 */ /* 0x010f280000100a00 */
[----:B------:R1:W-:Y:S04]  /*9e40*/  STL.64 [R1+0x688], R160 ;  /* 0x000688a001007387 */ /* 0x0003e80000100a00 */
[----:B-12---:R-:W2:Y:S04]  /*9e50*/  LDL.64 R160, [R1+0x140] ;  /* 0x0001400001a07983 */ /* 0x006ea80000100a00 */
[----:B------:R1:W-:Y:S04]  /*9e60*/  STL.64 [R1+0x680], R168 ;  /* 0x000680a801007387 */ /* 0x0003e80000100a00 */
[----:B-1----:R-:W2:Y:S04]  /*9e70*/  LDL.64 R168, [R1+0x178] ;  /* 0x0001780001a87983 */ /* 0x002ea80000100a00 */
[----:B------:R1:W-:Y:S04]  /*9e80*/  STL.64 [R1+0x678], R176 ;  /* 0x000678b001007387 */ /* 0x0003e80000100a00 */
[----:B-1----:R-:W3:Y:S04]  /*9e90*/  LDL.64 R176, [R1+0x160] ;  /* 0x0001600001b07983 */ /* 0x002ee80000100a00 */
[----:B------:R1:W-:Y:S04]  /*9ea0*/  STL.64 [R1+0x670], R184 ;  /* 0x000670b801007387 */ /* 0x0003e80000100a00 */
[----:B-1----:R-:W3:Y:S04]  /*9eb0*/  LDL.64 R184, [R1+0x170] ;  /* 0x0001700001b87983 */ /* 0x002ee80000100a00 */
[----:B------:R1:W-:Y:S04]  /*9ec0*/  STL.64 [R1+0x668], R194 ;  /* 0x000668c201007387 */ /* 0x0003e80000100a00 */
[----:B-1----:R-:W4:Y:S01]  /*9ed0*/  LDL.64 R194, [R1+0x168] ;  /* 0x0001680001c27983 */ /* 0x002f220000100a00 */
[----:B------:R-:W-:Y:S01]  /*9ee0*/  STTM.x64 tmem[UR12], RZ ;  /* 0x000000ff000079ed */ /* 0x000fe2000834000c */
[----:B------:R-:W-:Y:S01]  /*9ef0*/  STTM.x64 tmem[UR12+0x40], RZ ;  /* 0x000040ff000079ed */ /* 0x000fe2000834000c */
[----:B------:R-:W-:Y:S01]  /*9f00*/  STTM.x64 tmem[UR12+0x80], RZ ;  /* 0x000080ff000079ed */ /* 0x000fe2000834000c */
[----:B------:R-:W-:Y:S01]  /*9f10*/  STTM.x64 tmem[UR12+0xc0], RZ ;  /* 0x0000c0ff000079ed */ /* 0x000fe2000834000c */
[----:B------:R-:W1:Y:S02]  /*9f20*/  FENCE.VIEW.ASYNC.T ;  /* 0x00000000000073c6 */ /* 0x000e640000000200 */
[----:B-1----:R-:W-:Y:S01]  /*9f30*/  VOTEU.ALL UP1, P1 ;  /* 0x0000000000ff7886 */ /* 0x002fe20000820000 */
[----:B------:R-:W-:Y:S01]  /*9f40*/  UMOV UR6, 0x1 ;  /* 0x0000000100067882 */ /* 0x000fe20000000000 */
[----:B------:R-:W1:Y:S01]  /*9f50*/  LDCU.64 UR28, c[0x0][0x358] ;  /* 0x00006b00ff1c77ac */ /* 0x000e620008000a00 */
[----:B------:R1:W-:Y:S02]  /*9f60*/  STL.64 [R1+0x660], R202 ;  /* 0x000660ca01007387 */ /* 0x0003e40000100a00 */
[----:B------:R-:W-:-:S04]  /*9f70*/  @!UP1 UIADD3 UR14, UPT, UPT, -UR6, 0x100000, URZ ;  /* 0x00100000060e9890 */ /* 0x000fc8000fffe1ff */
[----:B------:R-:W-:Y:S02]  /*9f80*/  @!UP1 USHF.L.U32 UR15, UR14, 0xb, URZ ;  /* 0x0000000b0e0f9899 */ /* 0x000fe400080006ff */
[----:B------:R-:W-:Y:S02]  /*9f90*/  @!UP1 USHF.L.U32 UR14, UR14, 0x1, URZ ;  /* 0x000000010e0e9899 */ /* 0x000fe400080006ff */
[----:B------:R-:W-:-:S04]  /*9fa0*/  @!UP1 UIADD3 UR6, UPT, UPT, -UR6, 0x100000, URZ ;  /* 0x0010000006069890 */ /* 0x000fc8000fffe1ff */
[----:B------:R-:W-:Y:S02]  /*9fb0*/  @!UP1 USHF.L.U32 UR7, UR6, 0xb, URZ ;  /* 0x0000000b06079899 */ /* 0x000fe400080006ff */
[----:B------:R-:W-:Y:S01]  /*9fc0*/  @!UP1 USHF.L.U32 UR6, UR6, 0x1, URZ ;  /* 0x0000000106069899 */ /* 0x000fe200080006ff */
[----:B------:R-:W-:Y:S01]  /*9fd0*/  VOTEU.ALL UP1, P1 ;  /* 0x0000000000ff7886 */ /* 0x000fe20000820000 */
[----:B------:R-:W-:Y:S01]  /*9fe0*/  BAR.SYNC.DEFER_BLOCKING 0x0 ;  /* 0x0000000000007b1d */ /* 0x000fe20000010000 */
[----:B------:R-:W-:-:S05]  /*9ff0*/  LEA R69, R189, UR10, 0x8 ;  /* 0x0000000abd457c11 */ /* 0x000fca000f8e40ff */
[----:B------:R-:W-:Y:S01]  /*a000*/  VOTEU.ALL UP2, P1 ;  /* 0x0000000000ff7886 */ /* 0x000fe20000840000 */
[----:B-1----:R-:W4:Y:S01]  /*a010*/  LDL.64 R202, [R1+0x148] ;  /* 0x0001480001ca7983 */ /* 0x002f220000100a00 */
[----:B------:R-:W-:-:S03]  /*a020*/  VIADD R2, R252, 0xfffffffa ;  /* 0xfffffffafc027836 */ /* 0x000fc60000000000 */
[----:B------:R1:W-:Y:S02]  /*a030*/  STL.64 [R1+0x658], R210 ;  /* 0x000658d201007387 */ /* 0x0003e40000100a00 */
[----:B------:R-:W-:Y:S01]  /*a040*/  ISETP.GE.U32.AND P3, PT, R2, 0x7fffffbb, PT ;  /* 0x7fffffbb0200780c */ /* 0x000fe20003f66070 */
[----:B------:R-:W-:Y:S01]  /*a050*/  VIADD R2, R252, 0xfffffff9 ;  /* 0xfffffff9fc027836 */ /* 0x000fe20000000000 */
[----:B------:R1:W-:Y:S04]  /*a060*/  STL.64 [R1+0x650], R218 ;  /* 0x000650da01007387 */ /* 0x0003e80000100a00 */
[----:B------:R1:W-:Y:S04]  /*a070*/  STL.64 [R1+0x648], R226 ;  /* 0x000648e201007387 */ /* 0x0003e80000100a00 */
[----:B------:R-:W1:Y:S02]  /*a080*/  FENCE.VIEW.ASYNC.S ;  /* 0x00000000000073c6 */ /* 0x000e640000000000 */
[----:B-1----:R-:W1:Y:S02]  /*a090*/  @!UP1 SYNCS.EXCH.64 URZ, [UR8], UR14 ;  /* 0x0000000e08ff95b2 */ /* 0x002e640008000100 */
[----:B-1----:R-:W-:Y:S06]  /*a0a0*/  BAR.SYNC.DEFER_BLOCKING 0x0 ;  /* 0x0000000000007b1d */ /* 0x002fec0000010000 */
[----:B------:R-:W4:Y:S04]  /*a0b0*/  LDL.64 R210, [R1+0xc8] ;  /* 0x0000c80001d27983 */ /* 0x000f280000100a00 */
[----:B------:R-:W4:Y:S04]  /*a0c0*/  LDL.64 R218, [R1+0x58] ;  /* 0x0000580001da7983 */ /* 0x000f280000100a00 */
[----:B------:R-:W4:Y:S01]  /*a0d0*/  LDL.64 R226, [R1] ;  /* 0x0000000001e27983 */ /* 0x000f220000100a00 */
[----:B------:R1:W1:Y:S03]  /*a0e0*/  @!UP2 SYNCS.EXCH.64 URZ, [UR10+0x58008], UR6 ;  /* 0x058008060affa5b2 */ /* 0x0002660008000100 */
[----:B------:R-:W-:Y:S01]  /*a0f0*/  @!PT LDS RZ, [RZ] ;  /* 0x00000000fffff984 */ /* 0x000fe20000000800 */
[----:B------:R-:W-:Y:S01]  /*a100*/  @!PT LDS RZ, [RZ] ;  /* 0x00000000fffff984 */ /* 0x000fe20000000800 */
[----:B------:R-:W-:Y:S01]  /*a110*/  @!PT LDS RZ, [RZ] ;  /* 0x00000000fffff984 */ /* 0x000fe20000000800 */
[----:B-1----:R-:W-:Y:S01]  /*a120*/  LDGSTS.E [R69+0x40000], desc[UR28][R4.64], !P4 ;  /* 0x4000000004457fae */ /* 0x002fe2000e1a101c */
[----:B------:R-:W-:Y:S01]  /*a130*/  ISETP.GE.U32.AND P4, PT, R2, 0x7fffffba, PT ;  /* 0x7fffffba0200780c */ /* 0x000fe20003f86070 */
[----:B------:R-:W-:-:S02]  /*a140*/  VIADD R2, R252, 0xfffffff8 ;  /* 0xfffffff8fc027836 */ /* 0x000fc40000000000 */
[----:B--2---:R-:W-:Y:S04]  /*a150*/  LDGSTS.E [R69+0x40004], desc[UR28][R168.64], !P5 ;  /* 0x40004000a8457fae */ /* 0x004fe8000e9a101c */
[----:B------:R-:W2:Y:S01]  /*a160*/  LDL.64 R168, [R1+0x138] ;  /* 0x0001380001a87983 */ /* 0x000ea20000100a00 */
[----:B------:R-:W-:Y:S01]  /*a170*/  ISETP.GE.U32.AND P5, PT, R2, 0x7fffffb9, PT ;  /* 0x7fffffb90200780c */ /* 0x000fe20003fa6070 */
[----:B------:R-:W-:Y:S02]  /*a180*/  VIADD R2, R252, 0xfffffff7 ;  /* 0xfffffff7fc027836 */ /* 0x000fe40000000000 */
[----:B---3--:R-:W-:Y:S04]  /*a190*/  LDGSTS.E [R69+0x40008], desc[UR28][R184.64], !P6 ;  /* 0x40008000b8457fae */ /* 0x008fe8000f1a101c */
[----:B------:R-:W3:Y:S01]  /*a1a0*/  LDL.64 R184, [R1+0x130] ;  /* 0x0001300001b87983 */ /* 0x000ee20000100a00 */
[----:B------:R-:W-:Y:S01]  /*a1b0*/  ISETP.GE.U32.AND P6, PT, R2, 0x7fffffb8, PT ;  /* 0x7fffffb80200780c */ /* 0x000fe20003fc6070 */
[----:B------:R-:W-:-:S02]  /*a1c0*/  VIADD R2, R252, 0xfffffff6 ;  /* 0xfffffff6fc027836 */ /* 0x000fc40000000000 */
[----:B----4-:R-:W-:Y:S04]  /*a1d0*/  LDGSTS.E [R69+0x4000c], desc[UR28][R194.64], !P0 ;  /* 0x4000c000c2457fae */ /* 0x010fe8000c1a101c */
[----:B------:R-:W-:Y:S04]  /*a1e0*/  LDGSTS.E [R69+0x40010], desc[UR28][R176.64], !P2 ;  /* 0x40010000b0457fae */ /* 0x000fe8000d1a101c */
[----:B------:R-:W-:Y:S04]  /*a1f0*/  LDGSTS.E [R69+0x40014], desc[UR28][R152.64], !P3 ;  /* 0x4001400098457fae */ /* 0x000fe8000d9a101c */
[----:B------:R-:W4:Y:S01]  /*a200*/  LDL.64 R194, [R1+0x128] ;  /* 0x0001280001c27983 */ /* 0x000f220000100a00 */
[----:B------:R-:W-:Y:S01]  /*a210*/  ISETP.GE.U32.AND P0, PT, R2, 0x7fffffb7, PT ;  /* 0x7fffffb70200780c */ /* 0x000fe20003f06070 */
[----:B------:R-:W-:-:S02]  /*a220*/  VIADD R2, R252, 0xfffffff5 ;  /* 0xfffffff5fc027836 */ /* 0x000fc40000000000 */
[----:B------:R-:W4:Y:S03]  /*a230*/  LDL.64 R176, [R1+0x120] ;  /* 0x0001200001b07983 */ /* 0x000f260000100a00 */
[----:B------:R-:W-:Y:S01]  /*a240*/  ISETP.GE.U32.AND P2, PT, R2, 0x7fffffb6, PT ;  /* 0x7fffffb60200780c */ /* 0x000fe20003f46070 */
[----:B------:R-:W4:Y:S01]  /*a250*/  LDL.64 R152, [R1+0x118] ;  /* 0x0001180001987983 */ /* 0x000f220000100a00 */
[----:B------:R-:W-:-:S03]  /*a260*/  VIADD R2, R252, 0xfffffff4 ;  /* 0xfffffff4fc027836 */ /* 0x000fc60000000000 */
[----:B------:R-:W-:Y:S04]  /*a270*/  LDGSTS.E [R69+0x40018], desc[UR28][R144.64], !P4 ;  /* 0x4001800090457fae */ /* 0x000fe8000e1a101c */
[----:B------:R-:W-:Y:S04]  /*a280*/  LDGSTS.E [R69+0x4001c], desc[UR28][R202.64], !P5 ;  /* 0x4001c000ca457fae */ /* 0x000fe8000e9a101c */
[----:B------:R-:W-:Y:S04]  /*a290*/  LDGSTS.E [R69+0x40020], desc[UR28][R160.64], !P6 ;  /* 0x40020000a0457fae */ /* 0x000fe8000f1a101c */
[----:B------:R-:W4:Y:S04]  /*a2a0*/  LDL.64 R144, [R1+0x110] ;  /* 0x0001100001907983 */ /* 0x000f280000100a00 */
[----:B------:R-:W4:Y:S04]  /*a2b0*/  LDL.64 R202, [R1+0x108] ;  /* 0x0001080001ca7983 */ /* 0x000f280000100a00 */
[----:B------:R-:W4:Y:S01]  /*a2c0*/  LDL.64 R160, [R1+0x100] ;  /* 0x0001000001a07983 */ /* 0x000f220000100a00 */
[----:B------:R-:W-:-:S03]  /*a2d0*/  ISETP.GE.U32.AND P3, PT, R2, 0x7fffffb5, PT ;  /* 0x7fffffb50200780c */ /* 0x000fc60003f66070 */
[----:B--2---:R-:W-:Y:S04]  /*a2e0*/  LDGSTS.E [R69+0x40024], desc[UR28][R168.64], !P0 ;  /* 0x40024000a8457fae */ /* 0x004fe8000c1a101c */
[----:B------:R-:W2:Y:S04]  /*a2f0*/  LDL.64 R168, [R1+0xf8] ;  /* 0x0000f80001a87983 */ /* 0x000ea80000100a00 */
[----:B---3--:R-:W-:Y:S04]  /*a300*/  LDGSTS.E [R69+0x40028], desc[UR28][R184.64], !P2 ;  /* 0x40028000b8457fae */ /* 0x008fe8000d1a101c */
[----:B------:R-:W3:Y:S04]  /*a310*/  LDL.64 R184, [R1+0xf0] ;  /* 0x0000f00001b87983 */ /* 0x000ee80000100a00 */
[----:B----4-:R-:W-:Y:S04]  /*a320*/  LDGSTS.E [R69+0x4002c], desc[UR28][R194.64], !P3 ;  /* 0x4002c000c2457fae */ /* 0x010fe8000d9a101c */
[----:B------:R-:W4:Y:S01]  /*a330*/  LDL.64 R194, [R1+0xe8] ;  /* 0x0000e80001c27983 */ /* 0x000f220000100a00 */
[----:B------:R-:W-:-:S05]  /*a340*/  VIADD R2, R252, 0xfffffff3 ;  /* 0xfffffff3fc027836 */ /* 0x000fca0000000000 */
[----:B------:R-:W-:Y:S01]  /*a350*/  ISETP.GE.U32.AND P4, PT, R2, 0x7fffffb4, PT ;  /* 0x7fffffb40200780c */ /* 0x000fe20003f86070 */
[----:B------:R-:W-:-:S05]  /*a360*/  VIADD R2, R252, 0xfffffff2 ;  /* 0xfffffff2fc027836 */ /* 0x000fca0000000000 */
[----:B------:R-:W-:Y:S01]  /*a370*/  ISETP.GE.U32.AND P5, PT, R2, 0x7fffffb3, PT ;  /* 0x7fffffb30200780c */ /* 0x000fe20003fa6070 */
[----:B------:R-:W-:-:S05]  /*a380*/  VIADD R2, R252, 0xfffffff1 ;  /* 0xfffffff1fc027836 */ /* 0x000fca0000000000 */
[----:B------:R-:W-:Y:S01]  /*a390*/  ISETP.GE.U32.AND P6, PT, R2, 0x7fffffb2, PT ;  /* 0x7fffffb20200780c */ /* 0x000fe20003fc6070 */
[----:B------:R-:W-:Y:S01]  /*a3a0*/  VIADD R2, R252, 0xfffffff0 ;  /* 0xfffffff0fc027836 */ /* 0x000fe20000000000 */
[----:B------:R-:W-:Y:S04]  /*a3b0*/  LDGSTS.E [R69+0x40030], desc[UR28][R176.64], !P4 ;  /* 0x40030000b0457fae */ /* 0x000fe8000e1a101c */
[----:B------:R-:W-:Y:S01]  /*a3c0*/  ISETP.GE.U32.AND P0, PT, R2, 0x7fffffb1, PT ;  /* 0x7fffffb10200780c */ /* 0x000fe20003f06070 */
[----:B------:R-:W-:Y:S01]  /*a3d0*/  VIADD R2, R252, 0xffffffef ;  /* 0xffffffeffc027836 */ /* 0x000fe20000000000 */
[----:B------:R-:W-:Y:S04]  /*a3e0*/  LDGSTS.E [R69+0x40034], desc[UR28][R152.64], !P5 ;  /* 0x4003400098457fae */ /* 0x000fe8000e9a101c */
[----:B------:R-:W-:Y:S01]  /*a3f0*/  ISETP.GE.U32.AND P2, PT, R2, 0x7fffffb0, PT ;  /* 0x7fffffb00200780c */ /* 0x000fe20003f46070 */
[----:B------:R-:W-:Y:S01]  /*a400*/  VIADD R2, R252, 0xffffffee ;  /* 0xffffffeefc027836 */ /* 0x000fe20000000000 */
[----:B------:R-:W4:Y:S04]  /*a410*/  LDL.64 R176, [R1+0xe0] ;  /* 0x0000e00001b07983 */ /* 0x000f280000100a00 */
[----:B------:R-:W-:Y:S04]  /*a420*/  LDGSTS.E [R69+0x40038], desc[UR28][R144.64], !P6 ;  /* 0x4003800090457fae */ /* 0x000fe8000f1a101c */
[----:B------:R-:W4:Y:S01]  /*a430*/  LDL.64 R152, [R1+0xd8] ;  /* 0x0000d80001987983 */ /* 0x000f220000100a00 */
[----:B------:R-:W-:-:S03]  /*a440*/  ISETP.GE.U32.AND P3, PT, R2, 0x7fffffaf, PT ;  /* 0x7fffffaf0200780c */ /* 0x000fc60003f66070 */
[----:B------:R-:W4:Y:S01]  /*a450*/  LDL.64 R144, [R1+0xd0] ;  /* 0x0000d00001907983 */ /* 0x000f220000100a00 */
[----:B------:R-:W-:-:S03]  /*a460*/  VIADD R2, R252, 0xffffffed ;  /* 0xffffffedfc027836 */ /* 0x000fc60000000000 */
[----:B------:R-:W-:Y:S04]  /*a470*/  LDGSTS.E [R69+0x4003c], desc[UR28][R202.64], !P0 ;  /* 0x4003c000ca457fae */ /* 0x000fe8000c1a101c */
[----:B------:R-:W-:Y:S01]  /*a480*/  LDGSTS.E [R69+0x40040], desc[UR28][R160.64], !P2 ;  /* 0x40040000a0457fae */ /* 0x000fe2000d1a101c */
[----:B------:R-:W-:Y:S01]  /*a490*/  ISETP.GE.U32.AND P4, PT, R2, 0x7fffffae, PT ;  /* 0x7fffffae0200780c */ /* 0x000fe20003f86070 */
[----:B------:R-:W-:Y:S02]  /*a4a0*/  VIADD R2, R252, 0xffffffec ;  /* 0xffffffecfc027836 */ /* 0x000fe40000000000 */
        /* <DEDUP_REMOVED lines=53> */
[----:B------:R-:W-:Y:S01]  /*a800*/  LDGSTS.E [R69+0x40078], desc[UR28][R152.64], !P4 ;  /* 0x4007800098457fae */ /* 0x000fe2000e1a101c */
[----:B------:R-:W-:-:S03]  /*a810*/  VIADD R2, R252, 0xffffffde ;  /* 0xffffffdefc027836 */ /* 0x000fc60000000000 */
[----:B------:R-:W4:Y:S04]  /*a820*/  LDL.64 R202, [R1+0x18] ;  /* 0x0000180001ca7983 */ /* 0x000f280000100a00 */
[----:B------:R-:W-:Y:S01]  /*a830*/  LDGSTS.E [R69+0x4007c], desc[UR28][R144.64], !P5 ;  /* 0x4007c00090457fae */ /* 0x000fe2000e9a101c */
[----:B------:R-:W-:-:S03]  /*a840*/  ISETP.GE.U32.AND P0, PT, R2, 0x7fffff9f, PT ;  /* 0x7fffff9f0200780c */ /* 0x000fc60003f06070 */
[----:B------:R-:W4:Y:S04]  /*a850*/  LDL.64 R152, [R1+0x48] ;  /* 0x0000480001987983 */ /* 0x000f280000100a00 */
[----:B------:R-:W4:Y:S04]  /*a860*/  LDL.64 R176, [R1+0x30] ;  /* 0x0000300001b07983 */ /* 0x000f280000100a00 */
[----:B------:R-:W4:Y:S01]  /*a870*/  LDL.64 R144, [R1+0x50] ;  /* 0x0000500001907983 */ /* 0x000f220000100a00 */
[----:B------:R-:W-:-:S03]  /*a880*/  VIADD R2, R252, 0xffffffdd ;  /* 0xffffffddfc027836 */ /* 0x000fc60000000000 */
[----:B------:R-:W-:Y:S02]  /*a890*/  LDGSTS.E [R69+0x40080], desc[UR28][R160.64], !P6 ;  /* 0x40080000a0457fae */ /* 0x000fe4000f1a101c */
[----:B------:R-:W-:Y:S01]  /*a8a0*/  ISETP.GE.U32.AND P2, PT, R2, 0x7fffff9e, PT ;  /* 0x7fffff9e0200780c */ /* 0x000fe20003f46070 */
[----:B------:R-:W-:Y:S01]  /*a8b0*/  VIADD R2, R252, 0xffffffdc ;  /* 0xffffffdcfc027836 */ /* 0x000fe20000000000 */
[----:B------:R-:W4:Y:S04]  /*a8c0*/  LDL.64 R160, [R1+0x40] ;  /* 0x0000400001a07983 */ /* 0x000f280000100a00 */
[----:B------:R-:W-:Y:S01]  /*a8d0*/  ISETP.GE.U32.AND P3, PT, R2, 0x7fffff9d, PT ;  /* 0x7fffff9d0200780c */ /* 0x000fe20003f66070 */
[----:B------:R-:W-:-:S05]  /*a8e0*/  VIADD R2, R252, 0xffffffdb ;  /* 0xffffffdbfc027836 */ /* 0x000fca0000000000 */
[----:B------:R-:W-:Y:S01]  /*a8f0*/  ISETP.GE.U32.AND P4, PT, R2, 0x7fffff9c, PT ;  /* 0x7fffff9c0200780c */ /* 0x000fe20003f86070 */
[----:B------:R-:W-:-:S05]  /*a900*/  VIADD R2, R252, 0xffffffda ;  /* 0xffffffdafc027836 */ /* 0x000fca0000000000 */
[----:B------:R-:W-:Y:S01]  /*a910*/  ISETP.GE.U32.AND P5, PT, R2, 0x7fffff9b, PT ;  /* 0x7fffff9b0200780c */ /* 0x000fe20003fa6070 */
[----:B--2---:R-:W-:Y:S04]  /*a920*/  LDGSTS.E [R69+0x40084], desc[UR28][R168.64], !P0 ;  /* 0x40084000a8457fae */ /* 0x004fe8000c1a101c */
[----:B------:R-:W2:Y:S04]  /*a930*/  LDL.64 R168, [R1+0x38] ;  /* 0x0000380001a87983 */ /* 0x000ea80000100a00 */
[----:B---3--:R-:W-:Y:S04]  /*a940*/  LDGSTS.E [R69+0x40088], desc[UR28][R184.64], !P2 ;  /* 0x40088000b8457fae */ /* 0x008fe8000d1a101c */
[----:B------:R-:W3:Y:S04]  /*a950*/  LDL.64 R184, [R1+0x28] ;  /* 0x0000280001b87983 */ /* 0x000ee80000100a00 */
[----:B----4-:R-:W-:Y:S04]  /*a960*/  LDGSTS.E [R69+0x4008c], desc[UR28][R194.64], !P3 ;  /* 0x4008c000c2457fae */ /* 0x010fe8000d9a101c */
[----:B------:R-:W-:Y:S04]  /*a970*/  LDGSTS.E [R69+0x40090], desc[UR28][R210.64], !P4 ;  /* 0x40090000d2457fae */ /* 0x000fe8000e1a101c */
[----:B------:R-:W-:Y:S04]  /*a980*/  LDGSTS.E [R69+0x40094], desc[UR28][R218.64], !P5 ;  /* 0x40094000da457fae */ /* 0x000fe8000e9a101c */
[----:B------:R-:W4:Y:S04]  /*a990*/  LDL.64 R194, [R1+0x20] ;  /* 0x0000200001c27983 */ /* 0x000f280000100a00 */
[----:B------:R-:W4:Y:S04]  /*a9a0*/  LDL.64 R210, [R1+0x10] ;  /* 0x0000100001d27983 */ /* 0x000f280000100a00 */
[----:B------:R-:W4:Y:S01]  /*a9b0*/  LDL.64 R218, [R1+0x8] ;  /* 0x0000080001da7983 */ /* 0x000f220000100a00 */
[----:B------:R-:W-:-:S05]  /*a9c0*/  VIADD R2, R252, 0xffffffd9 ;  /* 0xffffffd9fc027836 */ /* 0x000fca0000000000 */
[----:B------:R-:W-:Y:S01]  /*a9d0*/  ISETP.GE.U32.AND P6, PT, R2, 0x7fffff9a, PT ;  /* 0x7fffff9a0200780c */ /* 0x000fe20003fc6070 */
        /* <DEDUP_REMOVED lines=15> */
[----:B------:R-:W4:Y:S04]  /*aad0*/  LDL.LU.64 R144, [R1+0x698] ;  /* 0x0006980001907983 */ /* 0x000f280000300a00 */
[----:B------:R-:W-:Y:S01]  /*aae0*/  ISETP.GE.U32.AND P0, PT, R2, 0x7fffff93, PT ;  /* 0x7fffff930200780c */ /* 0x000fe20003f06070 */
[----:B------:R-:W-:Y:S01]  /*aaf0*/  VIADD R2, R252, 0xffffffd1 ;  /* 0xffffffd1fc027836 */ /* 0x000fe20000000000 */
[----:B------:R-:W-:Y:S04]  /*ab00*/  LDGSTS.E [R69+0x400a0], desc[UR28][R160.64], !P2 ;  /* 0x400a0000a0457fae */ /* 0x000fe8000d1a101c */
[----:B------:R-:W-:Y:S01]  /*ab10*/  ISETP.GE.U32.AND P2, PT, R2, 0x7fffff92, PT ;  /* 0x7fffff920200780c */ /* 0x000fe20003f46070 */
[----:B------:R-:W-:Y:S01]  /*ab20*/  VIADD R2, R252, 0xffffffd0 ;  /* 0xffffffd0fc027836 */ /* 0x000fe20000000000 */
[----:B------:R-:W4:Y:S04]  /*ab30*/  LDL.LU.64 R152, [R1+0x690] ;  /* 0x0006900001987983 */ /* 0x000f280000300a00 */
[----:B------:R-:W4:Y:S04]  /*ab40*/  LDL.LU.64 R160, [R1+0x688] ;  /* 0x0006880001a07983 */ /* 0x000f280000300a00 */
[----:B--2---:R-:W-:Y:S01]  /*ab50*/  LDGSTS.E [R69+0x400a4], desc[UR28][R168.64], !P3 ;  /* 0x400a4000a8457fae */ /* 0x004fe2000d9a101c */
[----:B------:R-:W-:Y:S01]  /*ab60*/  ISETP.GE.U32.AND P3, PT, R2, 0x7fffff91, PT ;  /* 0x7fffff910200780c */ /* 0x000fe20003f66070 */
[----:B------:R-:W-:-:S02]  /*ab70*/  VIADD R2, R252, 0xffffffcf ;  /* 0xffffffcffc027836 */ /* 0x000fc40000000000 */
[----:B------:R-:W-:Y:S03]  /*ab80*/  LDGSTS.E [R69+0x400a8], desc[UR28][R176.64], !P4 ;  /* 0x400a8000b0457fae */ /* 0x000fe6000e1a101c */
[----:B------:R-:W-:Y:S01]  /*ab90*/  ISETP.GE.U32.AND P4, PT, R2, 0x7fffff90, PT ;  /* 0x7fffff900200780c */ /* 0x000fe20003f86070 */
[----:B------:R-:W-:Y:S01]  /*aba0*/  VIADD R2, R252, 0xffffffce ;  /* 0xffffffcefc027836 */ /* 0x000fe20000000000 */
[----:B------:R-:W2:Y:S04]  /*abb0*/  LDL.LU.64 R168, [R1+0x680] ;  /* 0x0006800001a87983 */ /* 0x000ea80000300a00 */
[----:B------:R-:W2:Y:S04]  /*abc0*/  LDL.LU.64 R176, [R1+0x678] ;  /* 0x0006780001b07983 */ /* 0x000ea80000300a00 */
[----:B---3--:R-:W-:Y:S01]  /*abd0*/  LDGSTS.E [R69+0x400ac], desc[UR28][R184.64], !P5 ;  /* 0x400ac000b8457fae */ /* 0x008fe2000e9a101c */
[----:B------:R-:W-:Y:S01]  /*abe0*/  ISETP.GE.U32.AND P5, PT, R2, 0x7fffff8f, PT ;  /* 0x7fffff8f0200780c */ /* 0x000fe20003fa6070 */
[----:B------:R-:W-:-:S02]  /*abf0*/  VIADD R2, R252, 0xffffffcd ;  /* 0xffffffcdfc027836 */ /* 0x000fc40000000000 */
[----:B------:R-:W3:Y:S04]  /*ac00*/  LDL.LU.64 R184, [R1+0x670] ;  /* 0x0006700001b87983 */ /* 0x000ee80000300a00 */
[----:B----4-:R-:W-:Y:S01]  /*ac10*/  LDGSTS.E [R69+0x400b0], desc[UR28][R194.64], !P6 ;  /* 0x400b0000c2457fae */ /* 0x010fe2000f1a101c */
[----:B------:R-:W-:Y:S01]  /*ac20*/  ISETP.GE.U32.AND P6, PT, R2, 0x7fffff8e, PT ;  /* 0x7fffff8e0200780c */ /* 0x000fe20003fc6070 */
[----:B------:R-:W-:Y:S02]  /*ac30*/  VIADD R2, R252, 0xffffffcc ;  /* 0xffffffccfc027836 */ /* 0x000fe40000000000 */
[----:B------:R-:W-:Y:S03]  /*ac40*/  LDGSTS.E [R69+0x400b4], desc[UR28][R202.64], !P0 ;  /* 0x400b4000ca457fae */ /* 0x000fe6000c1a101c */
        /* <DEDUP_REMOVED lines=11> */
[----:B-----5:R-:W-:Y:S04]  /*ad00*/  LDGSTS.E [R69+0x400c4], desc[UR28][R250.64], !P5 ;  /* 0x400c4000fa457fae */ /* 0x020fe8000e9a101c */
[----:B------:R-:W4:Y:S01]  /*ad10*/  LDL.LU.64 R194, [R1+0x668] ;  /* 0x0006680001c27983 */ /* 0x000f220000300a00 */
[----:B------:R-:W-:-:S03]  /*ad20*/  ISETP.GE.U32.AND P5, PT, R2, 0x7fffff89, PT ;  /* 0x7fffff890200780c */ /* 0x000fc60003fa6070 */
[----:B------:R-:W2:Y:S04]  /*ad30*/  LDL.LU.64 R202, [R1+0x660] ;  /* 0x0006600001ca7983 */ /* 0x000ea80000300a00 */
[----:B------:R-:W2:Y:S04]  /*ad40*/  LDL.LU.64 R210, [R1+0x658] ;  /* 0x0006580001d27983 */ /* 0x000ea80000300a00 */
[----:B------:R-:W2:Y:S04]  /*ad50*/  LDL.LU.64 R218, [R1+0x650] ;  /* 0x0006500001da7983 */ /* 0x000ea80000300a00 */
[----:B------:R-:W2:Y:S04]  /*ad60*/  LDL.LU.64 R226, [R1+0x648] ;  /* 0x0006480001e27983 */ /* 0x000ea80000300a00 */
[----:B------:R-:W-:Y:S04]  /*ad70*/  STL.64 [R1+0x600], R250 ;  /* 0x000600fa01007387 */ /* 0x000fe80000100a00 */
[----:B------:R-:W-:Y:S04]  /*ad80*/  STL.64 [R1+0x608], R248 ;  /* 0x000608f801007387 */ /* 0x000fe80000100a00 */
[----:B------:R-:W-:Y:S04]  /*ad90*/  STL.64 [R1+0x610], R246 ;  /* 0x000610f601007387 */ /* 0x000fe80000100a00 */
[----:B------:R-:W-:Y:S04]  /*ada0*/  LDGSTS.E [R69+0x400c8], desc[UR28][R248.64], !P6 ;  /* 0x400c8000f8457fae */ /* 0x000fe8000f1a101c */
[----:B------:R-:W-:Y:S04]  /*adb0*/  STL.64 [R1+0x618], R6 ;  /* 0x0006180601007387 */ /* 0x000fe80000100a00 */
[----:B------:R-:W-:Y:S04]  /*adc0*/  LDGSTS.E [R69+0x400cc], desc[UR28][R246.64], !P0 ;  /* 0x400cc000f6457fae */ /* 0x000fe8000c1a101c */
[----:B------:R1:W-:Y:S04]  /*add0*/  STL.64 [R1+0x620], R8 ;  /* 0x0006200801007387 */ /* 0x0003e80000100a00 */
[----:B------:R1:W-:Y:S04]  /*ade0*/  LDGSTS.E [R69+0x400d0], desc[UR28][R6.64], !P2 ;  /* 0x400d000006457fae */ /* 0x0003e8000d1a101c */
[----:B------:R-:W-:Y:S04]  /*adf0*/  STL.64 [R1+0x628], R10 ;  /* 0x0006280a01007387 */ /* 0x000fe80000100a00 */
[----:B------:R-:W-:Y:S04]  /*ae00*/  LDGSTS.E [R69+0x400d4], desc[UR28][R8.64], !P3 ;  /* 0x400d400008457fae */ /* 0x000fe8000d9a101c */
[----:B------:R1:W-:Y:S04]  /*ae10*/  STL.64 [R1+0x630], R12 ;  /* 0x0006300c01007387 */ /* 0x0003e80000100a00 */
[----:B------:R-:W-:Y:S04]  /*ae20*/  LDGSTS.E [R69+0x400d8], desc[UR28][R10.64], !P4 ;  /* 0x400d80000a457fae */ /* 0x000fe8000e1a101c */
[----:B------:R1:W-:Y:S04]  /*ae30*/  STL.64 [R1+0x638], R14 ;  /* 0x0006380e01007387 */ /* 0x0003e80000100a00 */
[----:B------:R-:W-:Y:S04]  /*ae40*/  LDGSTS.E [R69+0x400dc], desc[UR28][R12.64], !P5 ;  /* 0x400dc0000c457fae */ /* 0x000fe8000e9a101c */
[----:B------:R-:W-:Y:S04]  /*ae50*/  STL.64 [R1+0x640], R232 ;  /* 0x000640e801007387 */ /* 0x000fe80000100a00 */
[----:B-1----:R-:W2:Y:S04]  /*ae60*/  LDL.64 R8, [R1+0x1b0] ;  /* 0x0001b00001087983 */ /* 0x002ea80000100a00 */
[----:B------:R-:W2:Y:S04]  /*ae70*/  LDL.64 R12, [R1+0x190] ;  /* 0x00019000010c7983 */ /* 0x000ea80000100a00 */
[----:B------:R-:W3:Y:S04]  /*ae80*/  LDL.64 R246, [R1+0x1d0] ;  /* 0x0001d00001f67983 */ /* 0x000ee80000100a00 */
[----:B------:R-:W3:Y:S04]  /*ae90*/  LDL.64 R248, [R1+0x1f0] ;  /* 0x0001f00001f87983 */ /* 0x000ee80000100a00 */
[----:B------:R-:W4:Y:S01]  /*aea0*/  LDL.64 R250, [R1+0x210] ;  /* 0x0002100001fa7983 */ /* 0x000f220000100a00 */
[----:B------:R-:W-:Y:S01]  /*aeb0*/  VIADD R2, R252, 0xffffffc7 ;  /* 0xffffffc7fc027836 */ /* 0x000fe20000000000 */
[----:B------:R-:W1:Y:S04]  /*aec0*/  S2R R188, SR_TID.X ;  /* 0x0000000000bc7919 */ /* 0x000e680000002100 */
        /* <DEDUP_REMOVED lines=11> */
[C---:B------:R-:W-:Y:S01]  /*af80*/  VIADD R2, R252.reuse, 0xffffffc2 ;  /* 0xffffffc2fc027836 */ /* 0x040fe20000000000 */
[----:B------:R-:W-:Y:S01]  /*af90*/  LDGSTS.E [R69+0x400e8], desc[UR28][R234.64], !P2 ;  /* 0x400e8000ea457fae */ /* 0x000fe2000d1a101c */
[----:B------:R-:W-:-:S03]  /*afa0*/  VIADD R68, R252, 0x3f ;  /* 0x0000003ffc447836 */ /* 0x000fc60000000000 */
[----:B------:R-:W-:Y:S01]  /*afb0*/  ISETP.GE.U32.AND P5, PT, R2, 0x7fffff83, PT ;  /* 0x7fffff830200780c */ /* 0x000fe20003fa6070 */
[----:B------:R-:W-:Y:S01]  /*afc0*/  VIADD R2, R252, 0xffffffc1 ;  /* 0xffffffc1fc027836 */ /* 0x000fe20000000000 */
[----:B-1----:R-:W-:Y:S01]  /*afd0*/  LOP3.LUT R188, R188, 0x3f, RZ, 0xc0, !PT ;  /* 0x0000003fbcbc7812 */ /* 0x002fe200078ec0ff */
[----:B------:R-:W-:Y:S01]  /*afe0*/  LDGSTS.E [R69+0x400ec], desc[UR28][R236.64], !P3 ;  /* 0x400ec000ec457fae */ /* 0x000fe2000d9a101c */
[----:B------:R-:W-:Y:S02]  /*aff0*/  ISETP.GT.AND P0, PT, R68, 0x3f, PT ;  /* 0x0000003f4400780c */ /* 0x000fe40003f04270 */
[----:B------:R-:W-:Y:S01]  /*b000*/  ISETP.GE.U32.AND P6, PT, R2, 0x7fffff82, PT ;  /* 0x7fffff820200780c */ /* 0x000fe20003fc6070 */
[----:B------:R-:W-:Y:S01]  /*b010*/  VIADD R68, R252, 0xffffffc0 ;  /* 0xffffffc0fc447836 */ /* 0x000fe20000000000 */
[----:B------:R-:W-:Y:S01]  /*b020*/  ISETP.GE.AND P2, PT, R188, R252, PT ;  /* 0x000000fcbc00720c */ /* 0x000fe20003f46270 */
[----:B------:R-:W-:Y:S01]  /*b030*/  LDGSTS.E [R69+0x400f0], desc[UR28][R238.64], !P4 ;  /* 0x400f0000ee457fae */ /* 0x000fe2000e1a101c */
[----:B------:R-:W-:-:S02]  /*b040*/  SEL R2, RZ, 0x4, !P0 ;  /* 0x00000004ff027807 */ /* 0x000fc40004000000 */
[----:B------:R-:W-:Y:S01]  /*b050*/  ISETP.GE.U32.AND P3, PT, R68, 0x7fffff81, PT ;  /* 0x7fffff814400780c */ /* 0x000fe20003f66070 */
[----:B------:R-:W-:Y:S01]  /*b060*/  VIADD R6, R0, UR10 ;  /* 0x0000000a00067c36 */ /* 0x000fe20008000000 */
[----:B------:R-:W-:Y:S01]  /*b070*/  SEL R2, R2, RZ, !P2 ;  /* 0x000000ff02027207 */ /* 0x000fe20005000000 */
[----:B------:R-:W-:Y:S03]  /*b080*/  LDGSTS.E [R69+0x400f4], desc[UR28][R240.64], !P5 ;  /* 0x400f4000f0457fae */ /* 0x000fe6000e9a101c */
[----:B------:R-:W-:Y:S01]  /*b090*/  ISETP.NE.U32.AND P4, PT, R2, RZ, PT ;  /* 0x000000ff0200720c */ /* 0x000fe20003f85070 */
[----:B------:R-:W-:Y:S01]  /*b0a0*/  LDGSTS.E [R69+0x400f8], desc[UR28][R242.64], !P6 ;  /* 0x400f8000f2457fae */ /* 0x000fe2000f1a101c */
[----:B------:R-:W-:-:S03]  /*b0b0*/  LOP3.LUT R7, R0, 0x20, RZ, 0x3c, !PT ;  /* 0x0000002000077812 */ /* 0x000fc600078e3cff */
[----:B------:R-:W4:Y:S04]  /*b0c0*/  LDL.64 R14, [R1+0x188] ;  /* 0x00018800010e7983 */ /* 0x000f280000100a00 */
[----:B------:R1:W-:Y:S04]  /*b0d0*/  LDGSTS.E [R69+0x400fc], desc[UR28][R244.64], !P3 ;  /* 0x400fc000f4457fae */ /* 0x0003e8000d9a101c */
[----:B------:R-:W0:Y:S04]  /*b0e0*/  LDGDEPBAR ;  /* 0x00000000000079af */ /* 0x000e280000000000 */
[----:B------:R-:W-:Y:S04]  /*b0f0*/  LDGSTS.E [R6], desc[UR28][R16.64], P4 ;  /* 0x0000000010067fae */ /* 0x000fe8000a1a101c */
[----:B------:R-:W-:Y:S04]  /*b100*/  LDGSTS.E [R6+0x400], desc[UR28][R24.64], P4 ;  /* 0x0040000018067fae */ /* 0x000fe8000a1a101c */
        /* <DEDUP_REMOVED lines=24> */
[----:B------:R-:W-:Y:S01]  /*b290*/  LDGSTS.E [R6+0x6800], desc[UR28][R228.64], P4 ;  /* 0x06800000e4067fae */ /* 0x000fe2000a1a101c */
[----:B-1----:R-:W-:-:S03]  /*b2a0*/  VIADD R69, R7, UR10 ;  /* 0x0000000a07457c36 */ /* 0x002fc60008000000 */
[----:B--2---:R-:W-:Y:S04]  /*b2b0*/  LDGSTS.E [R6+0x6c00], desc[UR28][R12.64], P4 ;  /* 0x06c000000c067fae */ /* 0x004fe8000a1a101c */
[----:B------:R-:W-:Y:S04]  /*b2c0*/  LDGSTS.E [R6+0x7000], desc[UR28][R8.64], P4 ;  /* 0x0700000008067fae */ /* 0x000fe8000a1a101c */
[----:B---3--:R-:W-:Y:S04]  /*b2d0*/  LDGSTS.E [R6+0x7400], desc[UR28][R246.64], P4 ;  /* 0x07400000f6067fae */ /* 0x008fe8000a1a101c */
[----:B------:R-:W-:Y:S04]  /*b2e0*/  LDGSTS.E [R6+0x7800], desc[UR28][R248.64], P4 ;  /* 0x07800000f8067fae */ /* 0x000fe8000a1a101c */
[----:B----4-:R-:W-:Y:S04]  /*b2f0*/  LDGSTS.E [R6+0x7c00], desc[UR28][R250.64], P4 ;  /* 0x07c00000fa067fae */ /* 0x010fe8000a1a101c */
[----:B------:R-:W2:Y:S04]  /*b300*/  LDL.64 R8, [R1+0x198] ;  /* 0x0001980001087983 */ /* 0x000ea80000100a00 */
[----:B------:R-:W3:Y:S04]  /*b310*/  LDL.64 R246, [R1+0x1d8] ;  /* 0x0001d80001f67983 */ /* 0x000ee80000100a00 */
[----:B------:R-:W4:Y:S04]  /*b320*/  LDL.64 R6, [R1+0x1b8] ;  /* 0x0001b80001067983 */ /* 0x000f280000100a00 */
[----:B------:R-:W3:Y:S04]  /*b330*/  LDL.64 R248, [R1+0x1f8] ;  /* 0x0001f80001f87983 */ /* 0x000ee80000100a00 */
[----:B------:R-:W3:Y:S04]  /*b340*/  LDL.64 R250, [R1+0x220] ;  /* 0x0002200001fa7983 */ /* 0x000ee80000100a00 */
        /* <DEDUP_REMOVED lines=27> */
[----:B------:R-:W3:Y:S04]  /*b500*/  LDL.64 R12, [R1+0x180] ;  /* 0x00018000010c7983 */ /* 0x000ee80000100a00 */
[----:B--2---:R-:W-:Y:S04]  /*b510*/  LDGSTS.E [R69+0x6d00], desc[UR28][R8.64], P4 ;  /* 0x06d0000008457fae */ /* 0x004fe8000a1a101c */
[----:B----4-:R-:W-:Y:S04]  /*b520*/  LDGSTS.E [R69+0x7100], desc[UR28][R6.64], P4 ;  /* 0x0710000006457fae */ /* 0x010fe8000a1a101c */
[----:B------:R-:W2:Y:S04]  /*b530*/  LDL.64 R8, [R1+0x1a0] ;  /* 0x0001a00001087983 */ /* 0x000ea80000100a00 */
[----:B---3--:R-:W-:Y:S04]  /*b540*/  LDGSTS.E [R69+0x7500], desc[UR28][R246.64], P4 ;  /* 0x07500000f6457fae */ /* 0x008fe8000a1a101c */
[----:B------:R-:W3:Y:S04]  /*b550*/  LDL.64 R6, [R1+0x1c0] ;  /* 0x0001c00001067983 */ /* 0x000ee80000100a00 */
[----:B------:R-:W-:Y:S04]  /*b560*/  LDGSTS.E [R69+0x7900], desc[UR28][R248.64], P4 ;  /* 0x07900000f8457fae */ /* 0x000fe8000a1a101c */
[----:B------:R-:W4:Y:S04]  /*b570*/  LDL.64 R246, [R1+0x1e0] ;  /* 0x0001e00001f67983 */ /* 0x000f280000100a00 */
[----:B------:R1:W-:Y:S04]  /*b580*/  LDGSTS.E [R69+0x7d00], desc[UR28][R250.64], P4 ;  /* 0x07d00000fa457fae */ /* 0x0003e8000a1a101c */
[----:B------:R-:W4:Y:S04]  /*b590*/  LDL.64 R248, [R1+0x200] ;  /* 0x0002000001f87983 */ /* 0x000f280000100a00 */
[----:B------:R-:W4:Y:S01]  /*b5a0*/  LDL.64 R250, [R1+0x218] ;  /* 0x0002180001fa7983 */ /* 0x000f220000100a00 */
[----:B------:R-:W-:-:S05]  /*b5b0*/  VIADD R2, R252, 0xffffffbf ;  /* 0xffffffbffc027836 */ /* 0x000fca0000000000 */
[----:B------:R-:W-:Y:S01]  /*b5c0*/  ISETP.GE.U32.AND P5, PT, R2, 0x7fffff80, PT ;  /* 0x7fffff800200780c */ /* 0x000fe20003fa6070 */
[----:B------:R-:W-:-:S05]  /*b5d0*/  VIADD R2, R252, 0xffffffbe ;  /* 0xffffffbefc027836 */ /* 0x000fca0000000000 */
[----:B------:R-:W-:Y:S01]  /*b5e0*/  ISETP.GE.U32.AND P6, PT, R2, 0x7fffff7f, PT ;  /* 0x7fffff7f0200780c */ /* 0x000fe20003fc6070 */
[----:B------:R-:W-:Y:S01]  /*b5f0*/  VIADD R2, R252, 0xffffffbd ;  /* 0xffffffbdfc027836 */ /* 0x000fe20000000000 */
[----:B------:R-:W-:-:S04]  /*b600*/  ISETP.GE.AND P2, PT, R188, R68, PT ;  /* 0x00000044bc00720c */ /* 0x000fc80003f46270 */
[----:B------:R-:W-:Y:S01]  /*b610*/  ISETP.GE.U32.AND P3, PT, R2, 0x7fffff7e, PT ;  /* 0x7fffff7e0200780c */ /* 0x000fe20003f66070 */
[----:B------:R-:W-:Y:S01]  /*b620*/  VIADD R2, R252, 0xffffffbc ;  /* 0xffffffbcfc027836 */ /* 0x000fe20000000000 */
[----:B------:R-:W-:-:S04]  /*b630*/  SEL R11, RZ, 0x4, P2 ;  /* 0x00000004ff0b7807 */ /* 0x000fc80001000000 */
[----:B------:R-:W-:Y:S02]  /*b640*/  ISETP.GE.U32.AND P2, PT, R2, 0x7fffff7d, PT ;  /* 0x7fffff7d0200780c */ /* 0x000fe40003f46070 */
[----:B------:R-:W-:-:S05]  /*b650*/  LOP3.LUT R2, R0, 0x40, RZ, 0x3c, !PT ;  /* 0x0000004000027812 */ /* 0x000fca00078e3cff */
[----:B------:R-:W-:-:S05]  /*b660*/  VIADD R68, R2, UR10 ;  /* 0x0000000a02447c36 */ /* 0x000fca0008000000 */
        /* <DEDUP_REMOVED lines=27> */
[----:B------:R-:W4:Y:S04]  /*b820*/  LDL.64 R12, [R1+0x1c8] ;  /* 0x0001c800010c7983 */ /* 0x000f280000100a00 */
[----:B--2---:R-:W-:Y:S04]  /*b830*/  LDGSTS.E [R68+0x6e00], desc[UR28][R8.64], P4 ;  /* 0x06e0000008447fae */ /* 0x004fe8000a1a101c */
[----:B---3--:R-:W-:Y:S04]  /*b840*/  LDGSTS.E [R68+0x7200], desc[UR28][R6.64], P4 ;  /* 0x0720000006447fae */ /* 0x008fe8000a1a101c */
[----:B----4-:R-:W-:Y:S04]  /*b850*/  LDGSTS.E [R68+0x7600], desc[UR28][R246.64], P4 ;  /* 0x07600000f6447fae */ /* 0x010fe8000a1a101c */
[----:B------:R-:W2:Y:S04]  /*b860*/  LDL.64 R6, [R1+0x1a8] ;  /* 0x0001a80001067983 */ /* 0x000ea80000100a00 */
[----:B------:R-:W-:Y:S04]  /*b870*/  LDGSTS.E [R68+0x7a00], desc[UR28][R248.64], P4 ;  /* 0x07a00000f8447fae */ /* 0x000fe8000a1a101c */
[----:B------:R-:W3:Y:S04]  /*b880*/  LDL.64 R246, [R1+0x1e8] ;  /* 0x0001e80001f67983 */ /* 0x000ee80000100a00 */
[----:B------:R4:W-:Y:S04]  /*b890*/  LDGSTS.E [R68+0x7e00], desc[UR28][R250.64], P4 ;  /* 0x07e00000fa447fae */ /* 0x0009e8000a1a101c */
[----:B------:R-:W4:Y:S04]  /*b8a0*/  LDL.64 R248, [R1+0x208] ;  /* 0x0002080001f87983 */ /* 0x000f280000100a00 */
[----:B------:R-:W4:Y:S01]  /*b8b0*/  LDL.64 R250, [R1+0x228] ;  /* 0x0002280001fa7983 */ /* 0x000f220000100a00 */
[----:B------:R-:W-:-:S03]  /*b8c0*/  LOP3.LUT R2, R0, 0x60, RZ, 0x3c, !PT ;  /* 0x0000006000027812 */ /* 0x000fc600078e3cff */
[----:B------:R-:W4:Y:S02]  /*b8d0*/  LDL.LU.64 R8, [R1+0x178] ;  /* 0x0001780001087983 */ /* 0x000f240000300a00 */
        /* <DEDUP_REMOVED lines=28> */
[----:B------:R1:W-:Y:S04]  /*baa0*/  STL.64 [R1+0x5e8], R68 ;  /* 0x0005e84401007387 */ /* 0x0003e80000100a00 */
[----:B--2---:R-:W-:Y:S04]  /*bab0*/  LDGSTS.E [R2+0x6f00], desc[UR28][R6.64], P4 ;  /* 0x06f0000006027fae */ /* 0x004fe8000a1a101c */
[----:B------:R-:W-:Y:S04]  /*bac0*/  LDGSTS.E [R2+0x7300], desc[UR28][R12.64], P4 ;  /* 0x073000000c027fae */ /* 0x000fe8000a1a101c */
[----:B---3--:R-:W-:Y:S04]  /*bad0*/  LDGSTS.E [R2+0x7700], desc[UR28][R246.64], P4 ;  /* 0x07700000f6027fae */ /* 0x008fe8000a1a101c */
[----:B------:R-:W2:Y:S04]  /*bae0*/  LDL.LU.64 R6, [R1+0x170] ;  /* 0x0001700001067983 */ /* 0x000ea80000300a00 */
[----:B----4-:R-:W-:Y:S04]  /*baf0*/  LDGSTS.E [R2+0x7b00], desc[UR28][R248.64], P4 ;  /* 0x07b00000f8027fae */ /* 0x010fe8000a1a101c */
[----:B------:R-:W3:Y:S04]  /*bb00*/  LDL.LU.64 R246, [R1+0x168] ;  /* 0x0001680001f67983 */ /* 0x000ee80000300a00 */
[----:B------:R-:W4:Y:S04]  /*bb10*/  LDL.LU.64 R12, [R1+0x160] ;  /* 0x00016000010c7983 */ /* 0x000f280000300a00 */
[----:B------:R1:W-:Y:S04]  /*bb20*/  STL.64 [R1+0x5e0], R2 ;  /* 0x0005e00201007387 */ /* 0x0003e80000100a00 */
[----:B------:R-:W4:Y:S04]  /*bb30*/  LDL.LU.64 R248, [R1+0x158] ;  /* 0x0001580001f87983 */ /* 0x000f280000300a00 */
[----:B------:R1:W-:Y:S02]  /*bb40*/  LDGSTS.E [R2+0x7f00], desc[UR28][R250.64], P4 ;  /* 0x07f00000fa027fae */ /* 0x0003e4000a1a101c */
[----:B-1----:R-:W1:Y:S02]  /*bb50*/  S2R R69, SR_TID.X ;  /* 0x0000000000457919 */ /* 0x002e640000002100 */
[----:B------:R-:W0:Y:S04]  /*bb60*/  LDGDEPBAR ;  /* 0x00000000000079af */ /* 0x000e280000000000 */
[----:B------:R-:W4:Y:S01]  /*bb70*/  LDL.LU.64 R250, [R1+0x150] ;  /* 0x0001500001fa7983 */ /* 0x000f220000300a00 */
[C---:B------:R-:W-:Y:S01]  /*bb80*/  VIADD R3, R252.reuse, 0x3f ;  /* 0x0000003ffc037836 */ /* 0x040fe20000000000 */
[----:B------:R-:W-:Y:S01]  /*bb90*/  USHF.L.U32 UR4, UR4, 0x6, URZ ;  /* 0x0000000604047899 */ /* 0x000fe200080006ff */
[----:B------:R-:W-:Y:S01]  /*bba0*/  VIADD R10, R252, 0xffffffbb ;  /* 0xffffffbbfc0a7836 */ /* 0x000fe20000000000 */
[----:B------:R-:W-:Y:S02]  /*bbb0*/  BAR.SYNC.DEFER_BLOCKING 0x0 ;  /* 0x0000000000007b1d */ /* 0x000fe40000010000 */
[----:B------:R-:W-:-:S02]  /*bbc0*/  ISETP.GT.AND P4, PT, R3, 0x7f, PT ;  /* 0x0000007f0300780c */ /* 0x000fc40003f84270 */
[----:B------:R-:W-:Y:S02]  /*bbd0*/  IMAD.U32 R188, RZ, RZ, UR4 ;  /* 0x00000004ffbc7e24 */ /* 0x000fe4000f8e00ff */
[----:B------:R-:W-:Y:S02]  /*bbe0*/  SEL R68, R11, RZ, P4 ;  /* 0x000000ff0b447207 */ /* 0x000fe40002000000 */
[----:B------:R-:W-:Y:S01]  /*bbf0*/  ISETP.GE.U32.AND P4, PT, R10, 0x7fffff7c, PT ;  /* 0x7fffff7c0a00780c */ /* 0x000fe20003f86070 */
[----:B------:R-:W-:Y:S01]  /*bc00*/  IMAD.WIDE R10, R188, 0x4, R4 ;  /* 0x00000004bc0a7825 */ /* 0x000fe200078e0204 */
[----:B------:R-:W2:Y:S01]  /*bc10*/  S2R R2, SR_TID.X ;  /* 0x0000000000027919 */ /* 0x000ea20000002100 */
[----:B------:R-:W2:Y:S01]  /*bc20*/  LDC R5, c[0x0][0x3a0] ;  /* 0x0000e800ff057b82 */ /* 0x000ea20000000800 */
[----:B-1----:R-:W-:-:S04]  /*bc30*/  LOP3.LUT R69, R69, 0x7f, RZ, 0xc0, !PT ;  /* 0x0000007f45457812 */ /* 0x002fc800078ec0ff */
[----:B------:R-:W-:Y:S01]  /*bc40*/  LEA R69, R69, UR10, 0x8 ;  /* 0x0000000a45457c11 */ /* 0x000fe2000f8e40ff */
[----:B------:R1:W-:Y:S01]  /*bc50*/  STL.64 [R1+0x438], R10 ;  /* 0x0004380a01007387 */ /* 0x0003e20000100a00 */
[----:B------:R-:W-:-:S03]  /*bc60*/  IMAD.WIDE R8, R188, 0x4, R8 ;  /* 0x00000004bc087825 */ /* 0x000fc600078e0208 */
[----:B------:R-:W-:Y:S01]  /*bc70*/  @!PT LDS RZ, [RZ] ;  /* 0x00000000fffff984 */ /* 0x000fe20000000800 */
[----:B------:R-:W-:Y:S01]  /*bc80*/  @!PT LDS RZ, [RZ] ;  /* 0x00000000fffff984 */ /* 0x000fe20000000800 */
[----:B------:R-:W-:Y:S01]  /*bc90*/  @!PT LDS RZ, [RZ] ;  /* 0x00000000fffff984 */ /* 0x000fe20000000800 */
[----:B------:R-:W-:Y:S01]  /*bca0*/  LDGSTS.E [R69+0x48000], desc[UR28][R10.64], !P5 ;  /* 0x480000000a457fae */ /* 0x000fe2000e9a101c */
[----:B------:R-:W-:-:S03]  /*bcb0*/  VIADD R4, R252, 0xffffffba ;  /* 0xffffffbafc047836 */ /* 0x000fc60000000000 */
[----:B------:R-:W-:Y:S04]  /*bcc0*/  LDGSTS.E [R69+0x48004], desc[UR28][R8.64], !P6 ;  /* 0x4800400008457fae */ /* 0x000fe8000f1a101c */
[----:B-1----:R-:W4:Y:S04]  /*bcd0*/  LDL.LU.64 R10, [R1+0x148] ;  /* 0x00014800010a7983 */ /* 0x002f280000300a00 */
[----:B------:R1:W-:Y:S01]  /*bce0*/  STL.64 [R1+0x430], R8 ;  /* 0x0004300801007387 */ /* 0x0003e20000100a00 */
[----:B------:R-:W-:-:S03]  /*bcf0*/  ISETP.GE.U32.AND P5, PT, R4, 0x7fffff7b, PT ;  /* 0x7fffff7b0400780c */ /* 0x000fc60003fa6070 */
[----:B-1----:R-:W4:Y:S01]  /*bd00*/  LDL.LU.64 R8, [R1+0x140] ;  /* 0x0001400001087983 */ /* 0x002f220000300a00 */
[----:B--2---:R-:W-:-:S05]  /*bd10*/  IMAD.WIDE R6, R188, 0x4, R6 ;  /* 0x00000004bc067825 */ /* 0x004fca00078e0206 */
[----:B------:R1:W-:Y:S01]  /*bd20*/  STL.64 [R1+0x428], R6 ;  /* 0x0004280601007387 */ /* 0x0003e20000100a00 */
[----:B---3--:R-:W-:-:S03]  /*bd30*/  IMAD.WIDE R14, R188, 0x4, R246 ;  /* 0x00000004bc0e7825 */ /* 0x008fc600078e02f6 */
[----:B------:R-:W-:Y:S01]  /*bd40*/  LDGSTS.E [R69+0x48008], desc[UR28][R6.64], !P3 ;  /* 0x4800800006457fae */ /* 0x000fe2000d9a101c */
[----:B----4-:R-:W-:-:S03]  /*bd50*/  IMAD.WIDE R12, R188, 0x4, R12 ;  /* 0x00000004bc0c7825 */ /* 0x010fc600078e020c */
[----:B------:R2:W-:Y:S04]  /*bd60*/  LDGSTS.E [R69+0x4800c], desc[UR28][R14.64], !P2 ;  /* 0x4800c0000e457fae */ /* 0x0005e8000d1a101c */
[----:B------:R-:W-:Y:S04]  /*bd70*/  LDGSTS.E [R69+0x48010], desc[UR28][R12.64], !P4 ;  /* 0x480100000c457fae */ /* 0x000fe8000e1a101c */
[----:B-1----:R-:W3:Y:S04]  /*bd80*/  LDL.LU.64 R6, [R1+0x138] ;  /* 0x0001380001067983 */ /* 0x002ee80000300a00 */
[----:B------:R2:W-:Y:S04]  /*bd90*/  STL.64 [R1+0x420], R14 ;  /* 0x0004200e01007387 */ /* 0x0005e80000100a00 */
[----:B------:R-:W4:Y:S04]  /*bda0*/  LDL.LU.64 R246, [R1+0x130] ;  /* 0x0001300001f67983 */ /* 0x000f280000300a00 */
[----:B------:R1:W-:Y:S01]  /*bdb0*/  STL.64 [R1+0x418], R12 ;  /* 0x0004180c01007387 */ /* 0x0003e20000100a00 */
[----:B--2---:R-:W-:-:S05]  /*bdc0*/  IMAD.WIDE R14, R188, 0x4, R248 ;  /* 0x00000004bc0e7825 */ /* 0x004fca00078e02f8 */
[----:B------:R2:W-:Y:S04]  /*bdd0*/  LDGSTS.E [R69+0x48014], desc[UR28][R14.64], !P5 ;  /* 0x480140000e457fae */ /* 0x0005e8000e9a101c */
[----:B-1----:R-:W4:Y:S04]  /*bde0*/  LDL.LU.64 R12, [R1+0x128] ;  /* 0x00012800010c7983 */ /* 0x002f280000300a00 */
[----:B------:R2:W-:Y:S04]  /*bdf0*/  STL.64 [R1+0x410], R14 ;  /* 0x0004100e01007387 */ /* 0x0005e80000100a00 */
[----:B------:R-:W4:Y:S01]  /*be00*/  LDL.LU.64 R248, [R1+0x120] ;  /* 0x0001200001f87983 */ /* 0x000f220000300a00 */
[----:B--2---:R-:W-:-:S05]  /*be10*/  IMAD.WIDE R14, R188, 0x4, R250 ;  /* 0x00000004bc0e7825 */ /* 0x004fca00078e02fa */
[----:B------:R-:W-:Y:S04]  /*be20*/  STL.64 [R1+0x408], R14 ;  /* 0x0004080e01007387 */ /* 0x000fe80000100a00 */
[----:B------:R-:W2:Y:S01]  /*be30*/  LDL.LU.64 R250, [R1+0x118] ;  /* 0x0001180001fa7983 */ /* 0x000ea20000300a00 */
[----:B------:R-:W-:-:S05]  /*be40*/  VIADD R4, R252, 0xffffffb9 ;  /* 0xffffffb9fc047836 */ /* 0x000fca0000000000 */
[----:B------:R-:W-:Y:S01]  /*be50*/  ISETP.GE.U32.AND P6, PT, R4, 0x7fffff7a, PT ;  /* 0x7fffff7a0400780c */ /* 0x000fe20003fc6070 */
[----:B------:R-:W-:-:S05]  /*be60*/  VIADD R4, R252, 0xffffffb8 ;  /* 0xffffffb8fc047836 */ /* 0x000fca0000000000 */
[----:B------:R-:W-:Y:S01]  /*be70*/  ISETP.GE.U32.AND P3, PT, R4, 0x7fffff79, PT ;  /* 0x7fffff790400780c */ /* 0x000fe20003f66070 */
[----:B------:R-:W-:-:S05]  /*be80*/  VIADD R4, R252, 0xffffffb7 ;  /* 0xffffffb7fc047836 */ /* 0x000fca0000000000 */
[----:B------:R-:W-:Y:S01]  /*be90*/  ISETP.GE.U32.AND P2, PT, R4, 0x7fffff78, PT ;  /* 0x7fffff780400780c */ /* 0x000fe20003f46070 */
[----:B------:R-:W-:Y:S01]  /*bea0*/  VIADD R4, R252, 0xffffffb6 ;  /* 0xffffffb6fc047836 */ /* 0x000fe20000000000 */
[----:B------:R4:W-:Y:S01]  /*beb0*/  LDGSTS.E [R69+0x48018], desc[UR28][R14.64], !P6 ;  /* 0x480180000e457fae */ /* 0x0009e2000f1a101c */
[----:B------:R-:W-:-:S03]  /*bec0*/  IMAD.WIDE R10, R188, 0x4, R10 ;  /* 0x00000004bc0a7825 */ /* 0x000fc600078e020a */
[----:B------:R-:W-:Y:S01]  /*bed0*/  ISETP.GE.U32.AND P4, PT, R4, 0x7fffff77, PT ;  /* 0x7fffff770400780c */ /* 0x000fe20003f86070 */
[----:B------:R-:W-:Y:S01]  /*bee0*/  VIADD R4, R252, 0xffffffb5 ;  /* 0xffffffb5fc047836 */ /* 0x000fe20000000000 */
[----:B------:R1:W-:Y:S01]  /*bef0*/  STL.64 [R1+0x400], R10 ;  /* 0x0004000a01007387 */ /* 0x0003e20000100a00 */
[----:B------:R-:W-:-:S03]  /*bf00*/  IMAD.WIDE R8, R188, 0x4, R8 ;  /* 0x00000004bc087825 */ /* 0x000fc600078e0208 */
[----:B------:R-:W-:Y:S01]  /*bf10*/  ISETP.GE.U32.AND P5, PT, R4, 0x7fffff76, PT ;  /* 0x7fffff760400780c */ /* 0x000fe20003fa6070 */
[----:B------:R-:W-:Y:S01]  /*bf20*/  VIADD R4, R252, 0xffffffb4 ;  /* 0xffffffb4fc047836 */ /* 0x000fe20000000000 */
[----:B------:R-:W-:Y:S04]  /*bf30*/  LDGSTS.E [R69+0x4801c], desc[UR28][R10.64], !P3 ;  /* 0x4801c0000a457fae */ /* 0x000fe8000d9a101c */
[----:B------:R-:W-:Y:S01]  /*bf40*/  ISETP.GE.U32.AND P6, PT, R4, 0x7fffff75, PT ;  /* 0x7fffff750400780c */ /* 0x000fe20003fc6070 */
[----:B------:R-:W-:Y:S01]  /*bf50*/  VIADD R4, R252, 0xffffffb3 ;  /* 0xffffffb3fc047836 */ /* 0x000fe20000000000 */
[----:B------:R-:W-:Y:S04]  /*bf60*/  LDGSTS.E [R69+0x48020], desc[UR28][R8.64], !P2 ;  /* 0x4802000008457fae */ /* 0x000fe8000d1a101c */
[----:B-1----:R-:W2:Y:S04]  /*bf70*/  LDL.LU.64 R10, [R1+0x110] ;  /* 0x00011000010a7983 */ /* 0x002ea80000300a00 */
[----:B------:R1:W-:Y:S01]  /*bf80*/  STL.64 [R1+0x3f8], R8 ;  /* 0x0003f80801007387 */ /* 0x0003e20000100a00 */
[----:B------:R-:W-:-:S03]  /*bf90*/  ISETP.GE.U32.AND P3, PT, R4, 0x7fffff74, PT ;  /* 0x7fffff740400780c */ /* 0x000fc60003f66070 */
[----:B-1----:R-:W2:Y:S01]  /*bfa0*/  LDL.LU.64 R8, [R1+0x108] ;  /* 0x0001080001087983 */ /* 0x002ea20000300a00 */
[----:B---3--:R-:W-:-:S05]  /*bfb0*/  IMAD.WIDE R6, R188, 0x4, R6 ;  /* 0x00000004bc067825 */ /* 0x008fca00078e0206 */
[----:B------:R1:W-:Y:S01]  /*bfc0*/  STL.64 [R1+0x3f0], R6 ;  /* 0x0003f00601007387 */ /* 0x0003e20000100a00 */
[----:B----4-:R-:W-:-:S03]  /*bfd0*/  IMAD.WIDE R14, R188, 0x4, R246 ;  /* 0x00000004bc0e7825 */ /* 0x010fc600078e02f6 */
[----:B------:R-:W-:Y:S04]  /*bfe0*/  LDGSTS.E [R69+0x48024], desc[UR28][R6.64], !P4 ;  /* 0x4802400006457fae */ /* 0x000fe8000e1a101c */
[----:B------:R3:W-:Y:S04]  /*bff0*/  LDGSTS.E [R69+0x48028], desc[UR28][R14.64], !P5 ;  /* 0x480280000e457fae */ /* 0x0007e8000e9a101c */
[----:B-1----:R-:W4:Y:S04]  /*c000*/  LDL.LU.64 R6, [R1+0x100] ;  /* 0x0001000001067983 */ /* 0x002f280000300a00 */
[----:B------:R3:W-:Y:S01]  /*c010*/  STL.64 [R1+0x3e8], R14 ;  /* 0x0003e80e01007387 */ /* 0x0007e20000100a00 */
[----:B------:R-:W-:-:S03]  /*c020*/  IMAD.WIDE R12, R188, 0x4, R12 ;  /* 0x00000004bc0c7825 */ /* 0x000fc600078e020c */
[----:B------:R-:W4:Y:S04]  /*c030*/  LDL.LU.64 R246, [R1+0xf8] ;  /* 0x0000f80001f67983 */ /* 0x000f280000300a00 */
[----:B------:R1:W-:Y:S04]  /*c040*/  STL.64 [R1+0x3e0], R12 ;  /* 0x0003e00c01007387 */ /* 0x0003e80000100a00 */
[----:B------:R-:W-:Y:S01]  /*c050*/  LDGSTS.E [R69+0x4802c], desc[UR28][R12.64], !P6 ;  /* 0x4802c0000c457fae */ /* 0x000fe2000f1a101c */
[----:B---3--:R-:W-:-:S05]  /*c060*/  IMAD.WIDE R14, R188, 0x4, R248 ;  /* 0x00000004bc0e7825 */ /* 0x008fca00078e02f8 */
[----:B------:R2:W-:Y:S04]  /*c070*/  LDGSTS.E [R69+0x48030], desc[UR28][R14.64], !P3 ;  /* 0x480300000e457fae */ /* 0x0005e8000d9a101c */
[----:B-1----:R-:W3:Y:S04]  /*c080*/  LDL.LU.64 R12, [R1+0xf0] ;  /* 0x0000f000010c7983 */ /* 0x002ee80000300a00 */
[----:B------:R2:W-:Y:S04]  /*c090*/  STL.64 [R1+0x3d8], R14 ;  /* 0x0003d80e01007387 */ /* 0x0005e80000100a00 */
[----:B------:R-:W3:Y:S01]  /*c0a0*/  LDL.LU.64 R248, [R1+0xe8] ;  /* 0x0000e80001f87983 */ /* 0x000ee20000300a00 */
        /* <DEDUP_REMOVED lines=14> */
[----:B------:R1:W-:Y:S04]  /*c190*/  STL.64 [R1+0x3c8], R10 ;  /* 0x0003c80a01007387 */ /* 0x0003e80000100a00 */
[----:B------:R-:W-:Y:S01]  /*c1a0*/  ISETP.GE.U32.AND P3, PT, R4, 0x7fffff6f, PT ;  /* 0x7fffff6f0400780c */ /* 0x000fe20003f66070 */
[----:B------:R-:W-:Y:S01]  /*c1b0*/  VIADD R4, R252, 0xffffffad ;  /* 0xffffffadfc047836 */ /* 0x000fe20000000000 */
[----:B------:R-:W-:Y:S01]  /*c1c0*/  LDGSTS.E [R69+0x48038], desc[UR28][R10.64], !P4 ;  /* 0x480380000a457fae */ /* 0x000fe2000e1a101c */
[----:B------:R-:W-:-:S03]  /*c1d0*/  IMAD.WIDE R8, R188, 0x4, R8 ;  /* 0x00000004bc087825 */ /* 0x000fc600078e0208 */
[----:B------:R-:W-:Y:S01]  /*c1e0*/  ISETP.GE.U32.AND P2, PT, R4, 0x7fffff6e, PT ;  /* 0x7fffff6e0400780c */ /* 0x000fe20003f46070 */
[----:B-1----:R-:W2:Y:S01]  /*c1f0*/  LDL.LU.64 R10, [R1+0xd8] ;  /* 0x0000d800010a7983 */ /* 0x002ea20000300a00 */
[----:B------:R-:W-:-:S03]  /*c200*/  VIADD R4, R252, 0xffffffac ;  /* 0xffffffacfc047836 */ /* 0x000fc60000000000 */
[----:B------:R1:W-:Y:S04]  /*c210*/  STL.64 [R1+0x3c0], R8 ;  /* 0x0003c00801007387 */ /* 0x0003e80000100a00 */
[----:B------:R-:W-:Y:S01]  /*c220*/  LDGSTS.E [R69+0x4803c], desc[UR28][R8.64], !P5 ;  /* 0x4803c00008457fae */ /* 0x000fe2000e9a101c */
[----:B------:R-:W-:-:S03]  /*c230*/  ISETP.GE.U32.AND P4, PT, R4, 0x7fffff6d, PT ;  /* 0x7fffff6d0400780c */ /* 0x000fc60003f86070 */
[----:B-1----:R-:W2:Y:S01]  /*c240*/  LDL.LU.64 R8, [R1+0xd0] ;  /* 0x0000d00001087983 */ /* 0x002ea20000300a00 */
[----:B----4-:R-:W-:-:S05]  /*c250*/  IMAD.WIDE R6, R188, 0x4, R6 ;  /* 0x00000004bc067825 */ /* 0x010fca00078e0206 */
[----:B------:R1:W-:Y:S01]  /*c260*/  STL.64 [R1+0x3b8], R6 ;  /* 0x0003b80601007387 */ /* 0x0003e20000100a00 */
[----:B------:R-:W-:-:S03]  /*c270*/  IMAD.WIDE R14, R188, 0x4, R246 ;  /* 0x00000004bc0e7825 */ /* 0x000fc600078e02f6 */
[----:B------:R-:W-:Y:S04]  /*c280*/  LDGSTS.E [R69+0x48040], desc[UR28][R6.64], !P6 ;  /* 0x4804000006457fae */ /* 0x000fe8000f1a101c */
[----:B------:R4:W-:Y:S04]  /*c290*/  LDGSTS.E [R69+0x48044], desc[UR28][R14.64], !P3 ;  /* 0x480440000e457fae */ /* 0x0009e8000d9a101c */
[----:B-1----:R-:W2:Y:S04]  /*c2a0*/  LDL.LU.64 R6, [R1+0xc8] ;  /* 0x0000c80001067983 */ /* 0x002ea80000300a00 */
[----:B------:R4:W-:Y:S01]  /*c2b0*/  STL.64 [R1+0x3b0], R14 ;  /* 0x0003b00e01007387 */ /* 0x0009e20000100a00 */
[----:B---3--:R-:W-:-:S03]  /*c2c0*/  IMAD.WIDE R12, R188, 0x4, R12 ;  /* 0x00000004bc0c7825 */ /* 0x008fc600078e020c */
[----:B------:R-:W3:Y:S04]  /*c2d0*/  LDL.LU.64 R246, [R1+0xc0] ;  /* 0x0000c00001f67983 */ /* 0x000ee80000300a00 */
[----:B------:R1:W-:Y:S04]  /*c2e0*/  STL.64 [R1+0x3a8], R12 ;  /* 0x0003a80c01007387 */ /* 0x0003e80000100a00 */
[----:B------:R-:W-:Y:S01]  /*c2f0*/  LDGSTS.E [R69+0x48048], desc[UR28][R12.64], !P2 ;  /* 0x480480000c457fae */ /* 0x000fe2000d1a101c */
[----:B----4-:R-:W-:-:S05]  /*c300*/  IMAD.WIDE R14, R188, 0x4, R248 ;  /* 0x00000004bc0e7825 */ /* 0x010fca00078e02f8 */
        /* <DEDUP_REMOVED lines=14> */
[----:B------:R3:W-:Y:S04]  /*c3f0*/  LDGSTS.E [R69+0x48050], desc[UR28][R14.64], !P5 ;  /* 0x480500000e457fae */ /* 0x0007e8000e9a101c */
[----:B------:R-:W-:Y:S01]  /*c400*/  ISETP.GE.U32.AND P2, PT, R4, 0x7fffff69, PT ;  /* 0x7fffff690400780c */ /* 0x000fe20003f46070 */
[----:B------:R-:W-:Y:S02]  /*c410*/  VIADD R4, R252, 0xffffffa7 ;  /* 0xffffffa7fc047836 */ /* 0x000fe40000000000 */
[----:B------:R-:W-:-:S03]  /*c420*/  IMAD.WIDE R10, R188, 0x4, R10 ;  /* 0x00000004bc0a7825 */ /* 0x000fc600078e020a */
[----:B------:R-:W-:Y:S01]  /*c430*/  ISETP.GE.U32.AND P4, PT, R4, 0x7fffff68, PT ;  /* 0x7fffff680400780c */ /* 0x000fe20003f86070 */
[----:B------:R-:W-:Y:S01]  /*c440*/  VIADD R4, R252, 0xffffffa6 ;  /* 0xffffffa6fc047836 */ /* 0x000fe20000000000 */
[----:B------:R1:W-:Y:S04]  /*c450*/  STL.64 [R1+0x390], R10 ;  /* 0x0003900a01007387 */ /* 0x0003e80000100a00 */
[----:B------:R-:W-:Y:S01]  /*c460*/  LDGSTS.E [R69+0x48054], desc[UR28][R10.64], !P6 ;  /* 0x480540000a457fae */ /* 0x000fe2000f1a101c */
[----:B------:R-:W-:Y:S01]  /*c470*/  ISETP.GE.U32.AND P5, PT, R4, 0x7fffff67, PT ;  /* 0x7fffff670400780c */ /* 0x000fe20003fa6070 */
[----:B------:R-:W-:Y:S02]  /*c480*/  VIADD R4, R252, 0xffffffa5 ;  /* 0xffffffa5fc047836 */ /* 0x000fe40000000000 */
[----:B------:R-:W-:Y:S01]  /*c490*/  IMAD.WIDE R8, R188, 0x4, R8 ;  /* 0x00000004bc087825 */ /* 0x000fe200078e0208 */
[----:B-1----:R-:W2:Y:S04]  /*c4a0*/  LDL.LU.64 R10, [R1+0xa0] ;  /* 0x0000a000010a7983 */ /* 0x002ea80000300a00 */
[----:B------:R1:W-:Y:S04]  /*c4b0*/  STL.64 [R1+0x388], R8 ;  /* 0x0003880801007387 */ /* 0x0003e80000100a00 */
[----:B------:R-:W-:Y:S01]  /*c4c0*/  LDGSTS.E [R69+0x48058], desc[UR28][R8.64], !P3 ;  /* 0x4805800008457fae */ /* 0x000fe2000d9a101c */
[----:B------:R-:W-:-:S03]  /*c4d0*/  ISETP.GE.U32.AND P6, PT, R4, 0x7fffff66, PT ;  /* 0x7fffff660400780c */ /* 0x000fc60003fc6070 */
[----:B-1----:R-:W2:Y:S01]  /*c4e0*/  LDL.LU.64 R8, [R1+0x98] ;  /* 0x0000980001087983 */ /* 0x002ea20000300a00 */
[----:B------:R-:W-:-:S05]  /*c4f0*/  IMAD.WIDE R6, R188, 0x4, R6 ;  /* 0x00000004bc067825 */ /* 0x000fca00078e0206 */
[----:B------:R1:W-:Y:S01]  /*c500*/  STL.64 [R1+0x380], R6 ;  /* 0x0003800601007387 */ /* 0x0003e20000100a00 */
[----:B---3--:R-:W-:-:S03]  /*c510*/  IMAD.WIDE R14, R188, 0x4, R246 ;  /* 0x00000004bc0e7825 */ /* 0x008fc600078e02f6 */
[----:B------:R-:W-:Y:S04]  /*c520*/  LDGSTS.E [R69+0x4805c], desc[UR28][R6.64], !P2 ;  /* 0x4805c00006457fae */ /* 0x000fe8000d1a101c */
[----:B------:R3:W-:Y:S04]  /*c530*/  LDGSTS.E [R69+0x48060], desc[UR28][R14.64], !P4 ;  /* 0x480600000e457fae */ /* 0x0007e8000e1a101c */
[----:B-1----:R-:W2:Y:S04]  /*c540*/  LDL.LU.64 R6, [R1+0x90] ;  /* 0x0000900001067983 */ /* 0x002ea80000300a00 */
[----:B------:R3:W-:Y:S01]  /*c550*/  STL.64 [R1+0x378], R14 ;  /* 0x0003780e01007387 */ /* 0x0007e20000100a00 */
[----:B----4-:R-:W-:-:S03]  /*c560*/  IMAD.WIDE R12, R188, 0x4, R12 ;  /* 0x00000004bc0c7825 */ /* 0x010fc600078e020c */
        /* <DEDUP_REMOVED lines=36> */
[----:B----4-:R-:W-:-:S03]  /*c7b0*/  IMAD.WIDE R14, R188, 0x4, R246 ;  /* 0x00000004bc0e7825 */ /* 0x010fc600078e02f6 */
[----:B------:R-:W-:Y:S04]  /*c7c0*/  LDGSTS.E [R69+0x48078], desc[UR28][R6.64], !P5 ;  /* 0x4807800006457fae */ /* 0x000fe8000e9a101c */
[----:B------:R-:W-:Y:S04]  /*c7d0*/  LDGSTS.E [R69+0x4807c], desc[UR28][R14.64], !P6 ;  /* 0x4807c0000e457fae */ /* 0x000fe8000f1a101c */
[----:B-1----:R-:W4:Y:S04]  /*c7e0*/  LDL.LU.64 R6, [R1+0x58] ;  /* 0x0000580001067983 */ /* 0x002f280000300a00 */
[----:B------:R-:W-:Y:S01]  /*c7f0*/  STL.64 [R1+0x340], R14 ;  /* 0x0003400e01007387 */ /* 0x000fe20000100a00 */
[----:B---3--:R-:W-:-:S03]  /*c800*/  IMAD.WIDE R12, R188, 0x4, R12 ;  /* 0x00000004bc0c7825 */ /* 0x008fc600078e020c */
[----:B------:R-:W3:Y:S04]  /*c810*/  LDL.LU.64 R246, [R1+0x50] ;  /* 0x0000500001f67983 */ /* 0x000ee80000300a00 */
[----:B------:R1:W-:Y:S04]  /*c820*/  STL.64 [R1+0x338], R12 ;  /* 0x0003380c01007387 */ /* 0x0003e80000100a00 */
[----:B------:R1:W-:Y:S02]  /*c830*/  LDGSTS.E [R69+0x48080], desc[UR28][R12.64], !P3 ;  /* 0x480800000c457fae */ /* 0x0003e4000d9a101c */
[----:B-1----:R-:W-:-:S02]  /*c840*/  IMAD.WIDE R12, R188, 0x4, R248 ;  /* 0x00000004bc0c7825 */ /* 0x002fc400078e02f8 */
[----:B------:R-:W3:Y:S04]  /*c850*/  LDL.LU.64 R248, [R1+0x48] ;  /* 0x0000480001f87983 */ /* 0x000ee80000300a00 */
[----:B------:R2:W-:Y:S04]  /*c860*/  STL.64 [R1+0x330], R12 ;  /* 0x0003300c01007387 */ /* 0x0005e80000100a00 */
[----:B------:R2:W-:Y:S02]  /*c870*/  LDGSTS.E [R69+0x48084], desc[UR28][R12.64], !P2 ;  /* 0x480840000c457fae */ /* 0x0005e4000d1a101c */
[----:B--2---:R-:W-:-:S02]  /*c880*/  IMAD.WIDE R12, R188, 0x4, R250 ;  /* 0x00000004bc0c7825 */ /* 0x004fc400078e02fa */
[----:B------:R-:W2:Y:S02]  /*c890*/  LDL.LU.64 R250, [R1+0x40] ;  /* 0x0000400001fa7983 */ /* 0x000ea40000300a00 */
[----:B------:R-:W-:-:S05]  /*c8a0*/  VIADD R4, R252, 0xffffff9d ;  /* 0xffffff9dfc047836 */ /* 0x000fca0000000000 */
[----:B------:R-:W-:Y:S01]  /*c8b0*/  ISETP.GE.U32.AND P4, PT, R4, 0x7fffff5e, PT ;  /* 0x7fffff5e0400780c */ /* 0x000fe20003f86070 */
[----:B------:R-:W-:-:S05]  /*c8c0*/  VIADD R4, R252, 0xffffff9c ;  /* 0xffffff9cfc047836 */ /* 0x000fca0000000000 */
[----:B------:R-:W-:Y:S01]  /*c8d0*/  ISETP.GE.U32.AND P5, PT, R4, 0x7fffff5d, PT ;  /* 0x7fffff5d0400780c */ /* 0x000fe20003fa6070 */
[----:B------:R-:W-:-:S05]  /*c8e0*/  VIADD R4, R252, 0xffffff9b ;  /* 0xffffff9bfc047836 */ /* 0x000fca0000000000 */
[----:B------:R-:W-:Y:S01]  /*c8f0*/  ISETP.GE.U32.AND P6, PT, R4, 0x7fffff5c, PT ;  /* 0x7fffff5c0400780c */ /* 0x000fe20003fc6070 */
[----:B------:R-:W-:Y:S01]  /*c900*/  VIADD R4, R252, 0xffffff9a ;  /* 0xffffff9afc047836 */ /* 0x000fe20000000000 */
[----:B------:R1:W-:Y:S04]  /*c910*/  STL.64 [R1+0x328], R12 ;  /* 0x0003280c01007387 */ /* 0x0003e80000100a00 */
[----:B------:R-:W-:Y:S01]  /*c920*/  ISETP.GE.U32.AND P3, PT, R4, 0x7fffff5b, PT ;  /* 0x7fffff5b0400780c */ /* 0x000fe20003f66070 */
[----:B------:R-:W-:Y:S01]  /*c930*/  VIADD R4, R252, 0xffffff99 ;  /* 0xffffff99fc047836 */ /* 0x000fe20000000000 */
[----:B------:R-:W2:Y:S01]  /*c940*/  LDL.LU.64 R14, [R1+0x38] ;  /* 0x00003800010e7983 */ /* 0x000ea20000300a00 */
[----:B------:R-:W-:-:S03]  /*c950*/  IMAD.WIDE R10, R188, 0x4, R10 ;  /* 0x00000004bc0a7825 */ /* 0x000fc600078e020a */
[----:B------:R-:W-:Y:S01]  /*c960*/  ISETP.GE.U32.AND P2, PT, R4, 0x7fffff5a, PT ;  /* 0x7fffff5a0400780c */ /* 0x000fe20003f46070 */
[----:B------:R-:W-:Y:S01]  /*c970*/  LDGSTS.E [R69+0x48088], desc[UR28][R12.64], !P4 ;  /* 0x480880000c457fae */ /* 0x000fe2000e1a101c */
[----:B------:R-:W-:-:S03]  /*c980*/  VIADD R4, R252, 0xffffff98 ;  /* 0xffffff98fc047836 */ /* 0x000fc60000000000 */
[----:B------:R1:W-:Y:S02]  /*c990*/  STL.64 [R1+0x320], R10 ;  /* 0x0003200a01007387 */ /* 0x0003e40000100a00 */
[----:B------:R-:W-:Y:S02]  /*c9a0*/  ISETP.GE.U32.AND P4, PT, R4, 0x7fffff59, PT ;  /* 0x7fffff590400780c */ /* 0x000fe40003f86070 */
[----:B------:R-:W-:Y:S04]  /*c9b0*/  LDGSTS.E [R69+0x4808c], desc[UR28][R10.64], !P5 ;  /* 0x4808c0000a457fae */ /* 0x000fe8000e9a101c */
[----:B-1----:R-:W2:Y:S01]  /*c9c0*/  LDL.LU.64 R12, [R1+0x30] ;  /* 0x00003000010c7983 */ /* 0x002ea20000300a00 */
[----:B------:R-:W-:-:S05]  /*c9d0*/  IMAD.WIDE R8, R188, 0x4, R8 ;  /* 0x00000004bc087825 */ /* 0x000fca00078e0208 */
[----:B------:R1:W-:Y:S04]  /*c9e0*/  STL.64 [R1+0x318], R8 ;  /* 0x0003180801007387 */ /* 0x0003e80000100a00 */
[----:B------:R-:W2:Y:S04]  /*c9f0*/  LDL.LU.64 R10, [R1+0x28] ;  /* 0x00002800010a7983 */ /* 0x000ea80000300a00 */
[----:B------:R-:W-:Y:S04]  /*ca00*/  LDGSTS.E [R69+0x48090], desc[UR28][R8.64], !P6 ;  /* 0x4809000008457fae */ /* 0x000fe8000f1a101c */
[----:B-1----:R-:W2:Y:S01]  /*ca10*/  LDL.LU.64 R8, [R1+0x20] ;  /* 0x0000200001087983 */ /* 0x002ea20000300a00 */
[----:B----4-:R-:W-:-:S05]  /*ca20*/  IMAD.WIDE R6, R188, 0x4, R6 ;  /* 0x00000004bc067825 */ /* 0x010fca00078e0206 */
[----:B------:R1:W-:Y:S01]  /*ca30*/  STL.64 [R1+0x310], R6 ;  /* 0x0003100601007387 */ /* 0x0003e20000100a00 */
[----:B---3--:R-:W-:-:S03]  /*ca40*/  IMAD.WIDE R232, R188, 0x4, R246 ;  /* 0x00000004bce87825 */ /* 0x008fc600078e02f6 */
[----:B------:R-:W-:Y:S04]  /*ca50*/  LDGSTS.E [R69+0x48094], desc[UR28][R6.64], !P3 ;  /* 0x4809400006457fae */ /* 0x000fe8000d9a101c */
[----:B------:R3:W-:Y:S04]  /*ca60*/  LDGSTS.E [R69+0x48098], desc[UR28][R232.64], !P2 ;  /* 0x48098000e8457fae */ /* 0x0007e8000d1a101c */
[----:B-1----:R-:W4:Y:S04]  /*ca70*/  LDL.LU.64 R6, [R1+0x18] ;  /* 0x0000180001067983 */ /* 0x002f280000300a00 */
[----:B------:R3:W-:Y:S04]  /*ca80*/  STL.64 [R1+0x308], R232 ;  /* 0x000308e801007387 */ /* 0x0007e80000100a00 */
[----:B------:R-:W4:Y:S01]  /*ca90*/  LDL.LU.64 R246, [R1+0x10] ;  /* 0x0000100001f67983 */ /* 0x000f220000300a00 */
[----:B---3--:R-:W-:-:S05]  /*caa0*/  IMAD.WIDE R232, R188, 0x4, R248 ;  /* 0x00000004bce87825 */ /* 0x008fca00078e02f8 */
[----:B------:R2:W-:Y:S04]  /*cab0*/  STL.64 [R1+0x300], R232 ;  /* 0x000300e801007387 */ /* 0x0005e80000100a00 */
[----:B------:R2:W-:Y:S04]  /*cac0*/  LDGSTS.E [R69+0x4809c], desc[UR28][R232.64], !P4 ;  /* 0x4809c000e8457fae */ /* 0x0005e8000e1a101c */
[----:B------:R-:W3:Y:S01]  /*cad0*/  LDL.LU.64 R248, [R1+0x8] ;  /* 0x0000080001f87983 */ /* 0x000ee20000300a00 */
[----:B--2---:R-:W-:-:S03]  /*cae0*/  IMAD.WIDE R232, R188, 0x4, R250 ;  /* 0x00000004bce87825 */ /* 0x004fc600078e02fa */
[----:B------:R-:W2:Y:S01]  /*caf0*/  LDL.LU.64 R250, [R1] ;  /* 0x0000000001fa7983 */ /* 0x000ea20000300a00 */
        /* <DEDUP_REMOVED lines=9> */
[----:B------:R-:W-:-:S05]  /*cb90*/  VIADD R4, R252, 0xffffff93 ;  /* 0xffffff93fc047836 */ /* 0x000fca0000000000 */
[----:B------:R-:W-:Y:S01]  /*cba0*/  ISETP.GE.U32.AND P4, PT, R4, 0x7fffff54, PT ;  /* 0x7fffff540400780c */ /* 0x000fe20003f86070 */
[----:B------:R-:W-:Y:S02]  /*cbb0*/  VIADD R4, R252, 0xffffff92 ;  /* 0xffffff92fc047836 */ /* 0x000fe40000000000 */
[----:B------:R-:W-:-:S03]  /*cbc0*/  IMAD.WIDE R14, R188, 0x4, R14 ;  /* 0x00000004bc0e7825 */ /* 0x000fc600078e020e */
[----:B------:R-:W-:Y:S01]  /*cbd0*/  ISETP.GE.U32.AND P5, PT, R4, 0x7fffff53, PT ;  /* 0x7fffff530400780c */ /* 0x000fe20003fa6070 */
[----:B------:R-:W-:Y:S01]  /*cbe0*/  VIADD R4, R252, 0xffffff91 ;  /* 0xffffff91fc047836 */ /* 0x000fe20000000000 */
[----:B------:R-:W-:Y:S01]  /*cbf0*/  LDGSTS.E [R69+0x480a4], desc[UR28][R14.64], !P6 ;  /* 0x480a40000e457fae */ /* 0x000fe2000f1a101c */
[----:B------:R-:W-:-:S03]  /*cc00*/  IMAD.WIDE R12, R188, 0x4, R12 ;  /* 0x00000004bc0c7825 */ /* 0x000fc600078e020c */
[----:B------:R-:W-:Y:S01]  /*cc10*/  ISETP.GE.U32.AND P6, PT, R4, 0x7fffff52, PT ;  /* 0x7fffff520400780c */ /* 0x000fe20003fc6070 */
[----:B------:R-:W-:Y:S01]  /*cc20*/  VIADD R4, R252, 0xffffff90 ;  /* 0xffffff90fc047836 */ /* 0x000fe20000000000 */
[----:B------:R-:W-:Y:S04]  /*cc30*/  LDGSTS.E [R69+0x480a8], desc[UR28][R12.64], !P3 ;  /* 0x480a80000c457fae */ /* 0x000fe8000d9a101c */
[----:B------:R-:W-:Y:S01]  /*cc40*/  ISETP.GE.U32.AND P3, PT, R4, 0x7fffff51, PT ;  /* 0x7fffff510400780c */ /* 0x000fe20003f66070 */
[----:B------:R-:W-:Y:S01]  /*cc50*/  IMAD.WIDE R10, R188, 0x4, R10 ;  /* 0x00000004bc0a7825 */ /* 0x000fe200078e020a */
[----:B------:R1:W-:Y:S03]  /*cc60*/  STL.64 [R1+0x2f8], R232 ;  /* 0x0002f8e801007387 */ /* 0x0003e60000100a00 */
[----:B------:R-:W-:Y:S01]  /*cc70*/  VIADD R4, R252, 0xffffff8f ;  /* 0xffffff8ffc047836 */ /* 0x000fe20000000000 */
[----:B------:R-:W-:Y:S04]  /*cc80*/  LDGSTS.E [R69+0x480ac], desc[UR28][R10.64], !P2 ;  /* 0x480ac0000a457fae */ /* 0x000fe8000d1a101c */
[----:B------:R-:W-:Y:S01]  /*cc90*/  ISETP.GE.U32.AND P2, PT, R4, 0x7fffff50, PT ;  /* 0x7fffff500400780c */ /* 0x000fe20003f46070 */
[----:B-1----:R-:W2:Y:S01]  /*cca0*/  LDL.LU.64 R232, [R1+0x640] ;  /* 0x0006400001e87983 */ /* 0x002ea20000300a00 */
[----:B------:R-:W-:-:S03]  /*ccb0*/  IMAD.WIDE R8, R188, 0x4, R8 ;  /* 0x00000004bc087825 */ /* 0x000fc600078e0208 */
[----:B------:R1:W-:Y:S04]  /*ccc0*/  STL.64 [R1+0x2f0], R14 ;  /* 0x0002f00e01007387 */ /* 0x0003e80000100a00 */
[----:B------:R-:W-:Y:S04]  /*ccd0*/  LDGSTS.E [R69+0x480b0], desc[UR28][R8.64], !P4 ;  /* 0x480b000008457fae */ /* 0x000fe8000e1a101c */
[----:B-1----:R-:W2:Y:S04]  /*cce0*/  LDL.LU.64 R14, [R1+0x638] ;  /* 0x00063800010e7983 */ /* 0x002ea80000300a00 */
[----:B------:R1:W-:Y:S04]  /*ccf0*/  STL.64 [R1+0x2e8], R12 ;  /* 0x0002e80c01007387 */ /* 0x0003e80000100a00 */
[----:B-1----:R-:W2:Y:S04]  /*cd00*/  LDL.LU.64 R12, [R1+0x630] ;  /* 0x00063000010c7983 */ /* 0x002ea80000300a00 */
[----:B------:R1:W-:Y:S04]  /*cd10*/  STL.64 [R1+0x2e0], R10 ;  /* 0x0002e00a01007387 */ /* 0x0003e80000100a00 */
[----:B-1----:R-:W2:Y:S04]  /*cd20*/  LDL.LU.64 R10, [R1+0x628] ;  /* 0x00062800010a7983 */ /* 0x002ea80000300a00 */
[----:B------:R1:W-:Y:S04]  /*cd30*/  STL.64 [R1+0x2d8], R8 ;  /* 0x0002d80801007387 */ /* 0x0003e80000100a00 */
[----:B-1----:R-:W2:Y:S01]  /*cd40*/  LDL.LU.64 R8, [R1+0x620] ;  /* 0x0006200001087983 */ /* 0x002ea20000300a00 */
[----:B----4-:R-:W-:-:S05]  /*cd50*/  IMAD.WIDE R6, R188, 0x4, R6 ;  /* 0x00000004bc067825 */ /* 0x010fca00078e0206 */
[----:B------:R1:W-:Y:S01]  /*cd60*/  STL.64 [R1+0x2d0], R6 ;  /* 0x0002d00601007387 */ /* 0x0003e20000100a00 */
[----:B------:R-:W-:-:S03]  /*cd70*/  IMAD.WIDE R246, R188, 0x4, R246 ;  /* 0x00000004bcf67825 */ /* 0x000fc600078e02f6 */
[----:B------:R4:W-:Y:S04]  /*cd80*/  LDGSTS.E [R69+0x480b4], desc[UR28][R6.64], !P5 ;  /* 0x480b400006457fae */ /* 0x0009e8000e9a101c */
[----:B------:R2:W-:Y:S04]  /*cd90*/  LDGSTS.E [R69+0x480b8], desc[UR28][R246.64], !P6 ;  /* 0x480b8000f6457fae */ /* 0x0005e8000f1a101c */
[----:B-1----:R-:W4:Y:S04]  /*cda0*/  LDL.LU.64 R6, [R1+0x618] ;  /* 0x0006180001067983 */ /* 0x002f280000300a00 */
[----:B------:R1:W-:Y:S01]  /*cdb0*/  STL.64 [R1+0x2c8], R246 ;  /* 0x0002c8f601007387 */ /* 0x0003e20000100a00 */
[----:B---3--:R-:W-:-:S05]  /*cdc0*/  IMAD.WIDE R248, R188, 0x4, R248 ;  /* 0x00000004bcf87825 */ /* 0x008fca00078e02f8 */
[----:B------:R3:W-:Y:S04]  /*cdd0*/  LDGSTS.E [R69+0x480bc], desc[UR28][R248.64], !P3 ;  /* 0x480bc000f8457fae */ /* 0x0007e8000d9a101c */
[----:B-1----:R-:W3:Y:S01]  /*cde0*/  LDL.LU.64 R246, [R1+0x610] ;  /* 0x0006100001f67983 */ /* 0x002ee20000300a00 */
[----:B--2---:R-:W-:-:S03]  /*cdf0*/  IMAD.WIDE R250, R188, 0x4, R250 ;  /* 0x00000004bcfa7825 */ /* 0x004fc600078e02fa */
[----:B------:R1:W-:Y:S04]  /*ce00*/  STL.64 [R1+0x8], R248 ;  /* 0x000008f801007387 */ /* 0x0003e80000100a00 */
[----:B------:R2:W-:Y:S04]  /*ce10*/  LDGSTS.E [R69+0x480c0], desc[UR28][R250.64], !P2 ;  /* 0x480c0000fa457fae */ /* 0x0005e8000d1a101c */
[----:B-1----:R-:W2:Y:S04]  /*ce20*/  LDL.LU.64 R248, [R1+0x608] ;  /* 0x0006080001f87983 */ /* 0x002ea80000300a00 */
[----:B------:R1:W-:Y:S04]  /*ce30*/  STL.64 [R1+0x10], R250 ;  /* 0x000010fa01007387 */ /* 0x0003e80000100a00 */
[----:B-1----:R-:W2:Y:S01]  /*ce40*/  LDL.LU.64 R250, [R1+0x600] ;  /* 0x0006000001fa7983 */ /* 0x002ea20000300a00 */
        /* <DEDUP_REMOVED lines=11> */
[----:B------:R-:W-:Y:S01]  /*cf00*/  LOP3.LUT R2, R2, 0x3f, RZ, 0xc0, !PT ;  /* 0x0000003f02027812 */ /* 0x000fe200078ec0ff */
[----:B------:R-:W-:Y:S01]  /*cf10*/  USHF.L.U32 UR6, UR5, 0x6, URZ ;  /* 0x0000000605067899 */ /* 0x000fe200080006ff */
[----:B----4-:R-:W-:-:S04]  /*cf20*/  IMAD.WIDE R6, R188, 0x4, R6 ;  /* 0x00000004bc067825 */ /* 0x010fc800078e0206 */
[----:B---3--:R-:W-:-:S04]  /*cf30*/  IMAD.WIDE R246, R188, 0x4, R246 ;  /* 0x00000004bcf67825 */ /* 0x008fc800078e02f6 */
[----:B--2---:R-:W-:-:S04]  /*cf40*/  IMAD.WIDE R248, R188, 0x4, R248 ;  /* 0x00000004bcf87825 */ /* 0x004fc800078e02f8 */
[----:B------:R-:W-:-:S05]  /*cf50*/  IMAD.WIDE R250, R188, 0x4, R250 ;  /* 0x00000004bcfa7825 */ /* 0x000fca00078e02fa */
[----:B------:R-:W-:Y:S01]  /*cf60*/  LDGSTS.E [R69+0x480c4], desc[UR28][R250.64], !P4 ;  /* 0x480c4000fa457fae */ /* 0x000fe2000e1a101c */
[----:B------:R-:W-:Y:S01]  /*cf70*/  ISETP.GE.U32.AND P4, PT, R4, 0x7fffff4a, PT ;  /* 0x7fffff4a0400780c */ /* 0x000fe20003f86070 */
[----:B------:R-:W-:Y:S02]  /*cf80*/  VIADD R4, R252, 0xffffff88 ;  /* 0xffffff88fc047836 */ /* 0x000fe40000000000 */
[----:B------:R-:W-:Y:S04]  /*cf90*/  STL.64 [R1+0x18], R250 ;  /* 0x000018fa01007387 */ /* 0x000fe80000100a00 */
[----:B------:R-:W-:Y:S01]  /*cfa0*/  LDGSTS.E [R69+0x480c8], desc[UR28][R248.64], !P5 ;  /* 0x480c8000f8457fae */ /* 0x000fe2000e9a101c */
[----:B------:R-:W-:Y:S01]  /*cfb0*/  ISETP.GE.U32.AND P5, PT, R4, 0x7fffff49, PT ;  /* 0x7fffff490400780c */ /* 0x000fe20003fa6070 */
[----:B------:R-:W-:-:S02]  /*cfc0*/  VIADD R4, R252, 0xffffff87 ;  /* 0xffffff87fc047836 */ /* 0x000fc40000000000 */
[----:B------:R-:W-:Y:S04]  /*cfd0*/  STL.64 [R1+0x28], R248 ;  /* 0x000028f801007387 */ /* 0x000fe80000100a00 */
[----:B------:R-:W-:Y:S04]  /*cfe0*/  STL.64 [R1+0x30], R246 ;  /* 0x000030f601007387 */ /* 0x000fe80000100a00 */
[----:B------:R-:W-:Y:S04]  /*cff0*/  LDGSTS.E [R69+0x480cc], desc[UR28][R246.64], !P6 ;  /* 0x480cc000f6457fae */ /* 0x000fe8000f1a101c */
[----:B------:R1:W-:Y:S04]  /*d000*/  STL.64 [R1+0x38], R6 ;  /* 0x0000380601007387 */ /* 0x0003e80000100a00 */
[----:B------:R1:W-:Y:S01]  /*d010*/  LDGSTS.E [R69+0x480d0], desc[UR28][R6.64], !P3 ;  /* 0x480d000006457fae */ /* 0x0003e2000d9a101c */
[----:B------:R-:W-:Y:S01]  /*d020*/  ISETP.GE.U32.AND P6, PT, R4, 0x7fffff48, PT ;  /* 0x7fffff480400780c */ /* 0x000fe20003fc6070 */
[----:B------:R-:W-:-:S02]  /*d030*/  VIADD R4, R252, 0xffffff86 ;  /* 0xffffff86fc047836 */ /* 0x000fc40000000000 */
[----:B-1----:R-:W-:-:S03]  /*d040*/  IMAD.WIDE R6, R188, 0x4, R8 ;  /* 0x00000004bc067825 */ /* 0x002fc600078e0208 */
[----:B------:R-:W-:Y:S02]  /*d050*/  ISETP.GE.U32.AND P3, PT, R4, 0x7fffff47, PT ;  /* 0x7fffff470400780c */ /* 0x000fe40003f66070 */
[----:B------:R1:W-:Y:S04]  /*d060*/  STL.64 [R1+0x40], R6 ;  /* 0x0000400601007387 */ /* 0x0003e80000100a00 */
[----:B------:R1:W-:Y:S01]  /*d070*/  LDGSTS.E [R69+0x480d4], desc[UR28][R6.64], !P2 ;  /* 0x480d400006457fae */ /* 0x0003e2000d1a101c */
[----:B------:R-:W-:Y:S02]  /*d080*/  VIADD R4, R252, 0xffffff85 ;  /* 0xffffff85fc047836 */ /* 0x000fe40000000000 */
        /* <DEDUP_REMOVED lines=15> */
[----:B------:R-:W-:-:S04]  /*d180*/  IMAD.WIDE R8, R188, 0x4, R234 ;  /* 0x00000004bc087825 */ /* 0x000fc800078e02ea */
[----:B-1----:R-:W-:Y:S01]  /*d190*/  IMAD.WIDE R6, R188, 0x4, R232 ;  /* 0x00000004bc067825 */ /* 0x002fe200078e02e8 */
[----:B------:R-:W-:-:S04]  /*d1a0*/  ISETP.GE.U32.AND P6, PT, R4, 0x7fffff43, PT ;  /* 0x7fffff430400780c */ /* 0x000fc80003fc6070 */
[----:B------:R1:W-:Y:S04]  /*d1b0*/  STL.64 [R1+0x78], R6 ;  /* 0x0000780601007387 */ /* 0x0003e80000100a00 */
[----:B------:R1:W-:Y:S01]  /*d1c0*/  LDGSTS.E [R69+0x480e4], desc[UR28][R6.64], !P3 ;  /* 0x480e400006457fae */ /* 0x0003e2000d9a101c */
[C---:B------:R-:W-:Y:S02]  /*d1d0*/  VIADD R4, R252.reuse, 0xffffff81 ;  /* 0xffffff81fc047836 */ /* 0x040fe40000000000 */
[----:B------:R-:W-:Y:S01]  /*d1e0*/  VIADD R252, R252, 0xffffff80 ;  /* 0xffffff80fcfc7836 */ /* 0x000fe20000000000 */
[----:B------:R2:W-:Y:S04]  /*d1f0*/  STL.64 [R1+0x80], R8 ;  /* 0x0000800801007387 */ /* 0x0005e80000100a00 */
[----:B------:R2:W-:Y:S01]  /*d200*/  LDGSTS.E [R69+0x480e8], desc[UR28][R8.64], !P2 ;  /* 0x480e800008457fae */ /* 0x0005e2000d1a101c */
[----:B-1----:R-:W-:-:S05]  /*d210*/  IMAD.WIDE R6, R188, 0x4, R236 ;  /* 0x00000004bc067825 */ /* 0x002fca00078e02ec */
[----:B------:R1:W-:Y:S01]  /*d220*/  STL.64 [R1+0x90], R6 ;  /* 0x0000900601007387 */ /* 0x0003e20000100a00 */
[----:B------:R-:W-:Y:S01]  /*d230*/  ISETP.GE.U32.AND P3, PT, R4, 0x7fffff42, PT ;  /* 0x7fffff420400780c */ /* 0x000fe20003f66070 */
[----:B--2---:R-:W2:Y:S02]  /*d240*/  LDC R8, c[0x0][0x3a0] ;  /* 0x0000e800ff087b82 */ /* 0x004ea40000000800 */
[----:B------:R1:W-:Y:S01]  /*d250*/  LDGSTS.E [R69+0x480ec], desc[UR28][R6.64], !P4 ;  /* 0x480ec00006457fae */ /* 0x0003e2000e1a101c */
[----:B------:R-:W-:-:S05]  /*d260*/  ISETP.GE.AND P4, PT, R2, R252, PT ;  /* 0x000000fc0200720c */ /* 0x000fca0003f86270 */
[----:B-1----:R-:W1:Y:S01]  /*d270*/  LDC R7, c[0x0][0x3a0] ;  /* 0x0000e800ff077b82 */ /* 0x002e620000000800 */
[----:B------:R-:W-:Y:S02]  /*d280*/  SEL R4, RZ, 0x4, P4 ;  /* 0x00000004ff047807 */ /* 0x000fe40002000000 */
[----:B------:R-:W-:Y:S01]  /*d290*/  ISETP.GT.AND P4, PT, R3, 0xbf, PT ;  /* 0x000000bf0300780c */ /* 0x000fe20003f84270 */
[----:B------:R-:W-:-:S03]  /*d2a0*/  IMAD.WIDE R2, R188, 0x4, R238 ;  /* 0x00000004bc027825 */ /* 0x000fc600078e02ee */
[----:B------:R-:W-:Y:S01]  /*d2b0*/  SEL R4, R4, RZ, P4 ;  /* 0x000000ff04047207 */ /* 0x000fe20002000000 */
[----:B------:R-:W3:Y:S01]  /*d2c0*/  LDC R6, c[0x0][0x3a0] ;  /* 0x0000e800ff067b82 */ /* 0x000ee20000000800 */
[----:B------:R4:W-:Y:S02]  /*d2d0*/  STL.64 [R1+0x460], R2 ;  /* 0x0004600201007387 */ /* 0x0009e40000100a00 */
[----:B------:R-:W-:Y:S02]  /*d2e0*/  ISETP.NE.U32.AND P4, PT, R4, RZ, PT ;  /* 0x000000ff0400720c */ /* 0x000fe40003f85070 */
[----:B------:R4:W-:Y:S01]  /*d2f0*/  LDGSTS.E [R69+0x480f0], desc[UR28][R2.64], !P5 ;  /* 0x480f000002457fae */ /* 0x0009e2000e9a101c */
[----:B------:R-:W-:Y:S01]  /*d300*/  VIADD R4, R5, 0xffffff7f ;  /* 0xffffff7f05047836 */ /* 0x000fe20000000000 */
[----:B------:R-:W-:Y:S01]  /*d310*/  ISETP.GE.U32.AND P2, PT, R252, 0x7fffff41, PT ;  /* 0x7fffff41fc00780c */ /* 0x000fe20003f46070 */
[----:B----4-:R-:W-:-:S05]  /*d320*/  IMAD.WIDE R2, R188, 0x4, R240 ;  /* 0x00000004bc027825 */ /* 0x010fca00078e02f0 */
[----:B------:R4:W-:Y:S04]  /*d330*/  STL.64 [R1+0x458], R2 ;  /* 0x0004580201007387 */ /* 0x0009e80000100a00 */
[----:B------:R4:W-:Y:S01]  /*d340*/  LDGSTS.E [R69+0x480f4], desc[UR28][R2.64], !P6 ;  /* 0x480f400002457fae */ /* 0x0009e2000f1a101c */
[----:B------:R-:W-:Y:S01]  /*d350*/  ISETP.GE.U32.AND P6, PT, R4, 0x7fffff40, PT ;  /* 0x7fffff400400780c */ /* 0x000fe20003fc6070 */
[----:B-1----:R-:W-:Y:S02]  /*d360*/  VIADD R4, R7, 0xffffff7e ;  /* 0xffffff7e07047836 */ /* 0x002fe40000000000 */
[----:B----4-:R-:W-:-:S05]  /*d370*/  IMAD.WIDE R2, R188, 0x4, R242 ;  /* 0x00000004bc027825 */ /* 0x010fca00078e02f2 */
[----:B------:R1:W-:Y:S04]  /*d380*/  STL.64 [R1+0x450], R2 ;  /* 0x0004500201007387 */ /* 0x0003e80000100a00 */
[----:B------:R1:W-:Y:S01]  /*d390*/  LDGSTS.E [R69+0x480f8], desc[UR28][R2.64], !P3 ;  /* 0x480f800002457fae */ /* 0x0003e2000d9a101c */
[----:B------:R-:W-:Y:S01]  /*d3a0*/  ISETP.GE.U32.AND P3, PT, R4, 0x7fffff3f, PT ;  /* 0x7fffff3f0400780c */ /* 0x000fe20003f66070 */
[----:B--2---:R-:W-:Y:S02]  /*d3b0*/  VIADD R4, R8, 0xffffff7d ;  /* 0xffffff7d08047836 */ /* 0x004fe40000000000 */
[----:B------:R-:W-:Y:S02]  /*d3c0*/  IMAD.U32 R5, RZ, RZ, UR6 ;  /* 0x00000006ff057e24 */ /* 0x000fe4000f8e00ff */
[----:B-1----:R-:W-:Y:S01]  /*d3d0*/  IMAD.WIDE R2, R188, 0x4, R244 ;  /* 0x00000004bc027825 */ /* 0x002fe200078e02f4 */
[----:B------:R-:W-:Y:S04]  /*d3e0*/  STL.64 [R1+0x5f0], R188 ;  /* 0x0005f0bc01007387 */ /* 0x000fe80000100a00 */
[----:B------:R1:W-:Y:S01]  /*d3f0*/  LDGSTS.E [R69+0x480fc], desc[UR28][R2.64], !P2 ;  /* 0x480fc00002457fae */ /* 0x0003e2000d1a101c */
[----:B------:R-:W-:Y:S01]  /*d400*/  ISETP.GE.U32.AND P2, PT, R4, 0x7fffff3e, PT ;  /* 0x7fffff3e0400780c */ /* 0x000fe20003f46070 */
[----:B---3--:R-:W-:-:S02]  /*d410*/  VIADD R4, R6, 0xffffff7c ;  /* 0xffffff7c06047836 */ /* 0x008fc40000000000 */
[C---:B------:R-:W-:Y:S01]  /*d420*/  IMAD.WIDE R6, R5.reuse, 0x4, R16 ;  /* 0x0000000405067825 */ /* 0x040fe200078e0210 */
[----:B------:R1:W-:Y:S03]  /*d430*/  STL.64 [R1+0x448], R2 ;  /* 0x0004480201007387 */ /* 0x0003e60000100a00 */
[C---:B------:R-:W-:Y:S01]  /*d440*/  IMAD.WIDE R10, R5.reuse, 0x4, R20 ;  /* 0x00000004050a7825 */ /* 0x040fe200078e0214 */
[----:B------:R2:W-:Y:S03]  /*d450*/  STL.64 [R1+0xb0], R6 ;  /* 0x0000b00601007387 */ /* 0x0005e60000100a00 */
[C---:B------:R-:W-:Y:S01]  /*d460*/  IMAD.WIDE R8, R5.reuse, 0x4, R22 ;  /* 0x0000000405087825 */ /* 0x040fe200078e0216 */
[----:B------:R-:W-:Y:S03]  /*d470*/  STL.64 [R1+0x2c0], R10 ;  /* 0x0002c00a01007387 */ /* 0x000fe60000100a00 */
[C---:B-1----:R-:W-:Y:S01]  /*d480*/  IMAD.WIDE R2, R5.reuse, 0x4, R18 ;  /* 0x0000000405027825 */ /* 0x042fe200078e0212 */
[----:B------:R-:W-:Y:S01]  /*d490*/  ISETP.NE.U32.AND P5, PT, R68, RZ, PT ;  /* 0x000000ff4400720c */ /* 0x000fe20003fa5070 */
[----:B------:R-:W0:Y:S02]  /*d4a0*/  LDGDEPBAR ;  /* 0x00000000000079af */ /* 0x000e240000000000 */
[----:B--2---:R-:W-:-:S02]  /*d4b0*/  IMAD.WIDE R6, R5, 0x4, R24 ;  /* 0x0000000405067825 */ /* 0x004fc400078e0218 */
[----:B------:R-:W-:Y:S02]  /*d4c0*/  STL.64 [R1+0x240], R2 ;  /* 0x0002400201007387 */ /* 0x000fe40000100a00 */
[C---:B------:R-:W-:Y:S02]  /*d4d0*/  IMAD.WIDE R250, R5.reuse, 0x4, R26 ;  /* 0x0000000405fa7825 */ /* 0x040fe400078e021a */
[----:B------:R1:W-:Y:S04]  /*d4e0*/  STL.64 [R1+0x2b8], R8 ;  /* 0x0002b80801007387 */ /* 0x0003e80000100a00 */
[----:B------:R2:W-:Y:S04]  /*d4f0*/  STL.64 [R1+0x5f8], R2 ;  /* 0x0005f80201007387 */ /* 0x0005e80000100a00 */
[----:B------:R3:W-:Y:S01]  /*d500*/  STL.64 [R1+0xe8], R6 ;  /* 0x0000e80601007387 */ /* 0x0007e20000100a00 */
[----:B-1----:R-:W-:-:S04]  /*d510*/  IMAD.WIDE R8, R5, 0x4, R28 ;  /* 0x0000000405087825 */ /* 0x002fc800078e021c */
[C---:B--2---:R-:W-:Y:S01]  /*d520*/  IMAD.WIDE R2, R5.reuse, 0x4, R30 ;  /* 0x0000000405027825 */ /* 0x044fe200078e021e */
[----:B------:R1:W-:Y:S03]  /*d530*/  STL.64 [R1+0x2b0], R8 ;  /* 0x0002b00801007387 */ /* 0x0003e60000100a00 */
[C---:B---3--:R-:W-:Y:S01]  /*d540*/  IMAD.WIDE R6, R5.reuse, 0x4, R32 ;  /* 0x0000000405067825 */ /* 0x048fe200078e0220 */
[----:B------:R-:W-:Y:S04]  /*d550*/  STL.64 [R1+0x250], R250 ;  /* 0x000250fa01007387 */ /* 0x000fe80000100a00 */
[----:B------:R2:W-:Y:S01]  /*d560*/  STL.64 [R1+0x2a8], R2 ;  /* 0x0002a80201007387 */ /* 0x0005e20000100a00 */
[----:B-1----:R-:W-:-:S03]  /*d570*/  IMAD.WIDE R8, R5, 0x4, R36 ;  /* 0x0000000405087825 */ /* 0x002fc600078e0224 */
[----:B------:R1:W-:Y:S01]  /*d580*/  STL.64 [R1+0x110], R6 ;  /* 0x0001100601007387 */ /* 0x0003e20000100a00 */
[----:B--2---:R-:W-:-:S04]  /*d590*/  IMAD.WIDE R2, R5, 0x4, R34 ;  /* 0x0000000405027825 */ /* 0x004fc800078e0222 */
[C---:B-1----:R-:W-:Y:S01]  /*d5a0*/  IMAD.WIDE R6, R5.reuse, 0x4, R38 ;  /* 0x0000000405067825 */ /* 0x042fe200078e0226 */
[----:B------:R1:W-:Y:S04]  /*d5b0*/  STL.64 [R1+0x278], R2 ;  /* 0x0002780201007387 */ /* 0x0003e80000100a00 */
[----:B------:R2:W-:Y:S01]  /*d5c0*/  STL.64 [R1+0x2a0], R8 ;  /* 0x0002a00801007387 */ /* 0x0005e20000100a00 */
[----:B------:R-:W-:-:S03]  /*d5d0*/  IMAD.WIDE R248, R5, 0x4, R42 ;  /* 0x0000000405f87825 */ /* 0x000fc600078e022a */
[----:B------:R3:W-:Y:S01]  /*d5e0*/  STL.64 [R1+0x298], R6 ;  /* 0x0002980601007387 */ /* 0x0007e20000100a00 */
[----:B-1----:R-:W-:-:S04]  /*d5f0*/  IMAD.WIDE R2, R5, 0x4, R40 ;  /* 0x0000000405027825 */ /* 0x002fc800078e0228 */
[C---:B--2---:R-:W-:Y:S01]  /*d600*/  IMAD.WIDE R8, R5.reuse, 0x4, R44 ;  /* 0x0000000405087825 */ /* 0x044fe200078e022c */
[----:B------:R-:W-:Y:S03]  /*d610*/  STL.64 [R1+0x118], R2 ;  /* 0x0001180201007387 */ /* 0x000fe60000100a00 */
[C---:B---3--:R-:W-:Y:S01]  /*d620*/  IMAD.WIDE R6, R5.reuse, 0x4, R46 ;  /* 0x0000000405067825 */ /* 0x048fe200078e022e */
[----:B------:R1:W-:Y:S03]  /*d630*/  STL.64 [R1+0x288], R8 ;  /* 0x0002880801007387 */ /* 0x0003e60000100a00 */
[C---:B------:R-:W-:Y:S01]  /*d640*/  IMAD.WIDE R188, R5.reuse, 0x4, R48 ;  /* 0x0000000405bc7825 */ /* 0x040fe200078e0230 */
[----:B------:R2:W-:Y:S03]  /*d650*/  STL.64 [R1+0x280], R6 ;  /* 0x0002800601007387 */ /* 0x0005e60000100a00 */
[C---:B------:R-:W-:Y:S01]  /*d660*/  IMAD.WIDE R242, R5.reuse, 0x4, R50 ;  /* 0x0000000405f27825 */ /* 0x040fe200078e0232 */
[----:B------:R-:W-:Y:S03]  /*d670*/  STL.64 [R1+0x290], R248 ;  /* 0x000290f801007387 */ /* 0x000fe60000100a00 */
[C---:B-1----:R-:W-:Y:S01]  /*d680*/  IMAD.WIDE R8, R5.reuse, 0x4, R52 ;  /* 0x0000000405087825 */ /* 0x042fe200078e0234 */
[----:B------:R-:W-:Y:S03]  /*d690*/  STL.64 [R1+0x130], R188 ;  /* 0x000130bc01007387 */ /* 0x000fe60000100a00 */
[C---:B--2---:R-:W-:Y:S01]  /*d6a0*/  IMAD.WIDE R6, R5.reuse, 0x4, R54 ;  /* 0x0000000405067825 */ /* 0x044fe200078e0236 */
[----:B------:R1:W-:Y:S03]  /*d6b0*/  STL.64 [R1+0x268], R8 ;  /* 0x0002680801007387 */ /* 0x0003e60000100a00 */
[C---:B------:R-:W-:Y:S01]  /*d6c0*/  IMAD.WIDE R68, R5.reuse, 0x4, R56 ;  /* 0x0000000405447825 */ /* 0x040fe200078e0238 */
[----:B------:R-:W-:Y:S04]  /*d6d0*/  STL.64 [R1+0x270], R242 ;  /* 0x000270f201007387 */ /* 0x000fe80000100a00 */
[----:B------:R2:W-:Y:S01]  /*d6e0*/  STL.64 [R1+0x260], R6 ;  /* 0x0002600601007387 */ /* 0x0005e20000100a00 */
[----:B-1----:R-:W-:-:S03]  /*d6f0*/  IMAD.WIDE R8, R5, 0x4, R58 ;  /* 0x0000000405087825 */ /* 0x002fc600078e023a */
[----:B------:R-:W-:Y:S04]  /*d700*/  STL.64 [R1+0x138], R68 ;  /* 0x0001384401007387 */ /* 0x000fe80000100a00 */
[----:B------:R1:W-:Y:S01]  /*d710*/  STL.64 [R1+0x258], R8 ;  /* 0x0002580801007387 */ /* 0x0003e20000100a00 */
[----:B--2---:R-:W-:-:S05]  /*d720*/  IMAD.WIDE R6, R5, 0x4, R60 ;  /* 0x0000000405067825 */ /* 0x004fca00078e023c */
[----:B------:R2:W-:Y:S01]  /*d730*/  STL.64 [R1+0x248], R6 ;  /* 0x0002480601007387 */ /* 0x0005e20000100a00 */
[----:B-1----:R-:W-:-:S05]  /*d740*/  IMAD.WIDE R8, R5, 0x4, R62 ;  /* 0x0000000405087825 */ /* 0x002fca00078e023e */
[----:B------:R1:W-:Y:S01]  /*d750*/  STL.64 [R1+0x238], R8 ;  /* 0x0002380801007387 */ /* 0x0003e20000100a00 */
[----:B------:R-:W-:-:S04]  /*d760*/  IMAD.WIDE R10, R5, 0x4, R72 ;  /* 0x00000004050a7825 */ /* 0x000fc800078e0248 */
[----:B--2---:R-:W-:-:S04]  /*d770*/  IMAD.WIDE R6, R5, 0x4, R64 ;  /* 0x0000000405067825 */ /* 0x004fc800078e0240 */
[C---:B-1----:R-:W-:Y:S01]  /*d780*/  IMAD.WIDE R8, R5.reuse, 0x4, R70 ;  /* 0x0000000405087825 */ /* 0x042fe200078e0246 */
[----:B------:R-:W-:Y:S03]  /*d790*/  STL.64 [R1+0x140], R6 ;  /* 0x0001400601007387 */ /* 0x000fe60000100a00 */
[C---:B------:R-:W-:Y:S01]  /*d7a0*/  IMAD.WIDE R240, R5.reuse, 0x4, R66 ;  /* 0x0000000405f07825 */ /* 0x040fe200078e0242 */
[----:B------:R1:W-:Y:S04]  /*d7b0*/  STL.64 [R1+0x178], R8 ;  /* 0x0001780801007387 */ /* 0x0003e80000100a00 */
[----:B------:R2:W-:Y:S01]  /*d7c0*/  STL.64 [R1+0x170], R10 ;  /* 0x0001700a01007387 */ /* 0x0005e20000100a00 */
[----:B------:R-:W-:-:S03]  /*d7d0*/  IMAD.WIDE R238, R5, 0x4, R76 ;  /* 0x0000000405ee7825 */ /* 0x000fc600078e024c */
[----:B------:R-:W-:Y:S01]  /*d7e0*/  STL.64 [R1+0x230], R240 ;  /* 0x000230f001007387 */ /* 0x000fe20000100a00 */
[----:B------:R-:W-:-:S04]  /*d7f0*/  IMAD.WIDE R12, R5, 0x4, R80 ;  /* 0x00000004050c7825 */ /* 0x000fc800078e0250 */
[----:B-1----:R-:W-:-:S04]  /*d800*/  IMAD.WIDE R8, R5, 0x4, R74 ;  /* 0x0000000405087825 */ /* 0x002fc800078e024a */
[C---:B--2---:R-:W-:Y:S01]  /*d810*/  IMAD.WIDE R10, R5.reuse, 0x4, R78 ;  /* 0x00000004050a7825 */ /* 0x044fe200078e024e */
[----:B------:R-:W-:Y:S04]  /*d820*/  STL.64 [R1+0x168], R8 ;  /* 0x0001680801007387 */ /* 0x000fe80000100a00 */
[----:B------:R1:W-:Y:S04]  /*d830*/  STL.64 [R1+0x158], R10 ;  /* 0x0001580a01007387 */ /* 0x0003e80000100a00 */
[----:B------:R-:W-:Y:S04]  /*d840*/  STL.64 [R1+0x160], R238 ;  /* 0x000160ee01007387 */ /* 0x000fe80000100a00 */
[----:B------:R2:W-:Y:S01]  /*d850*/  STL.64 [R1+0x150], R12 ;  /* 0x0001500c01007387 */ /* 0x0005e20000100a00 */
[----:B-1----:R-:W-:-:S04]  /*d860*/  IMAD.WIDE R10, R5, 0x4, R82 ;  /* 0x00000004050a7825 */ /* 0x002fc800078e0252 */
[----:B------:R-:W-:-:S04]  /*d870*/  IMAD.WIDE R236, R5, 0x4, R84 ;  /* 0x0000000405ec7825 */ /* 0x000fc800078e0254 */
[C---:B--2---:R-:W-:Y:S01]  /*d880*/  IMAD.WIDE R12, R5.reuse, 0x4, R86 ;  /* 0x00000004050c7825 */ /* 0x044fe200078e0256 */
[----:B------:R-:W-:Y:S03]  /*d890*/  STL.64 [R1+0x148], R10 ;  /* 0x0001480a01007387 */ /* 0x000fe60000100a00 */
[C---:B------:R-:W-:Y:S01]  /*d8a0*/  IMAD.WIDE R14, R5.reuse, 0x4, R88 ;  /* 0x00000004050e7825 */ /* 0x040fe200078e0258 */
[----:B------:R1:W-:Y:S03]  /*d8b0*/  STL.64 [R1+0x120], R12 ;  /* 0x0001200c01007387 */ /* 0x0003e60000100a00 */
[C---:B------:R-:W-:Y:S01]  /*d8c0*/  IMAD.WIDE R16, R5.reuse, 0x4, R92 ;  /* 0x0000000405107825 */ /* 0x040fe200078e025c */
[----:B------:R-:W-:Y:S04]  /*d8d0*/  STL.64 [R1+0x128], R236 ;  /* 0x000128ec01007387 */ /* 0x000fe80000100a00 */
[----:B------:R2:W-:Y:S01]  /*d8e0*/  STL.64 [R1+0x108], R14 ;  /* 0x0001080e01007387 */ /* 0x0005e20000100a00 */
[----:B-1----:R-:W-:-:S05]  /*d8f0*/  IMAD.WIDE R12, R5, 0x4, R90 ;  /* 0x00000004050c7825 */ /* 0x002fca00078e025a */
[----:B------:R-:W-:Y:S01]  /*d900*/  STL.64 [R1+0x100], R12 ;  /* 0x0001000c01007387 */ /* 0x000fe20000100a00 */
[----:B--2---:R-:W-:-:S03]  /*d910*/  IMAD.WIDE R14, R5, 0x4, R94 ;  /* 0x00000004050e7825 */ /* 0x004fc600078e025e */
[----:B------:R1:W-:Y:S01]  /*d920*/  STL.64 [R1+0xf8], R16 ;  /* 0x0000f81001007387 */ /* 0x0003e20000100a00 */
[----:B------:R-:W-:-:S03]  /*d930*/  IMAD.WIDE R20, R5, 0x4, R100 ;  /* 0x0000000405147825 */ /* 0x000fc600078e0264 */
[----:B------:R2:W-:Y:S01]  /*d940*/  STL.64 [R1+0xf0], R14 ;  /* 0x0000f00e01007387 */ /* 0x0005e20000100a00 */
[----:B------:R-:W-:-:S04]  /*d950*/  IMAD.WIDE R18, R5, 0x4, R102 ;  /* 0x0000000405127825 */ /* 0x000fc800078e0266 */
[----:B-1----:R-:W-:-:S04]  /*d960*/  IMAD.WIDE R16, R5, 0x4, R96 ;  /* 0x0000000405107825 */ /* 0x002fc800078e0260 */
[C---:B--2---:R-:W-:Y:S01]  /*d970*/  IMAD.WIDE R14, R5.reuse, 0x4, R98 ;  /* 0x00000004050e7825 */ /* 0x044fe200078e0262 */
[----:B------:R1:W-:Y:S04]  /*d980*/  STL.64 [R1+0xe0], R16 ;  /* 0x0000e01001007387 */ /* 0x0003e80000100a00 */
[----:B------:R2:W-:Y:S01]  /*d990*/  STL.64 [R1+0xd0], R20 ;  /* 0x0000d01401007387 */ /* 0x0005e20000100a00 */
[----:B------:R-:W-:-:S03]  /*d9a0*/  IMAD.WIDE R100, R5, 0x4, R106 ;  /* 0x0000000405647825 */ /* 0x000fc600078e026a */
[----:B------:R-:W-:Y:S01]  /*d9b0*/  STL.64 [R1+0xd8], R14 ;  /* 0x0000d80e01007387 */ /* 0x000fe20000100a00 */
[----:B-1----:R-:W-:-:S03]  /*d9c0*/  IMAD.WIDE R16, R5, 0x4, R104 ;  /* 0x0000000405107825 */ /* 0x002fc600078e0268 */
[----:B------:R1:W-:Y:S01]  /*d9d0*/  STL.64 [R1+0xc8], R18 ;  /* 0x0000c81201007387 */ /* 0x0003e20000100a00 */
[----:B--2---:R-:W-:-:S03]  /*d9e0*/  IMAD.WIDE R20, R5, 0x4, R108 ;  /* 0x0000000405147825 */ /* 0x004fc600078e026c */
[----:B------:R2:W-:Y:S04]  /*d9f0*/  STL.64 [R1+0xc0], R16 ;  /* 0x0000c01001007387 */ /* 0x0005e80000100a00 */
[----:B------:R3:W-:Y:S01]  /*da00*/  STL.64 [R1+0xa8], R20 ;  /* 0x0000a81401007387 */ /* 0x0007e20000100a00 */
[----:B-1----:R-:W-:-:S03]  /*da10*/  IMAD.WIDE R18, R5, 0x4, R110 ;  /* 0x0000000405127825 */ /* 0x002fc600078e026e */
[----:B------:R-:W-:Y:S01]  /*da20*/  STL.64 [R1+0xb8], R100 ;  /* 0x0000b86401007387 */ /* 0x000fe20000100a00 */
[----:B--2---:R-:W-:-:S03]  /*da30*/  IMAD.WIDE R16, R5, 0x4, R112 ;  /* 0x0000000405107825 */ /* 0x004fc600078e0270 */
[----:B------:R1:W-:Y:S01]  /*da40*/  STL.64 [R1+0xa0], R18 ;  /* 0x0000a01201007387 */ /* 0x0003e20000100a00 */
[----:B---3--:R-:W-:-:S03]  /*da50*/  IMAD.WIDE R20, R5, 0x4, R116 ;  /* 0x0000000405147825 */ /* 0x008fc600078e0274 */
[----:B------:R2:W-:Y:S01]  /*da60*/  STL.64 [R1+0x98], R16 ;  /* 0x0000981001007387 */ /* 0x0005e20000100a00 */
[----:B------:R-:W-:-:S03]  /*da70*/  IMAD.WIDE R98, R5, 0x4, R114 ;  /* 0x0000000405627825 */ /* 0x000fc600078e0272 */
[----:B------:R-:W-:Y:S01]  /*da80*/  STL.64 [R1+0x70], R20 ;  /* 0x0000701401007387 */ /* 0x000fe20000100a00 */
[----:B-1----:R-:W-:-:S03]  /*da90*/  IMAD.WIDE R18, R5, 0x4, R118 ;  /* 0x0000000405127825 */ /* 0x002fc600078e0276 */
[----:B------:R-:W-:Y:S01]  /*daa0*/  STL.64 [R1+0x88], R98 ;  /* 0x0000886201007387 */ /* 0x000fe20000100a00 */
[----:B------:R-:W1:Y:S01]  /*dab0*/  LDC R118, c[0x0][0x3a0] ;  /* 0x0000e800ff767b82 */ /* 0x000e620000000800 */
[C---:B--2---:R-:W-:Y:S02]  /*dac0*/  IMAD.WIDE R16, R5.reuse, 0x4, R120 ;  /* 0x0000000405107825 */ /* 0x044fe400078e0278 */
[----:B------:R-:W-:Y:S04]  /*dad0*/  STL.64 [R1+0x58], R18 ;  /* 0x0000581201007387 */ /* 0x000fe80000100a00 */
[----:B------:R2:W-:Y:S01]  /*dae0*/  STL.64 [R1+0x50], R16 ;  /* 0x0000501001007387 */ /* 0x0005e20000100a00 */
[----:B------:R-:W-:Y:S01]  /*daf0*/  IMAD.WIDE R96, R5, 0x4, R122 ;  /* 0x0000000405607825 */ /* 0x000fe200078e027a */
[----:B------:R-:W3:Y:S03]  /*db00*/  LDC R120, c[0x0][0x3a0] ;  /* 0x0000e800ff787b82 */ /* 0x000ee60000000800 */
[----:B------:R-:W-:-:S02]  /*db10*/  VIADD R252, R0, UR10 ;  /* 0x0000000a00fc7c36 */ /* 0x000fc40008000000 */
[----:B------:R-:W-:Y:S02]  /*db20*/  IMAD.MOV.U32 R110, RZ, RZ, R6 ;  /* 0x000000ffff6e7224 */ /* 0x000fe400078e0006 */
[----:B------:R-:W-:Y:S01]  /*db30*/  IMAD.MOV.U32 R111, RZ, RZ, R7 ;  /* 0x000000ffff6f7224 */ /* 0x000fe200078e0007 */
[----:B------:R-:W4:Y:S01]  /*db40*/  LDC R122, c[0x0][0x3a0] ;  /* 0x0000e800ff7a7b82 */ /* 0x000f220000000800 */
[----:B--2---:R-:W-:-:S05]  /*db50*/  IMAD.WIDE R16, R5, 0x4, R124 ;  /* 0x0000000405107825 */ /* 0x004fca00078e027c */
[----:B------:R-:W-:Y:S01]  /*db60*/  STL.64 [R1], R16 ;  /* 0x0000001001007387 */ /* 0x000fe20000100a00 */
[----:B------:R-:W-:Y:S01]  /*db70*/  IMAD.MOV.U32 R108, RZ, RZ, R8 ;  /* 0x000000ffff6c7224 */ /* 0x000fe200078e0008 */
[----:B------:R-:W2:Y:S02]  /*db80*/  LDC R124, c[0x0][0x3a0] ;  /* 0x0000e800ff7c7b82 */ /* 0x000ea40000000800 */
[----:B------:R-:W2:Y:S04]  /*db90*/  LDL.LU.64 R84, [R1+0x180] ;  /* 0x0001800001547983 */ /* 0x000ea80000300a00 */
[----:B------:R-:W2:Y:S04]  /*dba0*/  LDL.LU.64 R72, [R1+0x188] ;  /* 0x0001880001487983 */ /* 0x000ea80000300a00 */
[----:B------:R-:W2:Y:S04]  /*dbb0*/  LDL.LU.64 R54, [R1+0x190] ;  /* 0x0001900001367983 */ /* 0x000ea80000300a00 */
[----:B------:R-:W3:Y:S04]  /*dbc0*/  LDL.LU.64 R46, [R1+0x198] ;  /* 0x00019800012e7983 */ /* 0x000ee80000300a00 */
[----:B------:R-:W3:Y:S04]  /*dbd0*/  LDL.LU.64 R86, [R1+0x1a0] ;  /* 0x0001a00001567983 */ /* 0x000ee80000300a00 */
[----:B------:R-:W3:Y:S04]  /*dbe0*/  LDL.LU.64 R70, [R1+0x1a8] ;  /* 0x0001a80001467983 */ /* 0x000ee80000300a00 */
[----:B------:R-:W3:Y:S04]  /*dbf0*/  LDL.LU.64 R36, [R1+0x1b0] ;  /* 0x0001b00001247983 */ /* 0x000ee80000300a00 */
[----:B------:R-:W4:Y:S04]  /*dc00*/  LDL.LU.64 R34, [R1+0x1b8] ;  /* 0x0001b80001227983 */ /* 0x000f280000300a00 */
        /* <DEDUP_REMOVED lines=14> */
[----:B------:R1:W-:Y:S04]  /*dcf0*/  STL.64 [R1+0x20], R96 ;  /* 0x0000206001007387 */ /* 0x0003e80000100a00 */
[----:B------:R-:W4:Y:S04]  /*dd00*/  LDL.64 R116, [R1+0xb0] ;  /* 0x0000b00001747983 */ /* 0x000f280000100a00 */
[----:B------:R-:W4:Y:S04]  /*dd10*/  LDL.64 R114, [R1+0xe8] ;  /* 0x0000e80001727983 */ /* 0x000f280000100a00 */
[----:B------:R-:W4:Y:S01]  /*dd20*/  LDL.64 R112, [R1+0x110] ;  /* 0x0001100001707983 */ /* 0x000f220000100a00 */
[----:B------:R-:W-:-:S02]  /*dd30*/  IMAD.MOV.U32 R109, RZ, RZ, R9 ;  /* 0x000000ffff6d7224 */ /* 0x000fc400078e0009 */
[----:B------:R-:W-:Y:S02]  /*dd40*/  IMAD.MOV.U32 R106, RZ, RZ, R10 ;  /* 0x000000ffff6a7224 */ /* 0x000fe400078e000a */
[----:B------:R-:W-:Y:S02]  /*dd50*/  IMAD.MOV.U32 R107, RZ, RZ, R11 ;  /* 0x000000ffff6b7224 */ /* 0x000fe400078e000b */
[----:B------:R-:W-:Y:S02]  /*dd60*/  IMAD.MOV.U32 R104, RZ, RZ, R12 ;  /* 0x000000ffff687224 */ /* 0x000fe400078e000c */
[----:B------:R-:W-:Y:S02]  /*dd70*/  IMAD.MOV.U32 R105, RZ, RZ, R13 ;  /* 0x000000ffff697224 */ /* 0x000fe400078e000d */
[----:B------:R-:W-:Y:S02]  /*dd80*/  IMAD.MOV.U32 R102, RZ, RZ, R14 ;  /* 0x000000ffff667224 */ /* 0x000fe400078e000e */
[----:B------:R-:W-:-:S02]  /*dd90*/  IMAD.MOV.U32 R103, RZ, RZ, R15 ;  /* 0x000000ffff677224 */ /* 0x000fc400078e000f */
[C---:B------:R-:W-:Y:S02]  /*dda0*/  IMAD.WIDE R234, R5.reuse, 0x4, R130 ;  /* 0x0000000405ea7825 */ /* 0x040fe400078e0282 */
[----:B------:R-:W1:Y:S02]  /*ddb0*/  LDC R130, c[0x0][0x3a0] ;  /* 0x0000e800ff827b82 */ /* 0x000e640000000800 */
[----:B------:R-:W-:-:S04]  /*ddc0*/  IMAD.WIDE R62, R5, 0x4, R138 ;  /* 0x00000004053e7825 */ /* 0x000fc800078e028a */
[C---:B------:R-:W-:Y:S02]  /*ddd0*/  IMAD.WIDE R12, R5.reuse, 0x4, R146 ;  /* 0x00000004050c7825 */ /* 0x040fe400078e0292 */
[----:B------:R-:W1:Y:S02]  /*dde0*/  LDC R138, c[0x0][0x3a0] ;  /* 0x0000e800ff8a7b82 */ /* 0x000e640000000800 */
[----:B------:R-:W-:-:S04]  /*ddf0*/  IMAD.WIDE R154, R5, 0x4, R154 ;  /* 0x00000004059a7825 */ /* 0x000fc800078e029a */
[C---:B------:R-:W-:Y:S02]  /*de00*/  IMAD.WIDE R162, R5.reuse, 0x4, R162 ;  /* 0x0000000405a27825 */ /* 0x040fe400078e02a2 */
[----:B------:R-:W1:Y:S02]  /*de10*/  LDC R146, c[0x0][0x3a0] ;  /* 0x0000e800ff927b82 */ /* 0x000e640000000800 */
[----:B------:R-:W-:-:S04]  /*de20*/  IMAD.WIDE R170, R5, 0x4, R170 ;  /* 0x0000000405aa7825 */ /* 0x000fc800078e02aa */
[----:B------:R-:W-:-:S04]  /*de30*/  IMAD.WIDE R178, R5, 0x4, R178 ;  /* 0x0000000405b27825 */ /* 0x000fc800078e02b2 */
[----:B------:R-:W-:-:S04]  /*de40*/  IMAD.WIDE R186, R5, 0x4, R186 ;  /* 0x0000000405ba7825 */ /* 0x000fc800078e02ba */
[----:B------:R-:W-:-:S04]  /*de50*/  IMAD.WIDE R196, R5, 0x4, R196 ;  /* 0x0000000405c47825 */ /* 0x000fc800078e02c4 */
[----:B------:R-:W-:-:S04]  /*de60*/  IMAD.WIDE R204, R5, 0x4, R204 ;  /* 0x0000000405cc7825 */ /* 0x000fc800078e02cc */
[----:B------:R-:W-:-:S04]  /*de70*/  IMAD.WIDE R48, R5, 0x4, R212 ;  /* 0x0000000405307825 */ /* 0x000fc800078e02d4 */
[----:B------:R-:W-:-:S04]  /*de80*/  IMAD.WIDE R58, R5, 0x4, R220 ;  /* 0x00000004053a7825 */ /* 0x000fc800078e02dc */
[----:B------:R-:W-:-:S04]  /*de90*/  IMAD.WIDE R228, R5, 0x4, R228 ;  /* 0x0000000405e47825 */ /* 0x000fc800078e02e4 */
[----:B--2---:R-:W-:-:S04]  /*dea0*/  IMAD.WIDE R54, R5, 0x4, R54 ;  /* 0x0000000405367825 */ /* 0x004fc800078e0236 */
[----:B---3--:R-:W-:-:S04]  /*deb0*/  IMAD.WIDE R36, R5, 0x4, R36 ;  /* 0x0000000405247825 */ /* 0x008fc800078e0224 */
[----:B----4-:R-:W-:-:S04]  /*dec0*/  IMAD.WIDE R28, R5, 0x4, R28 ;  /* 0x00000004051c7825 */ /* 0x010fc800078e021c */
[C---:B------:R-:W-:Y:S01]  /*ded0*/  IMAD.WIDE R24, R5.reuse, 0x4, R24 ;  /* 0x0000000405187825 */ /* 0x040fe200078e0218 */
[----:B------:R2:W-:Y:S04]  /*dee0*/  LDGSTS.E [R252+0x10000], desc[UR28][R116.64], P5 ;  /* 0x1000000074fc7fae */ /* 0x0005e8000a9a101c */
[----:B------:R-:W-:Y:S04]  /*def0*/  LDGSTS.E [R252+0x10400], desc[UR28][R114.64], P5 ;  /* 0x1040000072fc7fae */ /* 0x000fe8000a9a101c */
[----:B------:R3:W-:Y:S04]  /*df00*/  LDGSTS.E [R252+0x10800], desc[UR28][R112.64], P5 ;  /* 0x1080000070fc7fae */ /* 0x0007e8000a9a101c */
[----:B------:R-:W-:Y:S01]  /*df10*/  LDGSTS.E [R252+0x10c00], desc[UR28][R2.64], P5 ;  /* 0x10c0000002fc7fae */ /* 0x000fe2000a9a101c */
[C---:B------:R-:W-:Y:S01]  /*df20*/  IMAD.WIDE R20, R5.reuse, 0x4, R20 ;  /* 0x0000000405147825 */ /* 0x040fe200078e0214 */
[----:B--2---:R-:W2:Y:S02]  /*df30*/  LDC R116, c[0x0][0x3a0] ;  /* 0x0000e800ff747b82 */ /* 0x004ea40000000800 */
[----:B------:R-:W-:Y:S04]  /*df40*/  LDGSTS.E [R252+0x11000], desc[UR28][R188.64], P5 ;  /* 0x11000000bcfc7fae */ /* 0x000fe8000a9a101c */
[----:B------:R-:W-:Y:S01]  /*df50*/  LDGSTS.E [R252+0x11400], desc[UR28][R68.64], P5 ;  /* 0x1140000044fc7fae */ /* 0x000fe2000a9a101c */
[C---:B------:R-:W-:Y:S01]  /*df60*/  IMAD.WIDE R232, R5.reuse, 0x4, R132 ;  /* 0x0000000405e87825 */ /* 0x040fe200078e0284 */
[----:B---3--:R-:W3:Y:S02]  /*df70*/  LDC R112, c[0x0][0x3a0] ;  /* 0x0000e800ff707b82 */ /* 0x008ee40000000800 */
[----:B------:R4:W-:Y:S04]  /*df80*/  LDGSTS.E [R252+0x11800], desc[UR28][R110.64], P5 ;  /* 0x118000006efc7fae */ /* 0x0009e8000a9a101c */
[----:B------:R-:W-:Y:S01]  /*df90*/  LDGSTS.E [R252+0x11c00], desc[UR28][R108.64], P5 ;  /* 0x11c000006cfc7fae */ /* 0x000fe2000a9a101c */
[C---:B------:R-:W-:Y:S01]  /*dfa0*/  IMAD.WIDE R6, R5.reuse, 0x4, R140 ;  /* 0x0000000405067825 */ /* 0x040fe200078e028c */
[----:B------:R-:W1:Y:S02]  /*dfb0*/  LDC R114, c[0x0][0x3a0] ;  /* 0x0000e800ff727b82 */ /* 0x000e640000000800 */
[----:B------:R4:W-:Y:S04]  /*dfc0*/  LDGSTS.E [R252+0x12000], desc[UR28][R106.64], P5 ;  /* 0x120000006afc7fae */ /* 0x0009e8000a9a101c */
[----:B------:R-:W-:Y:S01]  /*dfd0*/  LDGSTS.E [R252+0x12400], desc[UR28][R104.64], P5 ;  /* 0x1240000068fc7fae */ /* 0x000fe2000a9a101c */
[C---:B------:R-:W-:Y:S01]  /*dfe0*/  IMAD.WIDE R14, R5.reuse, 0x4, R148 ;  /* 0x00000004050e7825 */ /* 0x040fe200078e0294 */
[----:B----4-:R-:W4:Y:S02]  /*dff0*/  LDC R110, c[0x0][0x3a0] ;  /* 0x0000e800ff6e7b82 */ /* 0x010f240000000800 */
[----:B------:R2:W-:Y:S04]  /*e000*/  LDGSTS.E [R252+0x12800], desc[UR28][R102.64], P5 ;  /* 0x1280000066fc7fae */ /* 0x0005e8000a9a101c */
[----:B------:R-:W3:Y:S01]  /*e010*/  LDL.LU.64 R2, [R1+0x5f8] ;  /* 0x0005f80001027983 */ /* 0x000ee20000300a00 */
[C---:B------:R-:W-:Y:S01]  /*e020*/  IMAD.WIDE R156, R5.reuse, 0x4, R156 ;  /* 0x00000004059c7825 */ /* 0x040fe200078e029c */
[----:B------:R-:W3:Y:S02]  /*e030*/  LDC R106, c[0x0][0x3a0] ;  /* 0x0000e800ff6a7b82 */ /* 0x000ee40000000800 */
[----:B------:R2:W-:Y:S04]  /*e040*/  LDGSTS.E [R252+0x12c00], desc[UR28][R100.64], P5 ;  /* 0x12c0000064fc7fae */ /* 0x0005e8000a9a101c */
[----:B------:R-:W3:Y:S01]  /*e050*/  LDL.LU.64 R188, [R1+0x5f0] ;  /* 0x0005f00001bc7983 */ /* 0x000ee20000300a00 */
[C---:B------:R-:W-:Y:S01]  /*e060*/  IMAD.WIDE R164, R5.reuse, 0x4, R164 ;  /* 0x0000000405a47825 */ /* 0x040fe200078e02a4 */
[----:B--2---:R-:W2:Y:S02]  /*e070*/  LDC R102, c[0x0][0x3a0] ;  /* 0x0000e800ff667b82 */ /* 0x004ea40000000800 */
[----:B------:R1:W-:Y:S04]  /*e080*/  LDGSTS.E [R252+0x13000], desc[UR28][R98.64], P5 ;  /* 0x1300000062fc7fae */ /* 0x0003e8000a9a101c */
[----:B------:R-:W3:Y:S01]  /*e090*/  LDL.LU.64 R68, [R1+0x5e8] ;  /* 0x0005e80001447983 */ /* 0x000ee20000300a00 */
[C---:B------:R-:W-:Y:S01]  /*e0a0*/  IMAD.WIDE R172, R5.reuse, 0x4, R172 ;  /* 0x0000000405ac7825 */ /* 0x040fe200078e02ac */
[----:B------:R-:W2:Y:S02]  /*e0b0*/  LDC R100, c[0x0][0x3a0] ;  /* 0x0000e800ff647b82 */ /* 0x000ea40000000800 */
[----:B------:R1:W-:Y:S04]  /*e0c0*/  LDGSTS.E [R252+0x13400], desc[UR28][R96.64], P5 ;  /* 0x1340000060fc7fae */ /* 0x0003e8000a9a101c */
[----:B------:R-:W-:Y:S01]  /*e0d0*/  LDGSTS.E [R252+0x13800], desc[UR28][R234.64], P5 ;  /* 0x13800000eafc7fae */ /* 0x000fe2000a9a101c */
[C---:B------:R-:W-:Y:S01]  /*e0e0*/  IMAD.WIDE R180, R5.reuse, 0x4, R180 ;  /* 0x0000000405b47825 */ /* 0x040fe200078e02b4 */
[----:B-1----:R-:W1:Y:S02]  /*e0f0*/  LDC R99, c[0x0][0x3a0] ;  /* 0x0000e800ff637b82 */ /* 0x002e640000000800 */
[----:B------:R4:W-:Y:S04]  /*e100*/  STL.64 [R1+0x480], R234 ;  /* 0x000480ea01007387 */ /* 0x0009e80000100a00 */
[----:B------:R-:W-:Y:S01]  /*e110*/  LDGSTS.E [R252+0x13c00], desc[UR28][R62.64], P5 ;  /* 0x13c000003efc7fae */ /* 0x000fe2000a9a101c */
[C---:B------:R-:W-:Y:S01]  /*e120*/  IMAD.WIDE R190, R5.reuse, 0x4, R190 ;  /* 0x0000000405be7825 */ /* 0x040fe200078e02be */
[----:B------:R-:W1:Y:S02]  /*e130*/  LDC R96, c[0x0][0x3a0] ;  /* 0x0000e800ff607b82 */ /* 0x000e640000000800 */
[----:B------:R-:W-:Y:S04]  /*e140*/  LDGSTS.E [R252+0x14000], desc[UR28][R12.64], P5 ;  /* 0x140000000cfc7fae */ /* 0x000fe8000a9a101c */
[----:B----4-:R-:W4:Y:S01]  /*e150*/  LDL.LU.64 R234, [R1] ;  /* 0x0000000001ea7983 */ /* 0x010f220000300a00 */
[C---:B------:R-:W-:Y:S01]  /*e160*/  IMAD.WIDE R198, R5.reuse, 0x4, R198 ;  /* 0x0000000405c67825 */ /* 0x040fe200078e02c6 */
[----:B------:R-:W1:Y:S02]  /*e170*/  LDC R97, c[0x0][0x3a0] ;  /* 0x0000e800ff617b82 */ /* 0x000e640000000800 */
[----:B------:R2:W-:Y:S04]  /*e180*/  STL.64 [R1+0x488], R62 ;  /* 0x0004883e01007387 */ /* 0x0005e80000100a00 */
[----:B------:R-:W-:Y:S01]  /*e190*/  LDGSTS.E [R252+0x14400], desc[UR28][R154.64], P5 ;  /* 0x144000009afc7fae */ /* 0x000fe2000a9a101c */
[C---:B------:R-:W-:Y:S01]  /*e1a0*/  IMAD.WIDE R40, R5.reuse, 0x4, R206 ;  /* 0x0000000405287825 */ /* 0x040fe200078e02ce */
[----:B------:R-:W1:Y:S02]  /*e1b0*/  LDC R98, c[0x0][0x3a0] ;  /* 0x0000e800ff627b82 */ /* 0x000e640000000800 */
[----:B------:R-:W-:Y:S04]  /*e1c0*/  LDGSTS.E [R252+0x14800], desc[UR28][R162.64], P5 ;  /* 0x14800000a2fc7fae */ /* 0x000fe8000a9a101c */
[----:B--2---:R-:W2:Y:S01]  /*e1d0*/  LDL.LU.64 R62, [R1+0x258] ;  /* 0x00025800013e7983 */ /* 0x004ea20000300a00 */
[C---:B------:R-:W-:Y:S01]  /*e1e0*/  IMAD.WIDE R50, R5.reuse, 0x4, R214 ;  /* 0x0000000405327825 */ /* 0x040fe200078e02d6 */
[----:B------:R-:W1:Y:S02]  /*e1f0*/  LDC R104, c[0x0][0x3a0] ;  /* 0x0000e800ff687b82 */ /* 0x000e640000000800 */
[----:B------:R-:W-:Y:S04]  /*e200*/  STL.64 [R1+0x490], R12 ;  /* 0x0004900c01007387 */ /* 0x000fe80000100a00 */
[----:B------:R-:W-:Y:S01]  /*e210*/  STL.64 [R1+0x498], R154 ;  /* 0x0004989a01007387 */ /* 0x000fe20000100a00 */
[C---:B------:R-:W-:Y:S01]  /*e220*/  IMAD.WIDE R60, R5.reuse, 0x4, R222 ;  /* 0x00000004053c7825 */ /* 0x040fe200078e02de */
[----:B------:R-:W1:Y:S02]  /*e230*/  LDC R108, c[0x0][0x3a0] ;  /* 0x0000e800ff6c7b82 */ /* 0x000e640000000800 */
[----:B------:R1:W-:Y:S04]  /*e240*/  STL.64 [R1+0x4a0], R162 ;  /* 0x0004a0a201007387 */ /* 0x0003e80000100a00 */
[----:B------:R-:W-:Y:S01]  /*e250*/  LDGSTS.E [R252+0x14c00], desc[UR28][R170.64], P5 ;  /* 0x14c00000aafc7fae */ /* 0x000fe2000a9a101c */
[C---:B------:R-:W-:Y:S01]  /*e260*/  IMAD.WIDE R230, R5.reuse, 0x4, R230 ;  /* 0x0000000405e67825 */ /* 0x040fe200078e02e6 */
[----:B------:R-:W2:Y:S02]  /*e270*/  LDC R132, c[0x0][0x3a0] ;  /* 0x0000e800ff847b82 */ /* 0x000ea40000000800 */
[----:B------:R-:W-:Y:S04]  /*e280*/  LDGSTS.E [R252+0x15000], desc[UR28][R178.64], P5 ;  /* 0x15000000b2fc7fae */ /* 0x000fe8000a9a101c */
[----:B-1----:R-:W2:Y:S01]  /*e290*/  LDL.LU.64 R162, [R1+0x70] ;  /* 0x0000700001a27983 */ /* 0x002ea20000300a00 */
[C---:B------:R-:W-:Y:S01]  /*e2a0*/  IMAD.WIDE R46, R5.reuse, 0x4, R46 ;  /* 0x00000004052e7825 */ /* 0x040fe200078e022e */
[----:B------:R-:W1:Y:S02]  /*e2b0*/  LDC R140, c[0x0][0x3a0] ;  /* 0x0000e800ff8c7b82 */ /* 0x000e640000000800 */
[----:B------:R-:W-:Y:S04]  /*e2c0*/  STL.64 [R1+0x4a8], R170 ;  /* 0x0004a8aa01007387 */ /* 0x000fe80000100a00 */
[----:B------:R-:W-:Y:S04]  /*e2d0*/  STL.64 [R1+0x4b0], R178 ;  /* 0x0004b0b201007387 */ /* 0x000fe80000100a00 */
[----:B------:R-:W-:Y:S04]  /*e2e0*/  LDGSTS.E [R252+0x15400], desc[UR28][R186.64], P5 ;  /* 0x15400000bafc7fae */ /* 0x000fe8000a9a101c */
[----:B------:R-:W-:Y:S04]  /*e2f0*/  STL.64 [R1+0x4b8], R186 ;  /* 0x0004b8ba01007387 */ /* 0x000fe80000100a00 */
[----:B------:R-:W-:Y:S04]  /*e300*/  LDGSTS.E [R252+0x15800], desc[UR28][R196.64], P5 ;  /* 0x15800000c4fc7fae */ /* 0x000fe8000a9a101c */
[----:B------:R1:W-:Y:S04]  /*e310*/  STL.64 [R1+0x4c0], R196 ;  /* 0x0004c0c401007387 */ /* 0x0003e80000100a00 */
[----:B------:R-:W-:Y:S04]  /*e320*/  LDGSTS.E [R252+0x15c00], desc[UR28][R204.64], P5 ;  /* 0x15c00000ccfc7fae */ /* 0x000fe8000a9a101c */
[----:B------:R-:W-:Y:S04]  /*e330*/  LDGSTS.E [R252+0x16000], desc[UR28][R48.64], P5 ;  /* 0x1600000030fc7fae */ /* 0x000fe8000a9a101c */
[----:B-1----:R-:W2:Y:S04]  /*e340*/  LDL.LU.64 R196, [R1+0xa8] ;  /* 0x0000a80001c47983 */ /* 0x002ea80000300a00 */
        /* <DEDUP_REMOVED lines=15> */
[----:B------:R1:W-:Y:S04]  /*e440*/  LDGSTS.E [R252+0x17c00], desc[UR28][R20.64], P5 ;  /* 0x17c0000014fc7fae */ /* 0x0003e8000a9a101c */
[----:B-1----:R-:W2:Y:S04]  /*e450*/  LDL.LU.64 R24, [R1+0xf8] ;  /* 0x0000f80001187983 */ /* 0x002ea80000300a00 */
[----:B------:R1:W-:Y:S01]  /*e460*/  STL.64 [R1+0x508], R20 ;  /* 0x0005081401007387 */ /* 0x0003e20000100a00 */
[C---:B------:R-:W-:Y:S01]  /*e470*/  IMAD.WIDE R34, R5.reuse, 0x4, R34 ;  /* 0x0000000405227825 */ /* 0x040fe200078e0222 */
[----:B------:R-:W2:Y:S02]  /*e480*/  LDC R252, c[0x0][0x3a0] ;  /* 0x0000e800fffc7b82 */ /* 0x000ea40000000800 */
[----:B-1----:R-:W2:Y:S04]  /*e490*/  LDL.LU.64 R20, [R1+0x278] ;  /* 0x0002780001147983 */ /* 0x002ea80000300a00 */
        /* <DEDUP_REMOVED lines=8> */
[----:B---3--:R-:W-:Y:S04]  /*e520*/  LDGSTS.E [R69+0x10100], desc[UR28][R2.64], P5 ;  /* 0x1010000002457fae */ /* 0x008fe8000a9a101c */
[----:B------:R-:W-:Y:S04]  /*e530*/  LDGSTS.E [R69+0x10500], desc[UR28][R250.64], P5 ;  /* 0x10500000fa457fae */ /* 0x000fe8000a9a101c */
[----:B------:R-:W3:Y:S04]  /*e540*/  LDL.LU.64 R2, [R1+0x5e0] ;  /* 0x0005e00001027983 */ /* 0x000ee80000300a00 */
[----:B--2---:R-:W-:Y:S04]  /*e550*/  LDGSTS.E [R69+0x10900], desc[UR28][R20.64], P5 ;  /* 0x1090000014457fae */ /* 0x004fe8000a9a101c */
[----:B------:R-:W-:Y:S04]  /*e560*/  LDGSTS.E [R69+0x10d00], desc[UR28][R248.64], P5 ;  /* 0x10d00000f8457fae */ /* 0x000fe8000a9a101c */
[----:B------:R-:W-:Y:S04]  /*e570*/  LDGSTS.E [R69+0x11100], desc[UR28][R242.64], P5 ;  /* 0x11100000f2457fae */ /* 0x000fe8000a9a101c */
[----:B------:R1:W-:Y:S04]  /*e580*/  LDGSTS.E [R69+0x11500], desc[UR28][R62.64], P5 ;  /* 0x115000003e457fae */ /* 0x0003e8000a9a101c */
[----:B------:R-:W-:Y:S04]  /*e590*/  STL.64 [R1+0x5c0], R20 ;  /* 0x0005c01401007387 */ /* 0x000fe80000100a00 */
[----:B------:R-:W-:Y:S04]  /*e5a0*/  LDGSTS.E [R69+0x11900], desc[UR28][R240.64], P5 ;  /* 0x11900000f0457fae */ /* 0x000fe8000a9a101c */
[----:B------:R-:W-:Y:S04]  /*e5b0*/  STL.64 [R1+0x580], R62 ;  /* 0x0005803e01007387 */ /* 0x000fe80000100a00 */
[----:B------:R-:W-:Y:S04]  /*e5c0*/  LDGSTS.E [R69+0x11d00], desc[UR28][R238.64], P5 ;  /* 0x11d00000ee457fae */ /* 0x000fe8000a9a101c */
[----:B------:R-:W-:Y:S04]  /*e5d0*/  LDGSTS.E [R69+0x12100], desc[UR28][R236.64], P5 ;  /* 0x12100000ec457fae */ /* 0x000fe8000a9a101c */
[----:B------:R-:W2:Y:S04]  /*e5e0*/  LDL.LU.64 R250, [R1+0x438] ;  /* 0x0004380001fa7983 */ /* 0x000ea80000300a00 */
[----:B------:R-:W-:Y:S04]  /*e5f0*/  LDGSTS.E [R69+0x12500], desc[UR28][R24.64], P5 ;  /* 0x1250000018457fae */ /* 0x000fe8000a9a101c */
[----:B------:R-:W2:Y:S04]  /*e600*/  LDL.LU.64 R236, [R1+0x430] ;  /* 0x0004300001ec7983 */ /* 0x000ea80000300a00 */
[----:B------:R-:W2:Y:S04]  /*e610*/  LDL.LU.64 R238, [R1+0x428] ;  /* 0x0004280001ee7983 */ /* 0x000ea80000300a00 */
[----:B------:R-:W3:Y:S04]  /*e620*/  LDL.LU.64 R240, [R1+0x420] ;  /* 0x0004200001f07983 */ /* 0x000ee80000300a00 */
[----:B------:R-:W3:Y:S04]  /*e630*/  LDL.LU.64 R242, [R1+0x418] ;  /* 0x0004180001f27983 */ /* 0x000ee80000300a00 */
[----:B------:R-:W3:Y:S04]  /*e640*/  LDL.LU.64 R204, [R1+0x280] ;  /* 0x0002800001cc7983 */ /* 0x000ee80000300a00 */
[----:B------:R-:W3:Y:S04]  /*e650*/  LDL.LU.64 R170, [R1+0x268] ;  /* 0x0002680001aa7983 */ /* 0x000ee80000300a00 */
[----:B------:R1:W-:Y:S04]  /*e660*/  STL.64 [R1+0x510], R24 ;  /* 0x0005101801007387 */ /* 0x0003e80000100a00 */
[----:B------:R-:W-:Y:S04]  /*e670*/  LDGSTS.E [R69+0x12900], desc[UR28][R228.64], P5 ;  /* 0x12900000e4457fae */ /* 0x000fe8000a9a101c */
[----:B------:R-:W-:Y:S04]  /*e680*/  LDGSTS.E [R69+0x12d00], desc[UR28][R196.64], P5 ;  /* 0x12d00000c4457fae */ /* 0x000fe8000a9a101c */
[----:B-1----:R-:W3:Y:S04]  /*e690*/  LDL.LU.64 R24, [R1+0x108] ;  /* 0x0001080001187983 */ /* 0x002ee80000300a00 */
[----:B------:R1:W-:Y:S04]  /*e6a0*/  STL.64 [R1+0x518], R228 ;  /* 0x000518e401007387 */ /* 0x0003e80000100a00 */
[----:B------:R-:W-:Y:S04]  /*e6b0*/  LDGSTS.E [R69+0x13100], desc[UR28][R162.64], P5 ;  /* 0x13100000a2457fae */ /* 0x000fe8000a9a101c */
[----:B----4-:R-:W-:Y:S04]  /*e6c0*/  LDGSTS.E [R69+0x13500], desc[UR28][R234.64], P5 ;  /* 0x13500000ea457fae */ /* 0x010fe8000a9a101c */
[----:B-1----:R-:W4:Y:S04]  /*e6d0*/  LDL.LU.64 R228, [R1+0x120] ;  /* 0x0001200001e47983 */ /* 0x002f280000300a00 */
[----:B------:R1:W-:Y:S04]  /*e6e0*/  STL.64 [R1+0x520], R196 ;  /* 0x000520c401007387 */ /* 0x0003e80000100a00 */
[----:B------:R-:W-:Y:S04]  /*e6f0*/  LDGSTS.E [R69+0x13900], desc[UR28][R232.64], P5 ;  /* 0x13900000e8457fae */ /* 0x000fe8000a9a101c */
[----:B------:R-:W-:Y:S04]  /*e700*/  LDGSTS.E [R69+0x13d00], desc[UR28][R6.64], P5 ;  /* 0x13d0000006457fae */ /* 0x000fe8000a9a101c */
[----:B-1----:R-:W3:Y:S04]  /*e710*/  LDL.LU.64 R196, [R1+0x2a8] ;  /* 0x0002a80001c47983 */ /* 0x002ee80000300a00 */
        /* <DEDUP_REMOVED lines=12> */
[----:B------:R-:W-:Y:S04]  /*e7e0*/  STL.64 [R1+0x540], R6 ;  /* 0x0005400601007387 */ /* 0x000fe80000100a00 */
[----:B------:R-:W-:Y:S04]  /*e7f0*/  STL.64 [R1+0x548], R14 ;  /* 0x0005480e01007387 */ /* 0x000fe80000100a00 */
[----:B------:R1:W-:Y:S04]  /*e800*/  STL.64 [R1+0x550], R156 ;  /* 0x0005509c01007387 */ /* 0x0003e80000100a00 */
[----:B------:R-:W-:Y:S04]  /*e810*/  LDGSTS.E [R69+0x15900], desc[UR28][R198.64], P5 ;  /* 0x15900000c6457fae */ /* 0x000fe8000a9a101c */
[----:B------:R-:W-:Y:S04]  /*e820*/  LDGSTS.E [R69+0x15d00], desc[UR28][R40.64], P5 ;  /* 0x15d0000028457fae */ /* 0x000fe8000a9a101c */
[----:B-1----:R-:W3:Y:S04]  /*e830*/  LDL.LU.64 R156, [R1+0x170] ;  /* 0x00017000019c7983 */ /* 0x002ee80000300a00 */
[----:B------:R1:W-:Y:S01]  /*e840*/  STL.64 [R1+0x558], R164 ;  /* 0x000558a401007387 */ /* 0x0003e20000100a00 */
[----:B------:R-:W-:-:S03]  /*e850*/  IMAD.WIDE R26, R5, 0x4, R26 ;  /* 0x00000004051a7825 */ /* 0x000fc600078e021a */
[----:B------:R-:W-:Y:S01]  /*e860*/  LDGSTS.E [R69+0x16100], desc[UR28][R50.64], P5 ;  /* 0x1610000032457fae */ /* 0x000fe2000a9a101c */
[----:B------:R-:W-:-:S03]  /*e870*/  IMAD.WIDE R22, R5, 0x4, R22 ;  /* 0x0000000405167825 */ /* 0x000fc600078e0216 */
[----:B------:R-:W-:Y:S04]  /*e880*/  LDGSTS.E [R69+0x16500], desc[UR28][R60.64], P5 ;  /* 0x165000003c457fae */ /* 0x000fe8000a9a101c */
[----:B-1----:R-:W3:Y:S04]  /*e890*/  LDL.LU.64 R164, [R1+0x178] ;  /* 0x0001780001a47983 */ /* 0x002ee80000300a00 */
[----:B------:R1:W-:Y:S01]  /*e8a0*/  STL.64 [R1+0x560], R172 ;  /* 0x000560ac01007387 */ /* 0x0003e20000100a00 */
[----:B------:R-:W-:-:S03]  /*e8b0*/  IMAD.WIDE R18, R5, 0x4, R18 ;  /* 0x0000000405127825 */ /* 0x000fc600078e0212 */
[----:B------:R-:W-:Y:S04]  /*e8c0*/  LDGSTS.E [R69+0x16900], desc[UR28][R230.64], P5 ;  /* 0x16900000e6457fae */ /* 0x000fe8000a9a101c */
[----:B------:R-:W-:Y:S04]  /*e8d0*/  LDGSTS.E [R69+0x16d00], desc[UR28][R46.64], P5 ;  /* 0x16d000002e457fae */ /* 0x000fe8000a9a101c */
[----:B-1----:R-:W4:Y:S04]  /*e8e0*/  LDL.LU.64 R172, [R1+0x2b8] ;  /* 0x0002b80001ac7983 */ /* 0x002f280000300a00 */
[----:B------:R1:W-:Y:S04]  /*e8f0*/  STL.64 [R1+0x568], R180 ;  /* 0x000568b401007387 */ /* 0x0003e80000100a00 */
[----:B------:R-:W-:Y:S04]  /*e900*/  LDGSTS.E [R69+0x17100], desc[UR28][R34.64], P5 ;  /* 0x1710000022457fae */ /* 0x000fe8000a9a101c */
[----:B------:R-:W-:Y:S04]  /*e910*/  LDGSTS.E [R69+0x17500], desc[UR28][R26.64], P5 ;  /* 0x175000001a457fae */ /* 0x000fe8000a9a101c */
[----:B-1----:R-:W4:Y:S04]  /*e920*/  LDL.LU.64 R180, [R1+0x2c0] ;  /* 0x0002c00001b47983 */ /* 0x002f280000300a00 */
[----:B------:R1:W-:Y:S01]  /*e930*/  STL.64 [R1+0x570], R190 ;  /* 0x000570be01007387 */ /* 0x0003e20000100a00 */
[----:B------:R-:W-:-:S03]  /*e940*/  IMAD.WIDE R82, R5, 0x4, R224 ;  /* 0x0000000405527825 */ /* 0x000fc600078e02e0 */
[----:B------:R-:W-:Y:S01]  /*e950*/  LDGSTS.E [R69+0x17900], desc[UR28][R22.64], P5 ;  /* 0x1790000016457fae */ /* 0x000fe2000a9a101c */
[----:B------:R-:W-:-:S03]  /*e960*/  IMAD.WIDE R56, R5, 0x4, R218 ;  /* 0x0000000405387825 */ /* 0x000fc600078e02da */
[----:B------:R2:W-:Y:S04]  /*e970*/  LDGSTS.E [R69+0x17d00], desc[UR28][R18.64], P5 ;  /* 0x17d0000012457fae */ /* 0x0005e8000a9a101c */
[----:B-1----:R-:W4:Y:S04]  /*e980*/  LDL.LU.64 R190, [R1+0x238] ;  /* 0x0002380001be7983 */ /* 0x002f280000300a00 */
[----:B------:R1:W-:Y:S04]  /*e990*/  STL.64 [R1+0x578], R198 ;  /* 0x000578c601007387 */ /* 0x0003e80000100a00 */
[----:B-1----:R-:W4:Y:S04]  /*e9a0*/  LDL.LU.64 R198, [R1+0x248] ;  /* 0x0002480001c67983 */ /* 0x002f280000300a00 */
[----:B------:R1:W-:Y:S04]  /*e9b0*/  STL.64 [R1+0x588], R40 ;  /* 0x0005882801007387 */ /* 0x0003e80000100a00 */
[----:B-1----:R-:W4:Y:S04]  /*e9c0*/  LDL.LU.64 R40, [R1+0x260] ;  /* 0x0002600001287983 */ /* 0x002f280000300a00 */
[----:B------:R-:W-:Y:S04]  /*e9d0*/  STL.64 [R1+0x590], R50 ;  /* 0x0005903201007387 */ /* 0x000fe80000100a00 */
[----:B------:R-:W-:Y:S04]  /*e9e0*/  STL.64 [R1+0x598], R60 ;  /* 0x0005983c01007387 */ /* 0x000fe80000100a00 */
[----:B------:R1:W-:Y:S04]  /*e9f0*/  STL.64 [R1+0x5a0], R230 ;  /* 0x0005a0e601007387 */ /* 0x0003e80000100a00 */
[----:B-1----:R-:W4:Y:S04]  /*ea00*/  LDL.LU.64 R230, [R1+0x288] ;  /* 0x0002880001e67983 */ /* 0x002f280000300a00 */
[----:B------:R-:W-:Y:S04]  /*ea10*/  STL.64 [R1+0x5a8], R46 ;  /* 0x0005a82e01007387 */ /* 0x000fe80000100a00 */
[----:B------:R1:W-:Y:S04]  /*ea20*/  STL.64 [R1+0x5b0], R34 ;  /* 0x0005b02201007387 */ /* 0x0003e80000100a00 */
[----:B-1----:R-:W4:Y:S04]  /*ea30*/  LDL.LU.64 R34, [R1+0x298] ;  /* 0x0002980001227983 */ /* 0x002f280000300a00 */
[----:B------:R1:W-:Y:S04]  /*ea40*/  STL.64 [R1+0x5b8], R26 ;  /* 0x0005b81a01007387 */ /* 0x0003e80000100a00 */
[----:B-1----:R-:W4:Y:S04]  /*ea50*/  LDL.LU.64 R26, [R1+0x2a0] ;  /* 0x0002a000011a7983 */ /* 0x002f280000300a00 */
[----:B------:R-:W-:Y:S04]  /*ea60*/  STL.64 [R1+0x5c8], R22 ;  /* 0x0005c81601007387 */ /* 0x000fe80000100a00 */
[----:B------:R1:W-:Y:S01]  /*ea70*/  STL.64 [R1+0x5d0], R18 ;  /* 0x0005d01201007387 */ /* 0x0003e20000100a00 */
[----:B--2---:R-:W-:-:S04]  /*ea80*/  IMAD.WIDE R224, R188, 0x4, R250 ;  /* 0x00000004bce07825 */ /* 0x004fc800078e02fa */
        /* <DEDUP_REMOVED lines=36> */
[----:B------:R-:W-:Y:S01]  /*ecd0*/  IMAD.WIDE R80, R5, 0x4, R80 ;  /* 0x0000000405507825 */ /* 0x000fe200078e0250 */
[----:B------:R-:W-:Y:S01]  /*ece0*/  LEA R63, R189, UR10, 0x8 ;  /* 0x0000000abd3f7c11 */ /* 0x000fe2000f8e40ff */
[----:B------:R-:W2:Y:S02]  /*ecf0*/  LDC R126, c[0x0][0x3a0] ;  /* 0x0000e800ff7e7b82 */ /* 0x000ea40000000800 */
[----:B------:R-:W-:-:S04]  /*ed00*/  IMAD.WIDE R220, R188, 0x4, R238 ;  /* 0x00000004bcdc7825 */ /* 0x000fc800078e02ee */
[C---:B---3--:R-:W-:Y:S02]  /*ed10*/  IMAD.WIDE R218, R188.reuse, 0x4, R240 ;  /* 0x00000004bcda7825 */ /* 0x048fe400078e02f0 */
[----:B------:R-:W3:Y:S08]  /*ed20*/  LDC R128, c[0x0][0x3a0] ;  /* 0x0000e800ff807b82 */ /* 0x000ef00000000800 */
[----:B-1----:R-:W1:Y:S08]  /*ed30*/  LDC R19, c[0x0][0x3a0] ;  /* 0x0000e800ff137b82 */ /* 0x002e700000000800 */
[----:B------:R-:W1:Y:S08]  /*ed40*/  LDC R18, c[0x0][0x3a0] ;  /* 0x0000e800ff127b82 */ /* 0x000e700000000800 */
[----:B------:R-:W1:Y:S01]  /*ed50*/  LDC R22, c[0x0][0x3a0] ;  /* 0x0000e800ff167b82 */ /* 0x000e620000000800 */
[----:B----4-:R-:W-:Y:S04]  /*ed60*/  STL.64 [R1+0x5d8], R180 ;  /* 0x0005d8b401007387 */ /* 0x010fe80000100a00 */
[----:B------:R-:W4:Y:S01]  /*ed70*/  LDL.LU.64 R248, [R1+0x410] ;  /* 0x0004100001f87983 */ /* 0x000f220000300a00 */
[----:B------:R-:W-:-:S02]  /*ed80*/  IMAD.WIDE R216, R188, 0x4, R242 ;  /* 0x00000004bcd87825 */ /* 0x000fc400078e02f2 */
[----:B------:R-:W1:Y:S01]  /*ed90*/  LDC R135, c[0x0][0x3a0] ;  /* 0x0000e800ff877b82 */ /* 0x000e620000000800 */
[----:B------:R-:W2:Y:S04]  /*eda0*/  LDL.LU.64 R250, [R1+0x408] ;  /* 0x0004080001fa7983 */ /* 0x000ea80000300a00 */
[----:B------:R-:W2:Y:S03]  /*edb0*/  LDL.LU.64 R236, [R1+0x400] ;  /* 0x0004000001ec7983 */ /* 0x000ea60000300a00 */
[----:B------:R-:W1:Y:S01]  /*edc0*/  LDC R134, c[0x0][0x3a0] ;  /* 0x0000e800ff867b82 */ /* 0x000e620000000800 */
[----:B------:R-:W3:Y:S04]  /*edd0*/  LDL.LU.64 R238, [R1+0x3f8] ;  /* 0x0003f80001ee7983 */ /* 0x000ee80000300a00 */
[----:B------:R-:W3:Y:S03]  /*ede0*/  LDL.LU.64 R240, [R1+0x3f0] ;  /* 0x0003f00001f07983 */ /* 0x000ee60000300a00 */
[----:B------:R-:W1:Y:S01]  /*edf0*/  LDC R136, c[0x0][0x3a0] ;  /* 0x0000e800ff887b82 */ /* 0x000e620000000800 */
[----:B------:R-:W3:Y:S04]  /*ee00*/  LDL.LU.64 R242, [R1+0x3e8] ;  /* 0x0003e80001f27983 */ /* 0x000ee80000300a00 */
[----:B------:R-:W-:Y:S03]  /*ee10*/  LDGSTS.E [R68+0x10200], desc[UR28][R180.64], P5 ;  /* 0x10200000b4447fae */ /* 0x000fe6000a9a101c */
[----:B------:R-:W1:Y:S01]  /*ee20*/  LDC R142, c[0x0][0x3a0] ;  /* 0x0000e800ff8e7b82 */ /* 0x000e620000000800 */
[----:B------:R-:W-:Y:S07]  /*ee30*/  LDGSTS.E [R68+0x10600], desc[UR28][R162.64], P5 ;  /* 0x10600000a2447fae */ /* 0x000fee000a9a101c */
[----:B------:R-:W1:Y:S01]  /*ee40*/  LDC R144, c[0x0][0x3a0] ;  /* 0x0000e800ff907b82 */ /* 0x000e620000000800 */
        /* <DEDUP_REMOVED lines=49> */
[----:B----4-:R-:W-:-:S03]  /*f160*/  IMAD.WIDE R214, R188, 0x4, R248 ;  /* 0x00000004bcd67825 */ /* 0x010fc600078e02f8 */
[----:B------:R-:W-:Y:S04]  /*f170*/  LDGSTS.E [R2+0x14f00], desc[UR28][R176.64], P5 ;  /* 0x14f00000b0027fae */ /* 0x000fe8000a9a101c */
[----:B------:R-:W4:Y:S01]  /*f180*/  LDL.LU.64 R248, [R1+0x3e0] ;  /* 0x0003e00001f87983 */ /* 0x000f220000300a00 */
[----:B--2---:R-:W-:-:S03]  /*f190*/  IMAD.WIDE R212, R188, 0x4, R250 ;  /* 0x00000004bcd47825 */ /* 0x004fc600078e02fa */
[----:B------:R-:W2:Y:S01]  /*f1a0*/  LDL.LU.64 R250, [R1+0x3d8] ;  /* 0x0003d80001fa7983 */ /* 0x000ea20000300a00 */
[----:B------:R-:W-:-:S03]  /*f1b0*/  IMAD.WIDE R210, R188, 0x4, R236 ;  /* 0x00000004bcd27825 */ /* 0x000fc600078e02ec */
[----:B------:R-:W2:Y:S01]  /*f1c0*/  LDL.LU.64 R236, [R1+0x3d0] ;  /* 0x0003d00001ec7983 */ /* 0x000ea20000300a00 */
[----:B---3--:R-:W-:-:S03]  /*f1d0*/  IMAD.WIDE R208, R188, 0x4, R238 ;  /* 0x00000004bcd07825 */ /* 0x008fc600078e02ee */
[----:B------:R-:W3:Y:S01]  /*f1e0*/  LDL.LU.64 R238, [R1+0x3c8] ;  /* 0x0003c80001ee7983 */ /* 0x000ee20000300a00 */
[----:B------:R-:W-:-:S03]  /*f1f0*/  IMAD.WIDE R206, R188, 0x4, R240 ;  /* 0x00000004bcce7825 */ /* 0x000fc600078e02f0 */
[----:B------:R-:W3:Y:S01]  /*f200*/  LDL.LU.64 R240, [R1+0x3c0] ;  /* 0x0003c00001f07983 */ /* 0x000ee20000300a00 */
[----:B------:R-:W-:-:S03]  /*f210*/  IMAD.WIDE R202, R188, 0x4, R242 ;  /* 0x00000004bcca7825 */ /* 0x000fc600078e02f2 */
[----:B------:R-:W3:Y:S04]  /*f220*/  LDL.LU.64 R242, [R1+0x3b8] ;  /* 0x0003b80001f27983 */ /* 0x000ee80000300a00 */
        /* <DEDUP_REMOVED lines=12> */
[----:B------:R-:W0:Y:S01]  /*f2f0*/  LDGDEPBAR ;  /* 0x00000000000079af */ /* 0x000e220000000000 */
[----:B------:R-:W-:Y:S01]  /*f300*/  BAR.SYNC.DEFER_BLOCKING 0x0 ;  /* 0x0000000000007b1d */ /* 0x000fe20000010000 */
[----:B------:R-:W-:Y:S01]  /*f310*/  ISETP.GE.U32.AND P5, PT, R4, 0x7fffff3d, PT ;  /* 0x7fffff3d0400780c */ /* 0x000fe20003fa6070 */
[----:B------:R-:W-:-:S06]  /*f320*/  VIADD R4, R96, 0xffffff7b ;  /* 0xffffff7b60047836 */ /* 0x000fcc0000000000 */
[----:B------:R-:W1:Y:S01]  /*f330*/  LDC R96, c[0x0][0x3a0] ;  /* 0x0000e800ff607b82 */ /* 0x000e620000000800 */
[----:B------:R-:W-:Y:S01]  /*f340*/  @!PT LDS RZ, [RZ] ;  /* 0x00000000fffff984 */ /* 0x000fe20000000800 */
[----:B------:R-:W-:Y:S01]  /*f350*/  @!PT LDS RZ, [RZ] ;  /* 0x00000000fffff984 */ /* 0x000fe20000000800 */
[----:B------:R-:W-:Y:S01]  /*f360*/  @!PT LDS RZ, [RZ] ;  /* 0x00000000fffff984 */ /* 0x000fe20000000800 */
[----:B------:R-:W-:Y:S01]  /*f370*/  LDGSTS.E [R63+0x50000], desc[UR28][R224.64], !P6 ;  /* 0x50000000e03f7fae */ /* 0x000fe2000f1a101c */
[----:B------:R-:W-:Y:S01]  /*f380*/  ISETP.GE.U32.AND P6, PT, R4, 0x7fffff3c, PT ;  /* 0x7fffff3c0400780c */ /* 0x000fe20003fc6070 */
[----:B------:R-:W-:Y:S02]  /*f390*/  VIADD R4, R97, 0xffffff7a ;  /* 0xffffff7a61047836 */ /* 0x000fe40000000000 */
[----:B------:R-:W-:Y:S03]  /*f3a0*/  LDGSTS.E [R63+0x50004], desc[UR28][R222.64], !P3 ;  /* 0x50004000de3f7fae */ /* 0x000fe6000d9a101c */
[----:B------:R-:W1:Y:S01]  /*f3b0*/  LDC R97, c[0x0][0x3a0] ;  /* 0x0000e800ff617b82 */ /* 0x000e620000000800 */
[----:B------:R-:W-:Y:S01]  /*f3c0*/  ISETP.GE.U32.AND P3, PT, R4, 0x7fffff3b, PT ;  /* 0x7fffff3b0400780c */ /* 0x000fe20003f66070 */
[C---:B----4-:R-:W-:Y:S01]  /*f3d0*/  IMAD.WIDE R194, R188.reuse, 0x4, R248 ;  /* 0x00000004bcc27825 */ /* 0x050fe200078e02f8 */
[----:B------:R-:W-:Y:S04]  /*f3e0*/  LDGSTS.E [R63+0x50008], desc[UR28][R220.64], !P2 ;  /* 0x50008000dc3f7fae */ /* 0x000fe8000d1a101c */
[----:B------:R-:W4:Y:S01]  /*f3f0*/  LDL.LU.64 R248, [R1+0x3b0] ;  /* 0x0003b00001f87983 */ /* 0x000f220000300a00 */
[----:B--2---:R-:W-:-:S03]  /*f400*/  IMAD.WIDE R192, R188, 0x4, R250 ;  /* 0x00000004bcc07825 */ /* 0x004fc600078e02fa */
[----:B------:R-:W2:Y:S01]  /*f410*/  LDL.LU.64 R250, [R1+0x3a8] ;  /* 0x0003a80001fa7983 */ /* 0x000ea20000300a00 */
[----:B------:R-:W-:Y:S02]  /*f420*/  VIADD R4, R99, 0xffffff79 ;  /* 0xffffff7963047836 */ /* 0x000fe40000000000 */
[----:B------:R-:W3:Y:S01]  /*f430*/  LDC R99, c[0x0][0x3a0] ;  /* 0x0000e800ff637b82 */ /* 0x000ee20000000800 */
[----:B------:R-:W-:Y:S02]  /*f440*/  LDGSTS.E [R63+0x5000c], desc[UR28][R218.64], !P5 ;  /* 0x5000c000da3f7fae */ /* 0x000fe4000e9a101c */
[----:B------:R-:W-:Y:S01]  /*f450*/  ISETP.GE.U32.AND P2, PT, R4, 0x7fffff3a, PT ;  /* 0x7fffff3a0400780c */ /* 0x000fe20003f46070 */
[----:B------:R-:W-:Y:S01]  /*f460*/  VIADD R4, R98, 0xffffff78 ;  /* 0xffffff7862047836 */ /* 0x000fe20000000000 */
[----:B------:R-:W-:Y:S03]  /*f470*/  LDGSTS.E [R63+0x50010], desc[UR28][R216.64], !P6 ;  /* 0x50010000d83f7fae */ /* 0x000fe6000f1a101c */
[----:B------:R-:W3:Y:S01]  /*f480*/  LDC R98, c[0x0][0x3a0] ;  /* 0x0000e800ff627b82 */ /* 0x000ee20000000800 */
[----:B------:R-:W-:Y:S01]  /*f490*/  ISETP.GE.U32.AND P5, PT, R4, 0x7fffff39, PT ;  /* 0x7fffff390400780c */ /* 0x000fe20003fa6070 */
[----:B-1----:R-:W-:Y:S01]  /*f4a0*/  VIADD R4, R96, 0xffffff77 ;  /* 0xffffff7760047836 */ /* 0x002fe20000000000 */
[----:B------:R-:W-:Y:S05]  /*f4b0*/  LDGSTS.E [R63+0x50014], desc[UR28][R214.64], !P3 ;  /* 0x50014000d63f7fae */ /* 0x000fea000d9a101c */
[----:B------:R-:W1:Y:S01]  /*f4c0*/  LDC R96, c[0x0][0x3a0] ;  /* 0x0000e800ff607b82 */ /* 0x000e620000000800 */
[----:B------:R-:W-:Y:S01]  /*f4d0*/  ISETP.GE.U32.AND P6, PT, R4, 0x7fffff38, PT ;  /* 0x7fffff380400780c */ /* 0x000fe20003fc6070 */
[----:B------:R-:W-:Y:S04]  /*f4e0*/  LDGSTS.E [R63+0x50018], desc[UR28][R212.64], !P2 ;  /* 0x50018000d43f7fae */ /* 0x000fe8000d1a101c */
[----:B------:R-:W-:Y:S01]  /*f4f0*/  LDGSTS.E [R63+0x5001c], desc[UR28][R210.64], !P5 ;  /* 0x5001c000d23f7fae */ /* 0x000fe2000e9a101c */
[----:B---3--:R-:W-:-:S05]  /*f500*/  VIADD R4, R99, 0xffffff76 ;  /* 0xffffff7663047836 */ /* 0x008fca0000000000 */
[----:B------:R-:W-:Y:S01]  /*f510*/  ISETP.GE.U32.AND P3, PT, R4, 0x7fffff37, PT ;  /* 0x7fffff370400780c */ /* 0x000fe20003f66070 */
[----:B------:R-:W-:Y:S01]  /*f520*/  VIADD R4, R97, 0xffffff75 ;  /* 0xffffff7561047836 */ /* 0x000fe20000000000 */
[----:B------:R-:W-:Y:S01]  /*f530*/  LDGSTS.E [R63+0x50020], desc[UR28][R208.64], !P6 ;  /* 0x50020000d03f7fae */ /* 0x000fe2000f1a101c */
[----:B------:R-:W3:Y:S03]  /*f540*/  LDC R97, c[0x0][0x3a0] ;  /* 0x0000e800ff617b82 */ /* 0x000ee60000000800 */
[----:B------:R-:W-:Y:S01]  /*f550*/  ISETP.GE.U32.AND P2, PT, R4, 0x7fffff36, PT ;  /* 0x7fffff360400780c */ /* 0x000fe20003f46070 */
[----:B-1----:R-:W-:-:S04]  /*f560*/  VIADD R4, R96, 0xffffff74 ;  /* 0xffffff7460047836 */ /* 0x002fc80000000000 */
[----:B------:R-:W1:Y:S02]  /*f570*/  LDC R96, c[0x0][0x3a0] ;  /* 0x0000e800ff607b82 */ /* 0x000e640000000800 */
[----:B------:R-:W-:Y:S01]  /*f580*/  LDGSTS.E [R63+0x50024], desc[UR28][R206.64], !P3 ;  /* 0x50024000ce3f7fae */ /* 0x000fe2000d9a101c */
[----:B------:R-:W-:Y:S01]  /*f590*/  ISETP.GE.U32.AND P5, PT, R4, 0x7fffff35, PT ;  /* 0x7fffff350400780c */ /* 0x000fe20003fa6070 */
[----:B------:R-:W-:-:S04]  /*f5a0*/  VIADD R4, R98, 0xffffff73 ;  /* 0xffffff7362047836 */ /* 0x000fc80000000000 */
[----:B------:R-:W-:Y:S01]  /*f5b0*/  LDGSTS.E [R63+0x50028], desc[UR28][R202.64], !P2 ;  /* 0x50028000ca3f7fae */ /* 0x000fe2000d1a101c */
[----:B------:R-:W1:Y:S01]  /*f5c0*/  LDC R98, c[0x0][0x3a0] ;  /* 0x0000e800ff627b82 */ /* 0x000e620000000800 */
[----:B------:R-:W-:Y:S01]  /*f5d0*/  ISETP.GE.U32.AND P6, PT, R4, 0x7fffff34, PT ;  /* 0x7fffff340400780c */ /* 0x000fe20003fc6070 */
[----:B---3--:R-:W-:-:S06]  /*f5e0*/  VIADD R4, R97, 0xffffff72 ;  /* 0xffffff7261047836 */ /* 0x008fcc0000000000 */
[----:B------:R-:W3:Y:S01]  /*f5f0*/  LDC R97, c[0x0][0x3a0] ;  /* 0x0000e800ff617b82 */ /* 0x000ee20000000800 */
[----:B------:R-:W-:Y:S01]  /*f600*/  LDGSTS.E [R63+0x5002c], desc[UR28][R194.64], !P5 ;  /* 0x5002c000c23f7fae */ /* 0x000fe2000e9a101c */
[----:B------:R-:W-:Y:S01]  /*f610*/  ISETP.GE.U32.AND P3, PT, R4, 0x7fffff33, PT ;  /* 0x7fffff330400780c */ /* 0x000fe20003f66070 */
[----:B------:R-:W-:Y:S02]  /*f620*/  IMAD.WIDE R168, R188, 0x4, R236 ;  /* 0x00000004bca87825 */ /* 0x000fe400078e02ec */
[----:B------:R-:W2:Y:S02]  /*f630*/  LDL.LU.64 R236, [R1+0x3a0] ;  /* 0x0003a00001ec7983 */ /* 0x000ea40000300a00 */
[----:B-1----:R-:W-:Y:S02]  /*f640*/  VIADD R4, R96, 0xffffff71 ;  /* 0xffffff7160047836 */ /* 0x002fe40000000000 */
[----:B------:R-:W1:Y:S01]  /*f650*/  LDC R96, c[0x0][0x3a0] ;  /* 0x0000e800ff607b82 */ /* 0x000e620000000800 */
[----:B------:R-:W-:Y:S02]  /*f660*/  LDGSTS.E [R63+0x50030], desc[UR28][R192.64], !P6 ;  /* 0x50030000c03f7fae */ /* 0x000fe4000f1a101c */
[----:B------:R-:W-:Y:S01]  /*f670*/  ISETP.GE.U32.AND P2, PT, R4, 0x7fffff32, PT ;  /* 0x7fffff320400780c */ /* 0x000fe20003f46070 */
[----:B------:R-:W-:-:S02]  /*f680*/  VIADD R4, R98, 0xffffff70 ;  /* 0xffffff7062047836 */ /* 0x000fc40000000000 */
[----:B------:R-:W-:Y:S02]  /*f690*/  LDGSTS.E [R63+0x50034], desc[UR28][R168.64], !P3 ;  /* 0x50034000a83f7fae */ /* 0x000fe4000d9a101c */
[----:B------:R-:W1:Y:S01]  /*f6a0*/  LDC R98, c[0x0][0x3a0] ;  /* 0x0000e800ff627b82 */ /* 0x000e620000000800 */
[----:B------:R-:W-:Y:S01]  /*f6b0*/  ISETP.GE.U32.AND P5, PT, R4, 0x7fffff31, PT ;  /* 0x7fffff310400780c */ /* 0x000fe20003fa6070 */
[----:B---3--:R-:W-:-:S05]  /*f6c0*/  VIADD R4, R97, 0xffffff6f ;  /* 0xffffff6f61047836 */ /* 0x008fca0000000000 */
[----:B------:R-:W-:Y:S01]  /*f6d0*/  ISETP.GE.U32.AND P6, PT, R4, 0x7fffff30, PT ;  /* 0x7fffff300400780c */ /* 0x000fe20003fc6070 */
[----:B-1----:R-:W-:Y:S02]  /*f6e0*/  VIADD R4, R96, 0xffffff6e ;  /* 0xffffff6e60047836 */ /* 0x002fe40000000000 */
[----:B------:R-:W-:Y:S02]  /*f6f0*/  IMAD.WIDE R96, R188, 0x4, R238 ;  /* 0x00000004bc607825 */ /* 0x000fe400078e02ee */
[----:B------:R-:W3:Y:S01]  /*f700*/  LDL.LU.64 R238, [R1+0x398] ;  /* 0x0003980001ee7983 */ /* 0x000ee20000300a00 */
[----:B------:R-:W-:Y:S01]  /*f710*/  ISETP.GE.U32.AND P3, PT, R4, 0x7fffff2f, PT ;  /* 0x7fffff2f0400780c */ /* 0x000fe20003f66070 */
[----:B------:R-:W-:Y:S02]  /*f720*/  VIADD R4, R98, 0xffffff6d ;  /* 0xffffff6d62047836 */ /* 0x000fe40000000000 */
[----:B------:R-:W-:Y:S01]  /*f730*/  LDGSTS.E [R63+0x50038], desc[UR28][R96.64], !P2 ;  /* 0x50038000603f7fae */ /* 0x000fe2000d1a101c */
[----:B------:R-:W-:-:S03]  /*f740*/  IMAD.WIDE R98, R188, 0x4, R240 ;  /* 0x00000004bc627825 */ /* 0x000fc600078e02f0 */
[----:B------:R-:W3:Y:S01]  /*f750*/  LDL.LU.64 R240, [R1+0x390] ;  /* 0x0003900001f07983 */ /* 0x000ee20000300a00 */
[----:B------:R-:W-:Y:S01]  /*f760*/  ISETP.GE.U32.AND P2, PT, R4, 0x7fffff2e, PT ;  /* 0x7fffff2e0400780c */ /* 0x000fe20003f46070 */
[----:B------:R-:W-:Y:S02]  /*f770*/  VIADD R4, R100, 0xffffff6c ;  /* 0xffffff6c64047836 */ /* 0x000fe40000000000 */
[----:B------:R-:W-:Y:S01]  /*f780*/  IMAD.WIDE R100, R188, 0x4, R242 ;  /* 0x00000004bc647825 */ /* 0x000fe200078e02f2 */
[----:B------:R-:W-:Y:S04]  /*f790*/  LDGSTS.E [R63+0x5003c], desc[UR28][R98.64], !P5 ;  /* 0x5003c000623f7fae */ /* 0x000fe8000e9a101c */
[----:B------:R-:W3:Y:S01]  /*f7a0*/  LDL.LU.64 R242, [R1+0x388] ;  /* 0x0003880001f27983 */ /* 0x000ee20000300a00 */
[----:B------:R-:W-:Y:S01]  /*f7b0*/  ISETP.GE.U32.AND P5, PT, R4, 0x7fffff2d, PT ;  /* 0x7fffff2d0400780c */ /* 0x000fe20003fa6070 */
[----:B------:R-:W-:-:S02]  /*f7c0*/  VIADD R4, R102, 0xffffff6b ;  /* 0xffffff6b66047836 */ /* 0x000fc40000000000 */
[----:B------:R-:W-:Y:S03]  /*f7d0*/  LDGSTS.E [R63+0x50040], desc[UR28][R100.64], !P6 ;  /* 0x50040000643f7fae */ /* 0x000fe6000f1a101c */
[----:B------:R-:W-:Y:S01]  /*f7e0*/  ISETP.GE.U32.AND P6, PT, R4, 0x7fffff2c, PT ;  /* 0x7fffff2c0400780c */ /* 0x000fe20003fc6070 */
[----:B------:R-:W-:Y:S02]  /*f7f0*/  VIADD R4, R104, 0xffffff6a ;  /* 0xffffff6a68047836 */ /* 0x000fe40000000000 */
[C---:B----4-:R-:W-:Y:S02]  /*f800*/  IMAD.WIDE R102, R188.reuse, 0x4, R248 ;  /* 0x00000004bc667825 */ /* 0x050fe400078e02f8 */
[----:B------:R-:W4:Y:S02]  /*f810*/  LDL.LU.64 R248, [R1+0x380] ;  /* 0x0003800001f87983 */ /* 0x000f240000300a00 */
[----:B--2---:R-:W-:-:S02]  /*f820*/  IMAD.WIDE R104, R188, 0x4, R250 ;  /* 0x00000004bc687825 */ /* 0x004fc400078e02fa */
[----:B------:R-:W2:Y:S04]  /*f830*/  LDL.LU.64 R250, [R1+0x378] ;  /* 0x0003780001fa7983 */ /* 0x000ea80000300a00 */
[----:B------:R-:W-:Y:S01]  /*f840*/  LDGSTS.E [R63+0x50044], desc[UR28][R102.64], !P3 ;  /* 0x50044000663f7fae */ /* 0x000fe2000d9a101c */
[----:B------:R-:W-:Y:S01]  /*f850*/  ISETP.GE.U32.AND P3, PT, R4, 0x7fffff2b, PT ;  /* 0x7fffff2b0400780c */ /* 0x000fe20003f66070 */
[----:B------:R-:W-:Y:S02]  /*f860*/  VIADD R4, R106, 0xffffff69 ;  /* 0xffffff696a047836 */ /* 0x000fe40000000000 */
[----:B------:R-:W-:Y:S03]  /*f870*/  LDGSTS.E [R63+0x50048], desc[UR28][R104.64], !P2 ;  /* 0x50048000683f7fae */ /* 0x000fe6000d1a101c */
[----:B------:R-:W-:Y:S01]  /*f880*/  ISETP.GE.U32.AND P2, PT, R4, 0x7fffff2a, PT ;  /* 0x7fffff2a0400780c */ /* 0x000fe20003f46070 */
[----:B------:R-:W-:-:S02]  /*f890*/  VIADD R4, R108, 0xffffff68 ;  /* 0xffffff686c047836 */ /* 0x000fc40000000000 */
[----:B------:R-:W-:Y:S02]  /*f8a0*/  IMAD.WIDE R106, R188, 0x4, R236 ;  /* 0x00000004bc6a7825 */ /* 0x000fe400078e02ec */
[----:B------:R-:W2:Y:S04]  /*f8b0*/  LDL.LU.64 R236, [R1+0x370] ;  /* 0x0003700001ec7983 */ /* 0x000ea80000300a00 */
[----:B------:R-:W-:Y:S01]  /*f8c0*/  LDGSTS.E [R63+0x5004c], desc[UR28][R106.64], !P5 ;  /* 0x5004c0006a3f7fae */ /* 0x000fe2000e9a101c */
[----:B------:R-:W-:Y:S01]  /*f8d0*/  ISETP.GE.U32.AND P5, PT, R4, 0x7fffff29, PT ;  /* 0x7fffff290400780c */ /* 0x000fe20003fa6070 */
[----:B------:R-:W-:Y:S02]  /*f8e0*/  VIADD R4, R110, 0xffffff67 ;  /* 0xffffff676e047836 */ /* 0x000fe40000000000 */
[----:B---3--:R-:W-:-:S02]  /*f8f0*/  IMAD.WIDE R108, R188, 0x4, R238 ;  /* 0x00000004bc6c7825 */ /* 0x008fc400078e02ee */
[----:B------:R-:W3:Y:S04]  /*f900*/  LDL.LU.64 R238, [R1+0x368] ;  /* 0x0003680001ee7983 */ /* 0x000ee80000300a00 */
[----:B------:R-:W-:Y:S01]  /*f910*/  LDGSTS.E [R63+0x50050], desc[UR28][R108.64], !P6 ;  /* 0x500500006c3f7fae */ /* 0x000fe2000f1a101c */
[----:B------:R-:W-:-:S03]  /*f920*/  IMAD.WIDE R110, R188, 0x4, R240 ;  /* 0x00000004bc6e7825 */ /* 0x000fc600078e02f0 */
        /* <DEDUP_REMOVED lines=8> */
[----:B------:R-:W-:Y:S03]  /*f9b0*/  LDGSTS.E [R63+0x50058], desc[UR28][R112.64], !P2 ;  /* 0x50058000703f7fae */ /* 0x000fe6000d1a101c */
[----:B------:R-:W-:Y:S01]  /*f9c0*/  ISETP.GE.U32.AND P2, PT, R4, 0x7fffff26, PT ;  /* 0x7fffff260400780c */ /* 0x000fe20003f46070 */
[----:B------:R-:W-:Y:S02]  /*f9d0*/  VIADD R4, R116, 0xffffff64 ;  /* 0xffffff6474047836 */ /* 0x000fe40000000000 */
[----:B----4-:R-:W-:-:S02]  /*f9e0*/  IMAD.WIDE R114, R188, 0x4, R248 ;  /* 0x00000004bc727825 */ /* 0x010fc400078e02f8 */
[----:B------:R-:W4:Y:S02]  /*f9f0*/  LDL.LU.64 R248, [R1+0x350] ;  /* 0x0003500001f87983 */ /* 0x000f240000300a00 */
[----:B--2---:R-:W-:Y:S02]  /*fa00*/  IMAD.WIDE R116, R188, 0x4, R250 ;  /* 0x00000004bc747825 */ /* 0x004fe400078e02fa */
[----:B------:R-:W2:Y:S04]  /*fa10*/  LDL.LU.64 R250, [R1+0x348] ;  /* 0x0003480001fa7983 */ /* 0x000ea80000300a00 */
[----:B------:R-:W-:Y:S01]  /*fa20*/  LDGSTS.E [R63+0x5005c], desc[UR28][R114.64], !P5 ;  /* 0x5005c000723f7fae */ /* 0x000fe2000e9a101c */
[----:B------:R-:W-:Y:S01]  /*fa30*/  ISETP.GE.U32.AND P5, PT, R4, 0x7fffff25, PT ;  /* 0x7fffff250400780c */ /* 0x000fe20003fa6070 */
[----:B------:R-:W-:-:S02]  /*fa40*/  VIADD R4, R118, 0xffffff63 ;  /* 0xffffff6376047836 */ /* 0x000fc40000000000 */
[----:B------:R-:W-:Y:S03]  /*fa50*/  LDGSTS.E [R63+0x50060], desc[UR28][R116.64], !P6 ;  /* 0x50060000743f7fae */ /* 0x000fe6000f1a101c */
[----:B------:R-:W-:Y:S01]  /*fa60*/  ISETP.GE.U32.AND P6, PT, R4, 0x7fffff24, PT ;  /* 0x7fffff240400780c */ /* 0x000fe20003fc6070 */
[----:B------:R-:W-:Y:S02]  /*fa70*/  VIADD R4, R120, 0xffffff62 ;  /* 0xffffff6278047836 */ /* 0x000fe40000000000 */
[----:B------:R-:W-:Y:S02]  /*fa80*/  IMAD.WIDE R118, R188, 0x4, R236 ;  /* 0x00000004bc767825 */ /* 0x000fe400078e02ec */
[----:B------:R-:W2:Y:S04]  /*fa90*/  LDL.LU.64 R236, [R1+0x340] ;  /* 0x0003400001ec7983 */ /* 0x000ea80000300a00 */
[----:B------:R-:W-:Y:S01]  /*faa0*/  LDGSTS.E [R63+0x50064], desc[UR28][R118.64], !P3 ;  /* 0x50064000763f7fae */ /* 0x000fe2000d9a101c */
[----:B------:R-:W-:Y:S01]  /*fab0*/  ISETP.GE.U32.AND P3, PT, R4, 0x7fffff23, PT ;  /* 0x7fffff230400780c */ /* 0x000fe20003f66070 */
[----:B------:R-:W-:-:S02]  /*fac0*/  VIADD R4, R122, 0xffffff61 ;  /* 0xffffff617a047836 */ /* 0x000fc40000000000 */
[C---:B---3--:R-:W-:Y:S02]  /*fad0*/  IMAD.WIDE R120, R188.reuse, 0x4, R238 ;  /* 0x00000004bc787825 */ /* 0x048fe400078e02ee */
        /* <DEDUP_REMOVED lines=48> */
[----:B------:R-:W2:Y:S04]  /*fde0*/  LDL.LU.64 R54, [R1+0x2e0] ;  /* 0x0002e00001367983 */ /* 0x000ea80000300a00 */
[----:B------:R-:W2:Y:S04]  /*fdf0*/  LDL.LU.64 R60, [R1+0x2d8] ;  /* 0x0002d800013c7983 */ /* 0x000ea80000300a00 */
[----:B------:R-:W2:Y:S04]  /*fe00*/  LDL.LU.64 R6, [R1+0x2d0] ;  /* 0x0002d00001067983 */ /* 0x000ea80000300a00 */
[----:B------:R-:W2:Y:S04]  /*fe10*/  LDL.LU.64 R50, [R1+0x2c8] ;  /* 0x0002c80001327983 */ /* 0x000ea80000300a00 */
[----:B------:R-:W2:Y:S04]  /*fe20*/  LDL.LU.64 R14, [R1+0x8] ;  /* 0x00000800010e7983 */ /* 0x000ea80000300a00 */
[----:B------:R-:W-:Y:S01]  /*fe30*/  LDGSTS.E [R63+0x5008c], desc[UR28][R136.64], !P5 ;  /* 0x5008c000883f7fae */ /* 0x000fe2000e9a101c */
[----:B------:R-:W-:Y:S01]  /*fe40*/  ISETP.GE.U32.AND P5, PT, R4, 0x7fffff19, PT ;  /* 0x7fffff190400780c */ /* 0x000fe20003fa6070 */
[----:B------:R-:W-:-:S02]  /*fe50*/  VIADD R4, R140, 0xffffff57 ;  /* 0xffffff578c047836 */ /* 0x000fc40000000000 */
[----:B------:R-:W-:Y:S03]  /*fe60*/  LDGSTS.E [R63+0x50090], desc[UR28][R138.64], !P6 ;  /* 0x500900008a3f7fae */ /* 0x000fe6000f1a101c */
[----:B------:R-:W-:Y:S01]  /*fe70*/  ISETP.GE.U32.AND P6, PT, R4, 0x7fffff18, PT ;  /* 0x7fffff180400780c */ /* 0x000fe20003fc6070 */
[----:B------:R-:W-:Y:S01]  /*fe80*/  VIADD R4, R142, 0xffffff56 ;  /* 0xffffff568e047836 */ /* 0x000fe20000000000 */
[----:B------:R-:W2:Y:S01]  /*fe90*/  LDL.LU.64 R20, [R1+0x10] ;  /* 0x0000100001147983 */ /* 0x000ea20000300a00 */
[----:B------:R-:W-:Y:S02]  /*fea0*/  IMAD.WIDE R140, R188, 0x4, R236 ;  /* 0x00000004bc8c7825 */ /* 0x000fe400078e02ec */
[----:B------:R-:W1:Y:S03]  /*feb0*/  LDC R236, c[0x0][0x3a0] ;  /* 0x0000e800ffec7b82 */ /* 0x000e660000000800 */
[----:B------:R-:W-:Y:S01]  /*fec0*/  LDGSTS.E [R63+0x50094], desc[UR28][R140.64], !P3 ;  /* 0x500940008c3f7fae */ /* 0x000fe2000d9a101c */
[----:B------:R-:W-:Y:S01]  /*fed0*/  ISETP.GE.U32.AND P3, PT, R4, 0x7fffff17, PT ;  /* 0x7fffff170400780c */ /* 0x000fe20003f66070 */
[----:B------:R-:W-:-:S02]  /*fee0*/  VIADD R4, R144, 0xffffff55 ;  /* 0xffffff5590047836 */ /* 0x000fc40000000000 */
[C---:B---3--:R-:W-:Y:S02]  /*fef0*/  IMAD.WIDE R142, R188.reuse, 0x4, R238 ;  /* 0x00000004bc8e7825 */ /* 0x048fe400078e02ee */
[----:B------:R-:W3:Y:S03]  /*ff00*/  LDC R238, c[0x0][0x3a0] ;  /* 0x0000e800ffee7b82 */ /* 0x000ee60000000800 */
[----:B------:R-:W-:Y:S01]  /*ff10*/  LDGSTS.E [R63+0x50098], desc[UR28][R142.64], !P2 ;  /* 0x500980008e3f7fae */ /* 0x000fe2000d1a101c */
[----:B------:R-:W-:-:S04]  /*ff20*/  IMAD.WIDE R144, R188, 0x4, R240 ;  /* 0x00000004bc907825 */ /* 0x000fc800078e02f0 */
[----:B------:R-:W4:Y:S01]  /*ff30*/  LDC R240, c[0x0][0x3a0] ;  /* 0x0000e800fff07b82 */ /* 0x000f220000000800 */
[----:B------:R-:W-:Y:S01]  /*ff40*/  ISETP.GE.U32.AND P2, PT, R4, 0x7fffff16, PT ;  /* 0x7fffff160400780c */ /* 0x000fe20003f46070 */
[----:B------:R-:W-:Y:S01]  /*ff50*/  VIADD R4, R146, 0xffffff54 ;  /* 0xffffff5492047836 */ /* 0x000fe20000000000 */
[----:B------:R-:W-:Y:S01]  /*ff60*/  LDGSTS.E [R63+0x5009c], desc[UR28][R144.64], !P5 ;  /* 0x5009c000903f7fae */ /* 0x000fe2000e9a101c */
[----:B------:R-:W-:-:S04]  /*ff70*/  IMAD.WIDE R146, R188, 0x4, R242 ;  /* 0x00000004bc927825 */ /* 0x000fc800078e02f2 */
[----:B------:R-:W2:Y:S01]  /*ff80*/  LDC R242, c[0x0][0x3a0] ;  /* 0x0000e800fff27b82 */ /* 0x000ea20000000800 */
[----:B------:R-:W-:Y:S01]  /*ff90*/  ISETP.GE.U32.AND P5, PT, R4, 0x7fffff15, PT ;  /* 0x7fffff150400780c */ /* 0x000fe20003fa6070 */
[----:B-1----:R-:W-:Y:S01]  /*ffa0*/  VIADD R4, R236, 0xffffff53 ;  /* 0xffffff53ec047836 */ /* 0x002fe20000000000 */
[----:B------:R-:W-:Y:S04]  /*ffb0*/  LDGSTS.E [R63+0x500a0], desc[UR28][R146.64], !P6 ;  /* 0x500a0000923f7fae */ /* 0x000fe8000f1a101c */
[----:B------:R-:W-:Y:S01]  /*ffc0*/  ISETP.GE.U32.AND P6, PT, R4, 0x7fffff14, PT ;  /* 0x7fffff140400780c */ /* 0x000fe20003fc6070 */
[----:B---3--:R-:W-:Y:S02]  /*ffd0*/  VIADD R4, R238, 0xffffff52 ;  /* 0xffffff52ee047836 */ /* 0x008fe40000000000 */
[----:B----4-:R-:W-:-:S02]  /*ffe0*/  IMAD.WIDE R236, R188, 0x4, R248 ;  /* 0x00000004bcec7825 */ /* 0x010fc400078e02f8 */
[----:B------:R-:W1:Y:S03]  /*fff0*/  LDC R248, c[0x0][0x3a0] ;  /* 0x0000e800fff87b82 */ /* 0x000e660000000800 */
[----:B------:R-:W-:Y:S01]  /*10000*/  LDGSTS.E [R63+0x500a4], desc[UR28][R236.64], !P3 ;  /* 0x500a4000ec3f7fae */ /* 0x000fe2000d9a101c */
[----:B------:R-:W-:Y:S01]  /*10010*/  ISETP.GE.U32.AND P3, PT, R4, 0x7fffff13, PT ;  /* 0x7fffff130400780c */ /* 0x000fe20003f66070 */
[----:B------:R-:W-:Y:S02]  /*10020*/  VIADD R4, R240, 0xffffff51 ;  /* 0xffffff51f0047836 */ /* 0x000fe40000000000 */
[C---:B--2---:R-:W-:Y:S02]  /*10030*/  IMAD.WIDE R238, R188.reuse, 0x4, R250 ;  /* 0x00000004bcee7825 */ /* 0x044fe400078e02fa */
[----:B------:R-:W2:Y:S02]  /*10040*/  LDC R250, c[0x0][0x3a0] ;  /* 0x0000e800fffa7b82 */ /* 0x000ea40000000800 */
[----:B------:R-:W-:Y:S01]  /*10050*/  IMAD.WIDE R240, R188, 0x4, R54 ;  /* 0x00000004bcf07825 */ /* 0x000fe200078e0236 */
[----:B------:R-:W-:Y:S04]  /*10060*/  LDGSTS.E [R63+0x500a8], desc[UR28][R238.64], !P2 ;  /* 0x500a8000ee3f7fae */ /* 0x000fe8000d1a101c */
[----:B------:R-:W3:Y:S01]  /*10070*/  LDL.LU.64 R54, [R1+0x18] ;  /* 0x0000180001367983 */ /* 0x000ee20000300a00 */
[----:B------:R-:W-:Y:S01]  /*10080*/  ISETP.GE.U32.AND P2, PT, R4, 0x7fffff12, PT ;  /* 0x7fffff120400780c */ /* 0x000fe20003f46070 */
[----:B------:R-:W-:-:S02]  /*10090*/  VIADD R4, R242, 0xffffff50 ;  /* 0xffffff50f2047836 */ /* 0x000fc40000000000 */
[----:B------:R-:W4:Y:S04]  /*100a0*/  LDL.LU.64 R46, [R1+0x28] ;  /* 0x00002800012e7983 */ /* 0x000f280000300a00 */
[----:B------:R-:W-:Y:S01]  /*100b0*/  LDGSTS.E [R63+0x500ac], desc[UR28][R240.64], !P5 ;  /* 0x500ac000f03f7fae */ /* 0x000fe2000e9a101c */
[----:B------:R-:W-:Y:S01]  /*100c0*/  ISETP.GE.U32.AND P5, PT, R4, 0x7fffff11, PT ;  /* 0x7fffff110400780c */ /* 0x000fe20003fa6070 */
[----:B-1----:R-:W-:Y:S02]  /*100d0*/  VIADD R4, R248, 0xffffff4f ;  /* 0xffffff4ff8047836 */ /* 0x002fe40000000000 */
[C---:B------:R-:W-:Y:S02]  /*100e0*/  IMAD.WIDE R248, R188.reuse, 0x4, R6 ;  /* 0x00000004bcf87825 */ /* 0x040fe400078e0206 */
[----:B------:R-:W4:Y:S02]  /*100f0*/  LDL.LU.64 R6, [R1+0x30] ;  /* 0x0000300001067983 */ /* 0x000f240000300a00 */
[----:B------:R-:W-:-:S02]  /*10100*/  IMAD.WIDE R242, R188, 0x4, R60 ;  /* 0x00000004bcf27825 */ /* 0x000fc400078e023c */
[----:B------:R-:W4:Y:S02]  /*10110*/  LDL.LU.64 R60, [R1+0x38] ;  /* 0x00003800013c7983 */ /* 0x000f240000300a00 */
[----:B------:R-:W-:Y:S02]  /*10120*/  IMAD.WIDE R14, R188, 0x4, R14 ;  /* 0x00000004bc0e7825 */ /* 0x000fe400078e020e */
[----:B------:R-:W-:Y:S01]  /*10130*/  LDGSTS.E [R63+0x500b0], desc[UR28][R242.64], !P6 ;  /* 0x500b0000f23f7fae */ /* 0x000fe2000f1a101c */
[----:B------:R-:W-:Y:S01]  /*10140*/  ISETP.GE.U32.AND P6, PT, R4, 0x7fffff10, PT ;  /* 0x7fffff100400780c */ /* 0x000fe20003fc6070 */
[----:B--2---:R-:W-:Y:S02]  /*10150*/  VIADD R4, R250, 0xffffff4e ;  /* 0xffffff4efa047836 */ /* 0x004fe40000000000 */
[----:B------:R-:W-:Y:S01]  /*10160*/  IMAD.WIDE R250, R188, 0x4, R50 ;  /* 0x00000004bcfa7825 */ /* 0x000fe200078e0232 */
[----:B------:R1:W-:Y:S04]  /*10170*/  STL.64 [R1+0x8], R14 ;  /* 0x0000080e01007387 */ /* 0x0003e80000100a00 */
[----:B------:R-:W2:Y:S04]  /*10180*/  LDL.LU.64 R50, [R1+0x40] ;  /* 0x0000400001327983 */ /* 0x000ea80000300a00 */
[----:B------:R-:W-:Y:S01]  /*10190*/  LDGSTS.E [R63+0x500b4], desc[UR28][R248.64], !P3 ;  /* 0x500b4000f83f7fae */ /* 0x000fe2000d9a101c */
[----:B------:R-:W-:Y:S01]  /*101a0*/  ISETP.GE.U32.AND P3, PT, R4, 0x7fffff0f, PT ;  /* 0x7fffff0f0400780c */ /* 0x000fe20003f66070 */
[----:B------:R-:W-:-:S02]  /*101b0*/  VIADD R4, R252, 0xffffff4d ;  /* 0xffffff4dfc047836 */ /* 0x000fc40000000000 */
[----:B------:R-:W-:Y:S01]  /*101c0*/  LDGSTS.E [R63+0x500b8], desc[UR28][R250.64], !P2 ;  /* 0x500b8000fa3f7fae */ /* 0x000fe2000d1a101c */
[----:B------:R-:W2:Y:S02]  /*101d0*/  LDC R252, c[0x0][0x3a0] ;  /* 0x0000e800fffc7b82 */ /* 0x000ea40000000800 */
[----:B------:R-:W-:Y:S01]  /*101e0*/  ISETP.GE.U32.AND P2, PT, R4, 0x7fffff0e, PT ;  /* 0x7fffff0e0400780c */ /* 0x000fe20003f46070 */
[----:B------:R1:W-:Y:S01]  /*101f0*/  LDGSTS.E [R63+0x500bc], desc[UR28][R14.64], !P5 ;  /* 0x500bc0000e3f7fae */ /* 0x0003e2000e9a101c */
[----:B------:R-:W-:-:S05]  /*10200*/  VIADD R4, R19, 0xffffff4c ;  /* 0xffffff4c13047836 */ /* 0x000fca0000000000 */
[----:B------:R-:W-:Y:S01]  /*10210*/  ISETP.GE.U32.AND P5, PT, R4, 0x7fffff0d, PT ;  /* 0x7fffff0d0400780c */ /* 0x000fe20003fa6070 */
[----:B-1----:R-:W-:-:S05]  /*10220*/  IMAD.WIDE R14, R188, 0x4, R20 ;  /* 0x00000004bc0e7825 */ /* 0x002fca00078e0214 */
[----:B------:R1:W-:Y:S01]  /*10230*/  STL.64 [R1+0x10], R14 ;  /* 0x0000100e01007387 */ /* 0x0003e20000100a00 */
[----:B------:R-:W-:-:S03]  /*10240*/  VIADD R4, R18, 0xffffff4b ;  /* 0xffffff4b12047836 */ /* 0x000fc60000000000 */
[----:B------:R-:W2:Y:S04]  /*10250*/  LDL.LU.64 R20, [R1+0x48] ;  /* 0x0000480001147983 */ /* 0x000ea80000300a00 */
[----:B------:R1:W-:Y:S01]  /*10260*/  LDGSTS.E [R63+0x500c0], desc[UR28][R14.64], !P6 ;  /* 0x500c00000e3f7fae */ /* 0x0003e2000f1a101c */
[----:B------:R-:W-:Y:S01]  /*10270*/  ISETP.GE.U32.AND P6, PT, R4, 0x7fffff0c, PT ;  /* 0x7fffff0c0400780c */ /* 0x000fe20003fc6070 */
[----:B-1----:R-:W1:Y:S01]  /*10280*/  LDC R15, c[0x0][0x3a0] ;  /* 0x0000e800ff0f7b82 */ /* 0x002e620000000800 */
[----:B---3--:R-:W-:-:S07]  /*10290*/  IMAD.WIDE R18, R188, 0x4, R54 ;  /* 0x00000004bc127825 */ /* 0x008fce00078e0236 */
[----:B------:R-:W3:Y:S01]  /*102a0*/  LDC R14, c[0x0][0x3a0] ;  /* 0x0000e800ff0e7b82 */ /* 0x000ee20000000800 */
[----:B------:R4:W-:Y:S04]  /*102b0*/  STL.64 [R1+0x18], R18 ;  /* 0x0000181201007387 */ /* 0x0009e80000100a00 */
[----:B------:R-:W3:Y:S04]  /*102c0*/  LDL.LU.64 R54, [R1+0x60] ;  /* 0x0000600001367983 */ /* 0x000ee80000300a00 */
[----:B------:R4:W-:Y:S02]  /*102d0*/  LDGSTS.E [R63+0x500c4], desc[UR28][R18.64], !P3 ;  /* 0x500c4000123f7fae */ /* 0x0009e4000d9a101c */
[----:B----4-:R-:W-:-:S05]  /*102e0*/  IMAD.WIDE R18, R188, 0x4, R46 ;  /* 0x00000004bc127825 */ /* 0x010fca00078e022e */
[----:B------:R4:W-:Y:S04]  /*102f0*/  STL.64 [R1+0x28], R18 ;  /* 0x0000281201007387 */ /* 0x0009e80000100a00 */
[----:B------:R4:W-:Y:S02]  /*10300*/  LDGSTS.E [R63+0x500c8], desc[UR28][R18.64], !P2 ;  /* 0x500c8000123f7fae */ /* 0x0009e4000d1a101c */
[C---:B----4-:R-:W-:Y:S02]  /*10310*/  IMAD.WIDE R18, R188.reuse, 0x4, R6 ;  /* 0x00000004bc127825 */ /* 0x050fe400078e0206 */
[----:B------:R-:W4:Y:S04]  /*10320*/  LDL.LU.64 R6, [R1+0x68] ;  /* 0x0000680001067983 */ /* 0x000f280000300a00 */
[----:B------:R1:W-:Y:S04]  /*10330*/  STL.64 [R1+0x30], R18 ;  /* 0x0000301201007387 */ /* 0x0003e80000100a00 */
[----:B------:R1:W-:Y:S04]  /*10340*/  LDGSTS.E [R63+0x500cc], desc[UR28][R18.64], !P5 ;  /* 0x500cc000123f7fae */ /* 0x0003e8000e9a101c */
[----:B------:R-:W4:Y:S01]  /*10350*/  LDL.LU.64 R46, [R1+0x78] ;  /* 0x00007800012e7983 */ /* 0x000f220000300a00 */
[----:B-1----:R-:W-:-:S05]  /*10360*/  IMAD.WIDE R18, R188, 0x4, R60 ;  /* 0x00000004bc127825 */ /* 0x002fca00078e023c */
[----:B------:R2:W-:Y:S04]  /*10370*/  STL.64 [R1+0x38], R18 ;  /* 0x0000381201007387 */ /* 0x0005e80000100a00 */
[----:B------:R2:W-:Y:S04]  /*10380*/  LDGSTS.E [R63+0x500d0], desc[UR28][R18.64], !P6 ;  /* 0x500d0000123f7fae */ /* 0x0005e8000f1a101c */
[----:B------:R-:W4:Y:S01]  /*10390*/  LDL.LU.64 R60, [R1+0x80] ;  /* 0x00008000013c7983 */ /* 0x000f220000300a00 */
[----:B--2---:R-:W-:-:S05]  /*103a0*/  IMAD.WIDE R18, R188, 0x4, R50 ;  /* 0x00000004bc127825 */ /* 0x004fca00078e0232 */
[----:B------:R1:W-:Y:S04]  /*103b0*/  STL.64 [R1+0x40], R18 ;  /* 0x0000401201007387 */ /* 0x0003e80000100a00 */
[----:B------:R-:W2:Y:S01]  /*103c0*/  LDL.LU.64 R50, [R1+0x90] ;  /* 0x0000900001327983 */ /* 0x000ea20000300a00 */
[----:B------:R-:W-:Y:S02]  /*103d0*/  VIADD R4, R252, 0xffffff4a ;  /* 0xffffff4afc047836 */ /* 0x000fe40000000000 */
[----:B------:R-:W1:Y:S03]  /*103e0*/  LDC R252, c[0x0][0x3a0] ;  /* 0x0000e800fffc7b82 */ /* 0x000e660000000800 */
[----:B------:R-:W-:Y:S01]  /*103f0*/  ISETP.GE.U32.AND P3, PT, R4, 0x7fffff0b, PT ;  /* 0x7fffff0b0400780c */ /* 0x000fe20003f66070 */
[----:B------:R-:W-:-:S05]  /*10400*/  VIADD R4, R22, 0xffffff49 ;  /* 0xffffff4916047836 */ /* 0x000fca0000000000 */
[----:B------:R-:W-:Y:S01]  /*10410*/  ISETP.GE.U32.AND P2, PT, R4, 0x7fffff0a, PT ;  /* 0x7fffff0a0400780c */ /* 0x000fe20003f46070 */
[----:B------:R-:W-:Y:S02]  /*10420*/  VIADD R4, R15, 0xffffff48 ;  /* 0xffffff480f047836 */ /* 0x000fe40000000000 */
[----:B------:R-:W3:Y:S03]  /*10430*/  LDC R15, c[0x0][0x3a0] ;  /* 0x0000e800ff0f7b82 */ /* 0x000ee60000000800 */
[----:B------:R-:W-:Y:S01]  /*10440*/  ISETP.GE.U32.AND P5, PT, R4, 0x7fffff09, PT ;  /* 0x7fffff090400780c */ /* 0x000fe20003fa6070 */
[----:B---3--:R-:W-:Y:S01]  /*10450*/  VIADD R4, R14, 0xffffff47 ;  /* 0xffffff470e047836 */ /* 0x008fe20000000000 */
[----:B------:R3:W-:Y:S03]  /*10460*/  LDGSTS.E [R63+0x500d4], desc[UR28][R18.64], !P3 ;  /* 0x500d4000123f7fae */ /* 0x0007e6000d9a101c */
[----:B------:R-:W3:Y:S01]  /*10470*/  LDC R14, c[0x0][0x3a0] ;  /* 0x0000e800ff0e7b82 */ /* 0x000ee20000000800 */
[----:B------:R-:W-:Y:S01]  /*10480*/  ISETP.GE.U32.AND P6, PT, R4, 0x7fffff08, PT ;  /* 0x7fffff080400780c */ /* 0x000fe20003fc6070 */
[----:B-1----:R-:W-:-:S06]  /*10490*/  VIADD R4, R252, 0xffffff46 ;  /* 0xffffff46fc047836 */ /* 0x002fcc0000000000 */
[----:B------:R-:W1:Y:S01]  /*104a0*/  LDC R252, c[0x0][0x3a0] ;  /* 0x0000e800fffc7b82 */ /* 0x000e620000000800 */
[----:B------:R-:W-:Y:S01]  /*104b0*/  ISETP.GE.U32.AND P3, PT, R4, 0x7fffff07, PT ;  /* 0x7fffff070400780c */ /* 0x000fe20003f66070 */
[----:B---3--:R-:W-:-:S05]  /*104c0*/  IMAD.WIDE R18, R188, 0x4, R20 ;  /* 0x00000004bc127825 */ /* 0x008fca00078e0214 */
[----:B------:R-:W-:Y:S01]  /*104d0*/  LDGSTS.E [R63+0x500d8], desc[UR28][R18.64], !P2 ;  /* 0x500d8000123f7fae */ /* 0x000fe2000d1a101c */
[----:B------:R-:W-:Y:S01]  /*104e0*/  VIADD R4, R15, 0xffffff45 ;  /* 0xffffff450f047836 */ /* 0x000fe20000000000 */
[----:B------:R-:W3:Y:S04]  /*104f0*/  LDC R20, c[0x0][0x3a0] ;  /* 0x0000e800ff147b82 */ /* 0x000ee80000000800 */
[----:B------:R-:W-:Y:S01]  /*10500*/  ISETP.GE.U32.AND P2, PT, R4, 0x7fffff06, PT ;  /* 0x7fffff060400780c */ /* 0x000fe20003f46070 */
[----:B------:R-:W-:Y:S01]  /*10510*/  VIADD R4, R14, 0xffffff44 ;  /* 0xffffff440e047836 */ /* 0x000fe20000000000 */
[----:B------:R1:W-:Y:S04]  /*10520*/  STL.64 [R1+0x48], R18 ;  /* 0x0000481201007387 */ /* 0x0003e80000100a00 */
[----:B-1----:R-:W2:Y:S04]  /*10530*/  LDL.LU.64 R18, [R1+0xb0] ;  /* 0x0000b00001127983 */ /* 0x002ea80000300a00 */
[----:B------:R-:W2:Y:S01]  /*10540*/  LDL.LU.64 R22, [R1+0x240] ;  /* 0x0002400001167983 */ /* 0x000ea20000300a00 */
[----:B------:R-:W-:-:S02]  /*10550*/  IMAD.WIDE R14, R188, 0x4, R54 ;  /* 0x00000004bc0e7825 */ /* 0x000fc400078e0236 */
[----:B------:R-:W1:Y:S03]  /*10560*/  LDC R54, c[0x0][0x3a0] ;  /* 0x0000e800ff367b82 */ /* 0x000e660000000800 */
[----:B------:R-:W-:Y:S01]  /*10570*/  LDGSTS.E [R63+0x500dc], desc[UR28][R14.64], !P5 ;  /* 0x500dc0000e3f7fae */ /* 0x000fe2000e9a101c */
[----:B------:R-:W-:Y:S01]  /*10580*/  ISETP.GE.U32.AND P5, PT, R4, 0x7fffff05, PT ;  /* 0x7fffff050400780c */ /* 0x000fe20003fa6070 */
[----:B------:R-:W-:Y:S02]  /*10590*/  VIADD R4, R252, 0xffffff43 ;  /* 0xffffff43fc047836 */ /* 0x000fe40000000000 */
[----:B------:R3:W-:Y:S04]  /*105a0*/  STL.64 [R1+0x60], R14 ;  /* 0x0000600e01007387 */ /* 0x0007e80000100a00 */
[----:B---3--:R-:W3:Y:S01]  /*105b0*/  LDL.LU.64 R14, [R1+0xe8] ;  /* 0x0000e800010e7983 */ /* 0x008ee20000300a00 */
[----:B----4-:R-:W-:-:S03]  /*105c0*/  IMAD.WIDE R180, R188, 0x4, R6 ;  /* 0x00000004bcb47825 */ /* 0x010fc600078e0206 */
[----:B------:R-:W4:Y:S04]  /*105d0*/  LDL.LU.64 R6, [R1+0x250] ;  /* 0x0002500001067983 */ /* 0x000f280000300a00 */
[----:B------:R-:W-:Y:S01]  /*105e0*/  LDGSTS.E [R63+0x500e0], desc[UR28][R180.64], !P6 ;  /* 0x500e0000b43f7fae */ /* 0x000fe2000f1a101c */
[----:B------:R-:W-:Y:S01]  /*105f0*/  ISETP.GE.U32.AND P6, PT, R4, 0x7fffff04, PT ;  /* 0x7fffff040400780c */ /* 0x000fe20003fc6070 */
[----:B------:R-:W-:Y:S02]  /*10600*/  VIADD R4, R20, 0xffffff42 ;  /* 0xffffff4214047836 */ /* 0x000fe40000000000 */
[----:B------:R-:W-:Y:S01]  /*10610*/  IMAD.WIDE R46, R188, 0x4, R46 ;  /* 0x00000004bc2e7825 */ /* 0x000fe200078e022e */
[----:B------:R-:W-:Y:S04]  /*10620*/  STL.64 [R1+0x68], R180 ;  /* 0x000068b401007387 */ /* 0x000fe80000100a00 */
[----:B------:R-:W4:Y:S04]  /*10630*/  LDL.LU.64 R20, [R1+0x110] ;  /* 0x0001100001147983 */ /* 0x000f280000300a00 */
[----:B------:R1:W-:Y:S04]  /*10640*/  STL.64 [R1+0x78], R46 ;  /* 0x0000782e01007387 */ /* 0x0003e80000100a00 */
[----:B------:R1:W-:Y:S01]  /*10650*/  LDGSTS.E [R63+0x500e4], desc[UR28][R46.64], !P3 ;  /* 0x500e40002e3f7fae */ /* 0x0003e2000d9a101c */
[----:B------:R-:W-:Y:S01]  /*10660*/  ISETP.GE.U32.AND P3, PT, R4, 0x7fffff03, PT ;  /* 0x7fffff030400780c */ /* 0x000fe20003f66070 */
[----:B-1----:R-:W-:-:S02]  /*10670*/  VIADD R4, R54, 0xffffff41 ;  /* 0xffffff4136047836 */ /* 0x002fc40000000000 */
[----:B------:R-:W4:Y:S01]  /*10680*/  LDL.LU.64 R54, [R1+0x118] ;  /* 0x0001180001367983 */ /* 0x000f220000300a00 */
[----:B------:R-:W-:-:S05]  /*10690*/  IMAD.WIDE R46, R188, 0x4, R60 ;  /* 0x00000004bc2e7825 */ /* 0x000fca00078e023c */
[----:B------:R1:W-:Y:S04]  /*106a0*/  STL.64 [R1+0x80], R46 ;  /* 0x0000802e01007387 */ /* 0x0003e80000100a00 */
[----:B------:R-:W-:Y:S01]  /*106b0*/  LDGSTS.E [R63+0x500e8], desc[UR28][R46.64], !P2 ;  /* 0x500e80002e3f7fae */ /* 0x000fe2000d1a101c */
[----:B--2---:R-:W-:-:S05]  /*106c0*/  IMAD.WIDE R180, R188, 0x4, R50 ;  /* 0x00000004bcb47825 */ /* 0x004fca00078e0232 */
[----:B------:R2:W-:Y:S04]  /*106d0*/  LDGSTS.E [R63+0x500ec], desc[UR28][R180.64], !P5 ;  /* 0x500ec000b43f7fae */ /* 0x0005e8000e9a101c */
[----:B-1----:R-:W2:Y:S04]  /*106e0*/  LDL.LU.64 R46, [R1+0x290] ;  /* 0x00029000012e7983 */ /* 0x002ea80000300a00 */
[----:B------:R-:W2:Y:S04]  /*106f0*/  LDL.LU.64 R60, [R1+0x130] ;  /* 0x00013000013c7983 */ /* 0x000ea80000300a00 */
[----:B------:R-:W2:Y:S04]  /*10700*/  LDL.LU.64 R50, [R1+0x270] ;  /* 0x0002700001327983 */ /* 0x000ea80000300a00 */
[----:B------:R1:W-:Y:S04]  /*10710*/  STL.64 [R1+0x90], R180 ;  /* 0x000090b401007387 */ /* 0x0003e80000100a00 */
[----:B-1----:R-:W2:Y:S01]  /*10720*/  LDL.LU.64 R180, [R1+0x5d8] ;  /* 0x0005d80001b47983 */ /* 0x002ea20000300a00 */
[----:B------:R-:W-:-:S03]  /*10730*/  IMAD.WIDE R172, R5, 0x4, R172 ;  /* 0x0000000405ac7825 */ /* 0x000fc600078e02ac */
[----:B------:R-:W2:Y:S01]  /*10740*/  LDL.LU.64 R62, [R1+0x138] ;  /* 0x00013800013e7983 */ /* 0x000ea20000300a00 */
[----:B------:R-:W-:-:S04]  /*10750*/  IMAD.WIDE R162, R5, 0x4, R162 ;  /* 0x0000000405a27825 */ /* 0x000fc800078e02a2 */
[----:B------:R-:W-:-:S04]  /*10760*/  IMAD.WIDE R196, R5, 0x4, R196 ;  /* 0x0000000405c47825 */ /* 0x000fc800078e02c4 */
[----:B------:R-:W-:-:S04]  /*10770*/  IMAD.WIDE R18, R5, 0x4, R18 ;  /* 0x0000000405127825 */ /* 0x000fc800078e0212 */
[C---:B------:R-:W-:Y:S01]  /*10780*/  IMAD.WIDE R22, R5.reuse, 0x4, R22 ;  /* 0x0000000405167825 */ /* 0x040fe200078e0216 */
[----:B------:R1:W-:Y:S04]  /*10790*/  STL.64 [R1+0xb0], R18 ;  /* 0x0000b01201007387 */ /* 0x0003e80000100a00 */
[----:B-1----:R-:W2:Y:S04]  /*107a0*/  LDL.LU.64 R18, [R1+0x5d0] ;  /* 0x0005d00001127983 */ /* 0x002ea80000300a00 */
[----:B------:R1:W-:Y:S04]  /*107b0*/  STL.64 [R1+0x240], R22 ;  /* 0x0002401601007387 */ /* 0x0003e80000100a00 */
[----:B-1----:R-:W2:Y:S01]  /*107c0*/  LDL.LU.64 R22, [R1+0x5c8] ;  /* 0x0005c80001167983 */ /* 0x002ea20000300a00 */
[----:B---3--:R-:W-:-:S04]  /*107d0*/  IMAD.WIDE R14, R5, 0x4, R14 ;  /* 0x00000004050e7825 */ /* 0x008fc800078e020e */
[----:B----4-:R-:W-:-:S04]  /*107e0*/  IMAD.WIDE R6, R5, 0x4, R6 ;  /* 0x0000000405067825 */ /* 0x010fc800078e0206 */
[----:B------:R-:W-:-:S04]  /*107f0*/  IMAD.WIDE R20, R5, 0x4, R20 ;  /* 0x0000000405147825 */ /* 0x000fc800078e0214 */
[----:B--2---:R-:W-:-:S05]  /*10800*/  IMAD.WIDE R180, R5, 0x4, R180 ;  /* 0x0000000405b47825 */ /* 0x004fca00078e02b4 */
[----:B------:R1:W-:Y:S04]  /*10810*/  STL.64 [R1+0x360], R180 ;  /* 0x000360b401007387 */ /* 0x0003e80000100a00 */
[----:B-1----:R-:W2:Y:S04]  /*10820*/  LDL.LU.64 R180, [R1+0x140] ;  /* 0x0001400001b47983 */ /* 0x002ea80000300a00 */
[----:B------:R1:W-:Y:S04]  /*10830*/  STL.64 [R1+0x410], R172 ;  /* 0x000410ac01007387 */ /* 0x0003e80000100a00 */
[----:B-1----:R-:W3:Y:S04]  /*10840*/  LDL.LU.64 R172, [R1+0x230] ;  /* 0x0002300001ac7983 */ /* 0x002ee80000300a00 */
[----:B------:R1:W-:Y:S04]  /*10850*/  STL.64 [R1+0xe8], R14 ;  /* 0x0000e80e01007387 */ /* 0x0003e80000100a00 */
[----:B-1----:R-:W4:Y:S04]  /*10860*/  LDL.LU.64 R14, [R1+0x168] ;  /* 0x00016800010e7983 */ /* 0x002f280000300a00 */
[----:B------:R1:W-:Y:S04]  /*10870*/  STL.64 [R1+0x250], R6 ;  /* 0x0002500601007387 */ /* 0x0003e80000100a00 */
[----:B-1----:R-:W2:Y:S04]  /*10880*/  LDL.LU.64 R6, [R1+0x160] ;  /* 0x0001600001067983 */ /* 0x002ea80000300a00 */
[----:B------:R1:W-:Y:S04]  /*10890*/  STL.64 [R1+0x348], R162 ;  /* 0x000348a201007387 */ /* 0x0003e80000100a00 */
[----:B-1----:R-:W2:Y:S04]  /*108a0*/  LDL.LU.64 R162, [R1+0x148] ;  /* 0x0001480001a27983 */ /* 0x002ea80000300a00 */
[----:B------:R1:W-:Y:S04]  /*108b0*/  STL.64 [R1+0x400], R196 ;  /* 0x000400c401007387 */ /* 0x0003e80000100a00 */
[----:B-1----:R-:W2:Y:S04]  /*108c0*/  LDL.LU.64 R196, [R1+0x128] ;  /* 0x0001280001c47983 */ /* 0x002ea80000300a00 */
[----:B------:R1:W-:Y:S04]  /*108d0*/  STL.64 [R1+0x110], R20 ;  /* 0x0001101401007387 */ /* 0x0003e80000100a00 */
[----:B-1----:R-:W2:Y:S01]  /*108e0*/  LDL.LU.64 R20, [R1+0x5c0] ;  /* 0x0005c00001147983 */ /* 0x002ea20000300a00 */
        /* <DEDUP_REMOVED lines=11> */
[----:B--2---:R-:W-:-:S05]  /*109a0*/  IMAD.WIDE R20, R5, 0x4, R20 ;  /* 0x0000000405147825 */ /* 0x004fca00078e0214 */
[----:B------:R1:W-:Y:S04]  /*109b0*/  STL.64 [R1+0x278], R20 ;  /* 0x0002781401007387 */ /* 0x0003e80000100a00 */
[----:B-1----:R-:W2:Y:S04]  /*109c0*/  LDL.LU.64 R20, [R1+0x100] ;  /* 0x0001000001147983 */ /* 0x002ea80000300a00 */
        /* <DEDUP_REMOVED lines=25> */
[----:B---3--:R-:W-:-:S04]  /*10b60*/  IMAD.WIDE R172, R5, 0x4, R172 ;  /* 0x0000000405ac7825 */ /* 0x008fc800078e02ac */
[----:B------:R-:W-:-:S04]  /*10b70*/  IMAD.WIDE R164, R5, 0x4, R164 ;  /* 0x0000000405a47825 */ /* 0x000fc800078e02a4 */
[----:B------:R-:W-:-:S04]  /*10b80*/  IMAD.WIDE R156, R5, 0x4, R156 ;  /* 0x00000004059c7825 */ /* 0x000fc800078e029c */
[----:B----4-:R-:W-:-:S04]  /*10b90*/  IMAD.WIDE R14, R5, 0x4, R14 ;  /* 0x00000004050e7825 */ /* 0x010fc800078e020e */
        /* <DEDUP_REMOVED lines=15> */
[----:B-1----:R-:W3:Y:S04]  /*10c90*/  LDL.LU.64 R180, [R1+0x568] ;  /* 0x0005680001b47983 */ /* 0x002ee80000300a00 */
        /* <DEDUP_REMOVED lines=15> */
[----:B-1----:R-:W4:Y:S04]  /*10d90*/  LDL.LU.64 R162, [R1+0x528] ;  /* 0x0005280001a27983 */ /* 0x002f280000300a00 */
[----:B------:R1:W-:Y:S04]  /*10da0*/  STL.64 [R1+0x208], R196 ;  /* 0x000208c401007387 */ /* 0x0003e80000100a00 */
[----:B-1----:R-:W4:Y:S04]  /*10db0*/  LDL.LU.64 R196, [R1+0x520] ;  /* 0x0005200001c47983 */ /* 0x002f280000300a00 */
[----:B------:R1:W-:Y:S04]  /*10dc0*/  STL.64 [R1+0x2b0], R228 ;  /* 0x0002b0e401007387 */ /* 0x0003e80000100a00 */
[----:B-1----:R-:W4:Y:S04]  /*10dd0*/  LDL.LU.64 R228, [R1+0x518] ;  /* 0x0005180001e47983 */ /* 0x002f280000300a00 */
[----:B------:R1:W-:Y:S04]  /*10de0*/  STL.64 [R1+0x380], R24 ;  /* 0x0003801801007387 */ /* 0x0003e80000100a00 */
[----:B-1----:R-:W4:Y:S01]  /*10df0*/  LDL.LU.64 R24, [R1+0x510] ;  /* 0x0005100001187983 */ /* 0x002f220000300a00 */
[----:B------:R-:W-:-:S04]  /*10e00*/  IMAD.WIDE R20, R5, 0x4, R20 ;  /* 0x0000000405147825 */ /* 0x000fc800078e0214 */
[C---:B------:R-:W-:Y:S01]  /*10e10*/  IMAD.WIDE R28, R5.reuse, 0x4, R28 ;  /* 0x00000004051c7825 */ /* 0x040fe200078e021c */
[----:B------:R1:W-:Y:S03]  /*10e20*/  STL.64 [R1+0x190], R20 ;  /* 0x0001901401007387 */ /* 0x0003e60000100a00 */
[----:B------:R-:W-:-:S04]  /*10e30*/  IMAD.WIDE R36, R5, 0x4, R36 ;  /* 0x0000000405247825 */ /* 0x000fc800078e0224 */
[C---:B------:R-:W-:Y:S01]  /*10e40*/  IMAD.WIDE R54, R5.reuse, 0x4, R54 ;  /* 0x0000000405367825 */ /* 0x040fe200078e0236 */
[----:B-1----:R-:W4:Y:S03]  /*10e50*/  LDL.LU.64 R20, [R1+0x508] ;  /* 0x0005080001147983 */ /* 0x002f260000300a00 */
        /* <DEDUP_REMOVED lines=11> */
[----:B------:R-:W-:-:S04]  /*10f10*/  IMAD.WIDE R196, R5, 0x4, R196 ;  /* 0x0000000405c47825 */ /* 0x000fc800078e02c4 */
[----:B------:R-:W-:-:S04]  /*10f20*/  IMAD.WIDE R228, R5, 0x4, R228 ;  /* 0x0000000405e47825 */ /* 0x000fc800078e02e4 */
[----:B------:R-:W-:-:S05]  /*10f30*/  IMAD.WIDE R24, R5, 0x4, R24 ;  /* 0x0000000405187825 */ /* 0x000fca00078e0218 */
        /* <DEDUP_REMOVED lines=31> */
[----:B-1----:R-:W3:Y:S04]  /*11130*/  LDL.LU.64 R62, [R1+0x488] ;  /* 0x00048800013e7983 */ /* 0x002ee80000300a00 */
[----:B------:R1:W-:Y:S04]  /*11140*/  STL.64 [R1+0x1a8], R234 ;  /* 0x0001a8ea01007387 */ /* 0x0003e80000100a00 */
[----:B-1----:R-:W4:Y:S01]  /*11150*/  LDL.LU.64 R234, [R1+0x480] ;  /* 0x0004800001ea7983 */ /* 0x002f220000300a00 */
[----:B------:R-:W-:-:S04]  /*11160*/  IMAD.WIDE R246, R5, 0x4, R246 ;  /* 0x0000000405f67825 */ /* 0x000fc800078e02f6 */
[C---:B------:R-:W-:Y:S01]  /*11170*/  IMAD.WIDE R244, R5.reuse, 0x4, R244 ;  /* 0x0000000405f47825 */ /* 0x040fe200078e02f4 */
[----:B------:R-:W-:Y:S03]  /*11180*/  STL.64 [R1+0x220], R246 ;  /* 0x000220f601007387 */ /* 0x000fe60000100a00 */
[C---:B------:R-:W-:Y:S01]  /*11190*/  IMAD.WIDE R232, R5.reuse, 0x4, R232 ;  /* 0x0000000405e87825 */ /* 0x040fe200078e02e8 */
[----:B------:R-:W-:Y:S03]  /*111a0*/  STL.64 [R1+0x300], R244 ;  /* 0x000300f401007387 */ /* 0x000fe60000100a00 */
        /* <DEDUP_REMOVED lines=9> */
[----:B----4-:R-:W-:-:S05]  /*11240*/  IMAD.WIDE R234, R5, 0x4, R234 ;  /* 0x0000000405ea7825 */ /* 0x010fca00078e02ea */
[----:B------:R-:W-:Y:S04]  /*11250*/  STL.64 [R1+0xf0], R234 ;  /* 0x0000f0ea01007387 */ /* 0x000fe80000100a00 */
[----:B------:R-:W-:Y:S04]  /*11260*/  STL.64 [R1+0x180], R232 ;  /* 0x000180e801007387 */ /* 0x000fe80000100a00 */
[----:B------:R-:W-:Y:S04]  /*11270*/  STL.64 [R1+0x200], R66 ;  /* 0x0002004201007387 */ /* 0x000fe80000100a00 */
[----:B------:R-:W-:Y:S04]  /*11280*/  STL.64 [R1+0x2e8], R64 ;  /* 0x0002e84001007387 */ /* 0x000fe80000100a00 */
[----:B------:R-:W-:Y:S04]  /*11290*/  STL.64 [R1+0xe0], R62 ;  /* 0x0000e03e01007387 */ /* 0x000fe80000100a00 */
[----:B------:R1:W-:Y:S04]  /*112a0*/  STL.64 [R1+0x160], R6 ;  /* 0x0001600601007387 */ /* 0x0003e80000100a00 */
[----:B------:R-:W-:Y:S04]  /*112b0*/  STL.64 [R1+0x1e8], R8 ;  /* 0x0001e80801007387 */ /* 0x000fe80000100a00 */
[----:B------:R2:W-:Y:S01]  /*112c0*/  STL.64 [R1+0xc8], R12 ;  /* 0x0000c80c01007387 */ /* 0x0005e20000100a00 */
[----:B-1----:R-:W-:-:S04]  /*112d0*/  IMAD.WIDE R6, R5, 0x4, R14 ;  /* 0x0000000405067825 */ /* 0x002fc800078e020e */
[C---:B------:R-:W-:Y:S01]  /*112e0*/  IMAD.WIDE R62, R5.reuse, 0x4, R154 ;  /* 0x00000004053e7825 */ /* 0x040fe200078e029a */
[----:B------:R1:W-:Y:S03]  /*112f0*/  STL.64 [R1+0x120], R6 ;  /* 0x0001200601007387 */ /* 0x0003e60000100a00 */
[C---:B--2---:R-:W-:Y:S01]  /*11300*/  IMAD.WIDE R12, R5.reuse, 0x4, R150 ;  /* 0x00000004050c7825 */ /* 0x044fe200078e0296 */
[----:B------:R-:W-:Y:S03]  /*11310*/  STL.64 [R1+0x2d0], R10 ;  /* 0x0002d00a01007387 */ /* 0x000fe60000100a00 */
[C---:B------:R-:W-:Y:S01]  /*11320*/  IMAD.WIDE R14, R5.reuse, 0x4, R156 ;  /* 0x00000004050e7825 */ /* 0x040fe200078e029c */
[----:B------:R2:W-:Y:S03]  /*11330*/  STL.64 [R1+0x1d8], R12 ;  /* 0x0001d80c01007387 */ /* 0x0005e60000100a00 */
[C---:B-1----:R-:W-:Y:S01]  /*11340*/  IMAD.WIDE R6, R5.reuse, 0x4, R152 ;  /* 0x0000000405067825 */ /* 0x042fe200078e0298 */
[----:B------:R1:W-:Y:S03]  /*11350*/  STL.64 [R1+0xb8], R62 ;  /* 0x0000b83e01007387 */ /* 0x0003e60000100a00 */
[C---:B------:R-:W-:Y:S01]  /*11360*/  IMAD.WIDE R64, R5.reuse, 0x4, R162 ;  /* 0x0000000405407825 */ /* 0x040fe200078e02a2 */
[----:B------:R-:W-:Y:S03]  /*11370*/  STL.64 [R1+0x2b8], R6 ;  /* 0x0002b80601007387 */ /* 0x000fe60000100a00 */
[C---:B--2---:R-:W-:Y:S01]  /*11380*/  IMAD.WIDE R12, R5.reuse, 0x4, R158 ;  /* 0x00000004050c7825 */ /* 0x044fe200078e029e */
[----:B------:R2:W-:Y:S03]  /*11390*/  STL.64 [R1+0x100], R14 ;  /* 0x0001000e01007387 */ /* 0x0005e60000100a00 */
[C---:B-1----:R-:W-:Y:S01]  /*113a0*/  IMAD.WIDE R62, R5.reuse, 0x4, R160 ;  /* 0x00000004053e7825 */ /* 0x042fe200078e02a0 */
[----:B------:R1:W-:Y:S04]  /*113b0*/  STL.64 [R1+0x1b8], R12 ;  /* 0x0001b80c01007387 */ /* 0x0003e80000100a00 */
[----:B------:R3:W-:Y:S01]  /*113c0*/  STL.64 [R1+0x88], R64 ;  /* 0x0000884001007387 */ /* 0x0007e20000100a00 */
[----:B--2---:R-:W-:-:S03]  /*113d0*/  IMAD.WIDE R14, R5, 0x4, R164 ;  /* 0x00000004050e7825 */ /* 0x004fc600078e02a4 */
[----:B------:R-:W-:Y:S01]  /*113e0*/  STL.64 [R1+0x2a0], R62 ;  /* 0x0002a03e01007387 */ /* 0x000fe20000100a00 */
[----:B-1----:R-:W-:-:S03]  /*113f0*/  IMAD.WIDE R12, R5, 0x4, R166 ;  /* 0x00000004050c7825 */ /* 0x002fc600078e02a6 */
[----:B------:R1:W-:Y:S01]  /*11400*/  STL.64 [R1+0xd8], R14 ;  /* 0x0000d80e01007387 */ /* 0x0003e20000100a00 */
[----:B---3--:R-:W-:-:S03]  /*11410*/  IMAD.WIDE R64, R5, 0x4, R170 ;  /* 0x0000000405407825 */ /* 0x008fc600078e02aa */
[----:B------:R2:W-:Y:S01]  /*11420*/  STL.64 [R1+0x1a0], R12 ;  /* 0x0001a00c01007387 */ /* 0x0005e20000100a00 */
[----:B------:R-:W-:-:S03]  /*11430*/  IMAD.WIDE R66, R5, 0x4, R178 ;  /* 0x0000000405427825 */ /* 0x000fc600078e02b2 */
[----:B------:R3:W-:Y:S01]  /*11440*/  STL.64 [R1+0x58], R64 ;  /* 0x0000584001007387 */ /* 0x0007e20000100a00 */
[----:B-1----:R-:W-:-:S03]  /*11450*/  IMAD.WIDE R14, R5, 0x4, R172 ;  /* 0x00000004050e7825 */ /* 0x002fc600078e02ac */
[----:B------:R-:W-:Y:S01]  /*11460*/  STL.64 [R1+0x280], R16 ;  /* 0x0002801001007387 */ /* 0x000fe20000100a00 */
[----:B--2---:R-:W-:-:S03]  /*11470*/  IMAD.WIDE R12, R5, 0x4, R174 ;  /* 0x00000004050c7825 */ /* 0x004fc600078e02ae */
[----:B------:R1:W-:Y:S01]  /*11480*/  STL.64 [R1+0xc0], R14 ;  /* 0x0000c00e01007387 */ /* 0x0003e20000100a00 */
[----:B---3--:R-:W-:-:S03]  /*11490*/  IMAD.WIDE R64, R5, 0x4, R176 ;  /* 0x0000000405407825 */ /* 0x008fc600078e02b0 */
[----:B------:R2:W-:Y:S04]  /*114a0*/  STL.64 [R1+0x150], R12 ;  /* 0x0001500c01007387 */ /* 0x0005e80000100a00 */
[----:B------:R3:W-:Y:S01]  /*114b0*/  STL.64 [R1+0x20], R66 ;  /* 0x0000204201007387 */ /* 0x0007e20000100a00 */
[----:B-1----:R-:W-:-:S03]  /*114c0*/  IMAD.WIDE R14, R5, 0x4, R180 ;  /* 0x00000004050e7825 */ /* 0x002fc600078e02b4 */
[----:B------:R-:W-:Y:S01]  /*114d0*/  STL.64 [R1+0x248], R64 ;  /* 0x0002484001007387 */ /* 0x000fe20000100a00 */
[----:B--2---:R-:W-:-:S03]  /*114e0*/  IMAD.WIDE R12, R5, 0x4, R182 ;  /* 0x00000004050c7825 */ /* 0x004fc600078e02b6 */
[----:B------:R1:W-:Y:S01]  /*114f0*/  STL.64 [R1+0x98], R14 ;  /* 0x0000980e01007387 */ /* 0x0003e20000100a00 */
[----:B---3--:R-:W-:-:S03]  /*11500*/  IMAD.WIDE R66, R5, 0x4, R184 ;  /* 0x0000000405427825 */ /* 0x008fc600078e02b8 */
[----:B------:R2:W-:Y:S04]  /*11510*/  STL.64 [R1+0x108], R12 ;  /* 0x0001080c01007387 */ /* 0x0005e80000100a00 */
[----:B------:R-:W-:Y:S01]  /*11520*/  STL.64 [R1+0x218], R66 ;  /* 0x0002184201007387 */ /* 0x000fe20000100a00 */
[----:B-1----:R-:W-:-:S04]  /*11530*/  IMAD.WIDE R14, R5, 0x4, R190 ;  /* 0x00000004050e7825 */ /* 0x002fc800078e02be */
[----:B--2---:R-:W-:-:S04]  /*11540*/  IMAD.WIDE R12, R5, 0x4, R30 ;  /* 0x00000004050c7825 */ /* 0x004fc800078e021e */
[C---:B------:R-:W-:Y:S01]  /*11550*/  IMAD.WIDE R30, R5.reuse, 0x4, R200 ;  /* 0x00000004051e7825 */ /* 0x040fe200078e02c8 */
[----:B------:R1:W-:Y:S04]  /*11560*/  STL.64 [R1+0xd0], R12 ;  /* 0x0000d00c01007387 */ /* 0x0003e80000100a00 */
[----:B------:R-:W-:Y:S04]  /*11570*/  STL.64 [R1+0x50], R14 ;  /* 0x0000500e01007387 */ /* 0x000fe80000100a00 */
[----:B------:R-:W-:Y:S01]  /*11580*/  STL.64 [R1+0x1f0], R32 ;  /* 0x0001f02001007387 */ /* 0x000fe20000100a00 */
[----:B-1----:R-:W-:-:S03]  /*11590*/  IMAD.WIDE R12, R5, 0x4, R198 ;  /* 0x00000004050c7825 */ /* 0x002fc600078e02c6 */
[----:B------:R1:W-:Y:S01]  /*115a0*/  STL.64 [R1+0xa0], R30 ;  /* 0x0000a01e01007387 */ /* 0x0003e20000100a00 */
[----:B------:R-:W-:-:S03]  /*115b0*/  IMAD.WIDE R190, R5, 0x4, R196 ;  /* 0x0000000405be7825 */ /* 0x000fc600078e02c4 */
[----:B------:R-:W-:Y:S04]  /*115c0*/  STL.64 [R1], R12 ;  /* 0x0000000c01007387 */ /* 0x000fe80000100a00 */
[----:B------:R-:W2:Y:S01]  /*115d0*/  LDL.LU.64 R198, [R1+0x460] ;  /* 0x0004600001c67983 */ /* 0x000ea20000300a00 */
[----:B-1----:R-:W-:-:S03]  /*115e0*/  IMAD.WIDE R30, R5, 0x4, R42 ;  /* 0x00000004051e7825 */ /* 0x002fc600078e022a */
[----:B------:R-:W3:Y:S04]  /*115f0*/  LDL.LU.64 R196, [R1+0x458] ;  /* 0x0004580001c47983 */ /* 0x000ee80000300a00 */
[----:B------:R1:W-:Y:S04]  /*11600*/  STL.64 [R1+0x70], R30 ;  /* 0x0000701e01007387 */ /* 0x0003e80000100a00 */
[----:B-1----:R-:W4:Y:S01]  /*11610*/  LDL.LU.64 R30, [R1+0x450] ;  /* 0x00045000011e7983 */ /* 0x002f220000300a00 */
[----:B------:R-:W-:-:S03]  /*11620*/  IMAD.WIDE R38, R5, 0x4, R38 ;  /* 0x0000000405267825 */ /* 0x000fc600078e0226 */
[----:B------:R-:W3:Y:S01]  /*11630*/  LDL.LU.64 R234, [R1+0x448] ;  /* 0x0004480001ea7983 */ /* 0x000ee20000300a00 */
[----:B------:R-:W-:-:S04]  /*11640*/  IMAD.WIDE R44, R5, 0x4, R44 ;  /* 0x00000004052c7825 */ /* 0x000fc800078e022c */
[C---:B------:R-:W-:Y:S01]  /*11650*/  IMAD.WIDE R56, R5.reuse, 0x4, R56 ;  /* 0x0000000405387825 */ /* 0x040fe200078e0238 */
[----:B------:R-:W-:Y:S03]  /*11660*/  STL.64 [R1+0x1c0], R38 ;  /* 0x0001c02601007387 */ /* 0x000fe60000100a00 */
[C---:B------:R-:W-:Y:S01]  /*11670*/  IMAD.WIDE R232, R5.reuse, 0x4, R226 ;  /* 0x0000000405e87825 */ /* 0x040fe200078e02e2 */
[----:B------:R-:W-:Y:S03]  /*11680*/  STL.64 [R1+0x168], R44 ;  /* 0x0001682c01007387 */ /* 0x000fe60000100a00 */
[C---:B------:R-:W-:Y:S01]  /*11690*/  IMAD.WIDE R244, R5.reuse, 0x4, R186 ;  /* 0x0000000405f47825 */ /* 0x040fe200078e02ba */
[----:B------:R-:W-:Y:S03]  /*116a0*/  STL.64 [R1+0xf8], R56 ;  /* 0x0000f83801007387 */ /* 0x000fe60000100a00 */
[C---:B------:R-:W-:Y:S01]  /*116b0*/  IMAD.WIDE R186, R5.reuse, 0x4, R204 ;  /* 0x0000000405ba7825 */ /* 0x040fe200078e02cc */
[----:B------:R-:W-:Y:S03]  /*116c0*/  STL.64 [R1+0xa8], R232 ;  /* 0x0000a8e801007387 */ /* 0x000fe60000100a00 */
[C---:B------:R-:W-:Y:S01]  /*116d0*/  IMAD.WIDE R150, R5.reuse, 0x4, R40 ;  /* 0x0000000405967825 */ /* 0x040fe200078e0228 */
[----:B------:R-:W3:Y:S03]  /*116e0*/  LDL.64 R42, [R1+0x88] ;  /* 0x00008800012a7983 */ /* 0x000ee60000100a00 */
        /* <DEDUP_REMOVED lines=29> */
[----:B------:R-:W3:Y:S04]  /*118c0*/  LDL.64 R20, [R1+0x130] ;  /* 0x0001300001147983 */ /* 0x000ee80000100a00 */
[----:B------:R-:W3:Y:S01]  /*118d0*/  LDL.64 R18, [R1+0x118] ;  /* 0x0001180001127983 */ /* 0x000ee20000100a00 */
[----:B------:R-:W-:-:S04]  /*118e0*/  IMAD.WIDE R156, R5, 0x4, R230 ;  /* 0x00000004059c7825 */ /* 0x000fc800078e02e6 */
[----:B--2---:R-:W-:-:S04]  /*118f0*/  IMAD.WIDE R204, R188, 0x4, R198 ;  /* 0x00000004bccc7825 */ /* 0x004fc800078e02c6 */
[----:B----4-:R-:W-:Y:S02]  /*11900*/  IMAD.WIDE R198, R188, 0x4, R30 ;  /* 0x00000004bcc67825 */ /* 0x010fe400078e021e */
[----:B------:R-:W2:Y:S04]  /*11910*/  LDL.64 R30, [R1+0x20] ;  /* 0x00002000011e7983 */ /* 0x000ea80000100a00 */
[----:B------:R1:W-:Y:S04]  /*11920*/  STL.64 [R1+0x488], R98 ;  /* 0x0004886201007387 */ /* 0x0003e80000100a00 */
[----:B-1----:R-:W4:Y:S04]  /*11930*/  LDL.64 R98, [R1+0x110] ;  /* 0x0001100001627983 */ /* 0x002f280000100a00 */
[----:B------:R1:W-:Y:S04]  /*11940*/  STL.64 [R1+0x480], R96 ;  /* 0x0004806001007387 */ /* 0x0003e80000100a00 */
[----:B------:R-:W2:Y:S01]  /*11950*/  LDL.64 R230, [R1+0xe8] ;  /* 0x0000e80001e67983 */ /* 0x000ea20000100a00 */
[----:B------:R-:W-:-:S02]  /*11960*/  ISETP.GE.U32.AND P2, PT, R4, 0x7fffff02, PT ;  /* 0x7fffff020400780c */ /* 0x000fc40003f46070 */
[----:B------:R-:W3:Y:S02]  /*11970*/  LDC R4, c[0x0][0x3a0] ;  /* 0x0000e800ff047b82 */ /* 0x000ee40000000800 */
[C---:B---3--:R-:W-:Y:S01]  /*11980*/  IMAD.WIDE R200, R188.reuse, 0x4, R196 ;  /* 0x00000004bcc87825 */ /* 0x048fe200078e02c4 */
[----:B------:R-:W3:Y:S04]  /*11990*/  LDL.64 R226, [R1+0x278] ;  /* 0x0002780001e27983 */ /* 0x000ee80000100a00 */
[----:B-1----:R-:W2:Y:S01]  /*119a0*/  LDL.64 R96, [R1+0xb0] ;  /* 0x0000b00001607983 */ /* 0x002ea20000100a00 */
[----:B------:R-:W-:Y:S01]  /*119b0*/  IMAD.WIDE R196, R188, 0x4, R234 ;  /* 0x00000004bcc47825 */ /* 0x000fe200078e02ea */
[----:B------:R-:W-:-:S03]  /*119c0*/  LEA R235, R189, UR10, 0x8 ;  /* 0x0000000abdeb7c11 */ /* 0x000fc6000f8e40ff */
[----:B------:R-:W-:Y:S02]  /*119d0*/  VIADD R252, R4, 0xffffff40 ;  /* 0xffffff4004fc7836 */ /* 0x000fe40000000000 */
[----:B------:R1:W-:Y:S03]  /*119e0*/  LDGSTS.E [R235+0x500f0], desc[UR28][R204.64], !P6 ;  /* 0x500f0000cceb7fae */ /* 0x0003e6000f1a101c */
[----:B------:R-:W-:Y:S01]  /*119f0*/  ISETP.GE.U32.AND P5, PT, R252, 0x7fffff01, PT ;  /* 0x7fffff01fc00780c */ /* 0x000fe20003fa6070 */
[----:B------:R-:W-:Y:S01]  /*11a00*/  VIADD R234, R0, UR10 ;  /* 0x0000000a00ea7c36 */ /* 0x000fe20008000000 */
[----:B------:R1:W-:Y:S04]  /*11a10*/  LDGSTS.E [R235+0x500f4], desc[UR28][R200.64], !P3 ;  /* 0x500f4000c8eb7fae */ /* 0x0003e8000d9a101c */
[----:B------:R1:W-:Y:S07]  /*11a20*/  LDGSTS.E [R235+0x500f8], desc[UR28][R198.64], !P2 ;  /* 0x500f8000c6eb7fae */ /* 0x0003ee000d1a101c */
[----:B------:R1:W-:Y:S04]  /*11a30*/  LDGSTS.E [R235+0x500fc], desc[UR28][R196.64], !P5 ;  /* 0x500fc000c4eb7fae */ /* 0x0003e8000e9a101c */
[----:B------:R-:W0:Y:S04]  /*11a40*/  LDGDEPBAR ;  /* 0x00000000000079af */ /* 0x000e280000000000 */
[----:B--2---:R1:W-:Y:S04]  /*11a50*/  LDGSTS.E [R234+0x20000], desc[UR28][R96.64], P4 ;  /* 0x2000000060ea7fae */ /* 0x0043e8000a1a101c */
[----:B------:R1:W-:Y:S04]  /*11a60*/  LDGSTS.E [R234+0x20400], desc[UR28][R230.64], P4 ;  /* 0x20400000e6ea7fae */ /* 0x0003e8000a1a101c */
[----:B----4-:R1:W-:Y:S04]  /*11a70*/  LDGSTS.E [R234+0x20800], desc[UR28][R98.64], P4 ;  /* 0x2080000062ea7fae */ /* 0x0103e8000a1a101c */
[----:B------:R-:W2:Y:S04]  /*11a80*/  LDL.64 R96, [R1+0x240] ;  /* 0x0002400001607983 */ /* 0x000ea80000100a00 */
[----:B------:R1:W-:Y:S04]  /*11a90*/  LDGSTS.E [R234+0x20c00], desc[UR28][R18.64], P4 ;  /* 0x20c0000012ea7fae */ /* 0x0003e8000a1a101c */
[----:B------:R-:W4:Y:S04]  /*11aa0*/  LDL.64 R98, [R1+0x250] ;  /* 0x0002500001627983 */ /* 0x000f280000100a00 */
[----:B------:R1:W-:Y:S04]  /*11ab0*/  LDGSTS.E [R234+0x21000], desc[UR28][R20.64], P4 ;  /* 0x2100000014ea7fae */ /* 0x0003e8000a1a101c */
[----:B------:R-:W3:Y:S04]  /*11ac0*/  LDL.64 R18, [R1+0x290] ;  /* 0x0002900001127983 */ /* 0x000ee80000100a00 */
        /* <DEDUP_REMOVED lines=31> */
[----:B------:R-:W3:Y:S01]  /*11cc0*/  LDL.64 R40, [R1+0xc0] ;  /* 0x0000c00001287983 */ /* 0x000ee20000100a00 */
[----:B------:R-:W-:-:S03]  /*11cd0*/  IMAD.WIDE R180, R5, 0x4, R228 ;  /* 0x0000000405b47825 */ /* 0x000fc600078e02e4 */
[----:B------:R1:W-:Y:S04]  /*11ce0*/  LDGSTS.E [R234+0x25400], desc[UR28][R244.64], P4 ;  /* 0x25400000f4ea7fae */ /* 0x0003e8000a1a101c */
[----:B------:R-:W3:Y:S04]  /*11cf0*/  LDL.64 R30, [R1+0x98] ;  /* 0x00009800011e7983 */ /* 0x000ee80000100a00 */
[----:B------:R1:W-:Y:S04]  /*11d00*/  LDGSTS.E [R234+0x25800], desc[UR28][R190.64], P4 ;  /* 0x25800000beea7fae */ /* 0x0003e8000a1a101c */
        /* <DEDUP_REMOVED lines=9> */
[----:B------:R-:W3:Y:S04]  /*11da0*/  LDL.64 R228, [R1+0x330] ;  /* 0x0003300001e47983 */ /* 0x000ee80000100a00 */
[----:B--2---:R1:W-:Y:S04]  /*11db0*/  LDGSTS.E [R69+0x20100], desc[UR28][R96.64], P4 ;  /* 0x2010000060457fae */ /* 0x0043e8000a1a101c */
[----:B----4-:R1:W-:Y:S04]  /*11dc0*/  LDGSTS.E [R69+0x20500], desc[UR28][R98.64], P4 ;  /* 0x2050000062457fae */ /* 0x0103e8000a1a101c */
[----:B---3--:R1:W-:Y:S04]  /*11dd0*/  LDGSTS.E [R69+0x20900], desc[UR28][R226.64], P4 ;  /* 0x20900000e2457fae */ /* 0x0083e8000a1a101c */
[----:B------:R1:W-:Y:S04]  /*11de0*/  LDGSTS.E [R69+0x20d00], desc[UR28][R18.64], P4 ;  /* 0x20d0000012457fae */ /* 0x0003e8000a1a101c */
[----:B------:R-:W2:Y:S04]  /*11df0*/  LDL.64 R98, [R1+0x1d8] ;  /* 0x0001d80001627983 */ /* 0x000ea80000100a00 */
[----:B------:R1:W-:Y:S04]  /*11e00*/  LDGSTS.E [R69+0x21100], desc[UR28][R20.64], P4 ;  /* 0x2110000014457fae */ /* 0x0003e8000a1a101c */
[----:B------:R-:W3:Y:S04]  /*11e10*/  LDL.64 R96, [R1+0x1b8] ;  /* 0x0001b80001607983 */ /* 0x000ee80000100a00 */
[----:B------:R1:W-:Y:S04]  /*11e20*/  LDGSTS.E [R69+0x21500], desc[UR28][R22.64], P4 ;  /* 0x2150000016457fae */ /* 0x0003e8000a1a101c */
[----:B------:R-:W4:Y:S04]  /*11e30*/  LDL.64 R18, [R1+0x1a0] ;  /* 0x0001a00001127983 */ /* 0x000f280000100a00 */
[----:B------:R1:W-:Y:S04]  /*11e40*/  LDGSTS.E [R69+0x21900], desc[UR28][R24.64], P4 ;  /* 0x2190000018457fae */ /* 0x0003e8000a1a101c */
[----:B------:R-:W2:Y:S04]  /*11e50*/  LDL.64 R20, [R1+0x150] ;  /* 0x0001500001147983 */ /* 0x000ea80000100a00 */
        /* <DEDUP_REMOVED lines=9> */
[----:B------:R-:W3:Y:S04]  /*11ef0*/  LDL.64 R36, [R1+0x348] ;  /* 0x0003480001247983 */ /* 0x000ee80000100a00 */
[----:B------:R1:W-:Y:S04]  /*11f00*/  LDGSTS.E [R69+0x23100], desc[UR28][R54.64], P4 ;  /* 0x2310000036457fae */ /* 0x0003e8000a1a101c */
[----:B------:R-:W4:Y:S04]  /*11f10*/  LDL.64 R46, [R1+0x318] ;  /* 0x00031800012e7983 */ /* 0x000f280000100a00 */
        /* <DEDUP_REMOVED lines=23> */
[----:B------:R1:W-:Y:S04]  /*12090*/  LDGSTS.E [R69+0x26500], desc[UR28][R154.64], P4 ;  /* 0x265000009a457fae */ /* 0x0003e8000a1a101c */
[----:B------:R-:W4:Y:S04]  /*120a0*/  LDL.64 R28, [R1+0x70] ;  /* 0x00007000011c7983 */ /* 0x000f280000100a00 */
[----:B------:R1:W-:Y:S04]  /*120b0*/  LDGSTS.E [R69+0x26900], desc[UR28][R156.64], P4 ;  /* 0x269000009c457fae */ /* 0x0003e8000a1a101c */
[----:B------:R1:W-:Y:S04]  /*120c0*/  LDGSTS.E [R69+0x26d00], desc[UR28][R158.64], P4 ;  /* 0x26d000009e457fae */ /* 0x0003e8000a1a101c */
[----:B------:R1:W-:Y:S04]  /*120d0*/  LDGSTS.E [R69+0x27100], desc[UR28][R160.64], P4 ;  /* 0x27100000a0457fae */ /* 0x0003e8000a1a101c */
[----:B------:R1:W-:Y:S04]  /*120e0*/  LDGSTS.E [R69+0x27500], desc[UR28][R162.64], P4 ;  /* 0x27500000a2457fae */ /* 0x0003e8000a1a101c */
[----:B------:R1:W-:Y:S04]  /*120f0*/  LDGSTS.E [R69+0x27900], desc[UR28][R164.64], P4 ;  /* 0x27900000a4457fae */ /* 0x0003e8000a1a101c */
[----:B------:R1:W-:Y:S04]  /*12100*/  LDGSTS.E [R69+0x27d00], desc[UR28][R166.64], P4 ;  /* 0x27d00000a6457fae */ /* 0x0003e8000a1a101c */
[----:B--2---:R1:W-:Y:S04]  /*12110*/  LDGSTS.E [R68+0x20200], desc[UR28][R34.64], P4 ;  /* 0x2020000022447fae */ /* 0x0043e8000a1a101c */
[----:B---3--:R1:W-:Y:S04]  /*12120*/  LDGSTS.E [R68+0x20600], desc[UR28][R36.64], P4 ;  /* 0x2060000024447fae */ /* 0x0083e8000a1a101c */
[----:B------:R1:W-:Y:S04]  /*12130*/  LDGSTS.E [R68+0x20a00], desc[UR28][R228.64], P4 ;  /* 0x20a00000e4447fae */ /* 0x0003e8000a1a101c */
[----:B------:R-:W2:Y:S04]  /*12140*/  LDL.64 R34, [R1+0x410] ;  /* 0x0004100001227983 */ /* 0x000ea80000100a00 */
[----:B----4-:R1:W-:Y:S04]  /*12150*/  LDGSTS.E [R68+0x20e00], desc[UR28][R46.64], P4 ;  /* 0x20e000002e447fae */ /* 0x0103e8000a1a101c */
        /* <DEDUP_REMOVED lines=28> */
[----:B------:R1:W5:Y:S01]  /*12320*/  LDL.LU.64 R98, [R1+0x488] ;  /* 0x0004880001627983 */ /* 0x0003620000300a00 */
[----:B------:R-:W-:-:S03]  /*12330*/  IMAD.WIDE R82, R5, 0x4, R82 ;  /* 0x0000000405527825 */ /* 0x000fc600078e0252 */
[----:B------:R1:W-:Y:S04]  /*12340*/  LDGSTS.E [R68+0x24a00], desc[UR28][R18.64], P4 ;  /* 0x24a0000012447fae */ /* 0x0003e8000a1a101c */
[----:B------:R1:W5:Y:S01]  /*12350*/  LDL.LU.64 R96, [R1+0x480] ;  /* 0x0004800001607983 */ /* 0x0003620000300a00 */
[----:B------:R-:W-:-:S03]  /*12360*/  IMAD.WIDE R84, R5, 0x4, R84 ;  /* 0x0000000405547825 */ /* 0x000fc600078e0254 */
[----:B------:R1:W-:Y:S01]  /*12370*/  LDGSTS.E [R68+0x24e00], desc[UR28][R20.64], P4 ;  /* 0x24e0000014447fae */ /* 0x0003e2000a1a101c */
        /* <DEDUP_REMOVED lines=9> */
[----:B------:R1:W-:Y:S04]  /*12410*/  LDGSTS.E [R68+0x26200], desc[UR28][R246.64], P4 ;  /* 0x26200000f6447fae */ /* 0x0003e8000a1a101c */
[----:B------:R1:W-:Y:S04]  /*12420*/  LDGSTS.E [R68+0x26600], desc[UR28][R82.64], P4 ;  /* 0x2660000052447fae */ /* 0x0003e8000a1a101c */
[----:B------:R1:W-:Y:S04]  /*12430*/  LDGSTS.E [R68+0x26a00], desc[UR28][R84.64], P4 ;  /* 0x26a0000054447fae */ /* 0x0003e8000a1a101c */
[----:B------:R1:W-:Y:S04]  /*12440*/  LDGSTS.E [R68+0x26e00], desc[UR28][R86.64], P4 ;  /* 0x26e0000056447fae */ /* 0x0003e8000a1a101c */
[----:B------:R1:W-:Y:S04]  /*12450*/  LDGSTS.E [R68+0x27200], desc[UR28][R88.64], P4 ;  /* 0x2720000058447fae */ /* 0x0003e8000a1a101c */
[----:B------:R1:W-:Y:S04]  /*12460*/  LDGSTS.E [R68+0x27600], desc[UR28][R90.64], P4 ;  /* 0x276000005a447fae */ /* 0x0003e8000a1a101c */
[----:B------:R1:W-:Y:S04]  /*12470*/  LDGSTS.E [R68+0x27a00], desc[UR28][R92.64], P4 ;  /* 0x27a000005c447fae */ /* 0x0003e8000a1a101c */
[----:B------:R1:W-:Y:S01]  /*12480*/  LDGSTS.E [R68+0x27e00], desc[UR28][R94.64], P4 ;  /* 0x27e000005e447fae */ /* 0x0003e2000a1a101c */
[----:B------:R-:W-:-:S04]  /*12490*/  IMAD.WIDE R72, R5, 0x4, R72 ;  /* 0x0000000405487825 */ /* 0x000fc800078e0248 */
[----:B------:R-:W-:-:S04]  /*124a0*/  IMAD.WIDE R70, R5, 0x4, R70 ;  /* 0x0000000405467825 */ /* 0x000fc800078e0246 */
[----:B------:R-:W-:-:S04]  /*124b0*/  IMAD.WIDE R74, R5, 0x4, R74 ;  /* 0x00000004054a7825 */ /* 0x000fc800078e024a */
[----:B------:R-:W-:-:S04]  /*124c0*/  IMAD.WIDE R76, R5, 0x4, R76 ;  /* 0x00000004054c7825 */ /* 0x000fc800078e024c */
[----:B------:R-:W-:-:S04]  /*124d0*/  IMAD.WIDE R78, R5, 0x4, R78 ;  /* 0x00000004054e7825 */ /* 0x000fc800078e024e */
[----:B------:R-:W-:-:S04]  /*124e0*/  IMAD.WIDE R80, R5, 0x4, R80 ;  /* 0x0000000405507825 */ /* 0x000fc800078e0250 */
[----:B------:R-:W-:-:S05]  /*124f0*/  VIADD R4, R4, 0xffffff3f ;  /* 0xffffff3f04047836 */ /* 0x000fca0000000000 */
[----:B------:R-:W-:Y:S01]  /*12500*/  ISETP.GE.U32.AND P3, PT, R4, 0x7fffff00, PT ;  /* 0x7fffff000400780c */ /* 0x000fe20003f66070 */
[----:B--2---:R1:W-:Y:S04]  /*12510*/  LDGSTS.E [R2+0x20300], desc[UR28][R34.64], P4 ;  /* 0x2030000022027fae */ /* 0x0043e8000a1a101c */
[----:B---3--:R1:W-:Y:S04]  /*12520*/  LDGSTS.E [R2+0x20700], desc[UR28][R36.64], P4 ;  /* 0x2070000024027fae */ /* 0x0083e8000a1a101c */
[----:B----4-:R1:W-:Y:S04]  /*12530*/  LDGSTS.E [R2+0x20b00], desc[UR28][R46.64], P4 ;  /* 0x20b000002e027fae */ /* 0x0103e8000a1a101c */
        /* <DEDUP_REMOVED lines=29> */
[----:B------:R-:W0:Y:S01]  /*12710*/  LDGDEPBAR ;  /* 0x00000000000079af */ /* 0x000e220000000000 */
[----:B------:R-:W-:-:S04]  /*12720*/  DEPBAR.LE SB0, 0x4 ;  /* 0x000081000000791a */ /* 0x000fc80000000000 */
[----:B------:R-:W-:Y:S06]  /*12730*/  BAR.SYNC.DEFER_BLOCKING 0x0 ;  /* 0x0000000000007b1d */ /* 0x000fec0000010000 */
[----:B------:R-:W-:Y:S05]  /*12740*/  @!P0 BRA `(.L_x_6) ;  /* 0x0000000000448947 */ /* 0x000fea0003800000 */
[----:B-1----:R-:W-:Y:S04]  /*12750*/  LDS.128 R4, [R235+0x40000] ;  /* 0x04000000eb047984 */ /* 0x002fe80000000c00 */
[----:B------:R-:W-:Y:S04]  /*12760*/  LDS.128 R8, [R235+0x40010] ;  /* 0x04001000eb087984 */ /* 0x000fe80000000c00 */
        /* <DEDUP_REMOVED lines=13> */
[----:B------:R-:W1:Y:S02]  /*12840*/  LDS.128 R64, [R235+0x400f0] ;  /* 0x0400f000eb407984 */ /* 0x000e640000000c00 */
[----:B-1----:R2:W-:Y:S02]  /*12850*/  STTM.x64 tmem[UR12+0x100], R4 ;  /* 0x00010004000079ed */ /* 0x0025e4000834000c */
.L_x_6:
[----:B------:R-:W3:Y:S01]  /*12860*/  LDC R188, c[0x0][0x3a0] ;  /* 0x0000e800ffbc7b82 */ /* 0x000ee20000000800 */
[----:B------:R-:W-:Y:S01]  /*12870*/  ISETP.NE.U32.AND P0, PT, RZ, UR9, PT ;  /* 0x00000009ff007c0c */ /* 0x000fe2000bf05070 */
[----:B------:R-:W-:Y:S01]  /*12880*/  USHF.R.S32.HI UR13, URZ, 0x1f, UR4 ;  /* 0x0000001fff0d7899 */ /* 0x000fe20008011404 */
[----:B------:R-:W4:Y:S01]  /*12890*/  FENCE.VIEW.ASYNC.T ;  /* 0x00000000000073c6 */ /* 0x000f220000000200 */
[----:B------:R-:W-:Y:S02]  /*128a0*/  USHF.L.U32 UR30, UR4, 0x2, URZ ;  /* 0x00000002041e7899 */ /* 0x000fe400080006ff */
[----:B------:R-:W-:Y:S02]  /*128b0*/  USHF.L.U64.HI UR13, UR4, 0x2, UR13 ;  /* 0x00000002040d7899 */ /* 0x000fe4000801020d */
[----:B--2---:R-:W2:Y:S01]  /*128c0*/  LDC R4, c[0x0][0x3a0] ;  /* 0x0000e800ff047b82 */ /* 0x004ea20000000800 */
[----:B------:R-:W-:-:S07]  /*128d0*/  UIADD3 UR14, UPT, UPT, UR11, 0x100, URZ ;  /* 0x000001000b0e7890 */ /* 0x000fce000fffe0ff */
[----:B----4-:R-:W-:Y:S01]  /*128e0*/  BAR.SYNC.DEFER_BLOCKING 0x0 ;  /* 0x0000000000007b1d */ /* 0x010fe20000010000 */
[----:B-1----:R-:W-:-:S04]  /*128f0*/  IADD3 R234, P4, PT, R224, UR30, RZ ;  /* 0x0000001ee0ea7c10 */ /* 0x002fc8000ff9e0ff */
[----:B------:R-:W-:-:S03]  /*12900*/  IADD3.X R235, PT, PT, R225, UR13, RZ, P4, !PT ;  /* 0x0000000de1eb7c10 */ /* 0x000fc6000a7fe4ff */
[----:B------:R-:W1:Y:S08]  /*12910*/  LDC R5, c[0x0][0x3a0] ;  /* 0x0000e800ff057b82 */ /* 0x000e700000000800 */
[----:B------:R-:W4:Y:S01]  /*12920*/  LDC R6, c[0x0][0x3a0] ;  /* 0x0000e800ff067b82 */ /* 0x000f220000000800 */
[----:B---3--:R-:W-:-:S05]  /*12930*/  VIADD R188, R188, 0x3f ;  /* 0x0000003fbcbc7836 */ /* 0x008fca0000000000 */
[----:B------:R-:W-:-:S13]  /*12940*/  ISETP.LT.OR P2, PT, R188, 0x40, P0 ;  /* 0x00000040bc00780c */ /* 0x000fda0000741670 */
[----:B--2---:R-:W-:Y:S05]  /*12950*/  @P2 BRA `(.L_x_7) ;  /* 0x0000000000c02947 */ /* 0x004fea0003800000 */
[----:B------:R-:W-:Y:S01]  /*12960*/  USHF.R.U32.HI UR16, URZ, 0x4, UR10 ;  /* 0x00000004ff107899 */ /* 0x000fe2000801160a */
[----:B------:R-:W-:Y:S01]  /*12970*/  UMOV UR4, URZ ;  /* 0x000000ff00047c82 */ /* 0x000fe20008000000 */
[----:B------:R-:W-:Y:S02]  /*12980*/  UMOV UR5, URZ ;  /* 0x000000ff00057c82 */ /* 0x000fe40008000000 */
[----:B------:R-:W-:Y:S02]  /*12990*/  USGXT.U32 UR16, UR16, 0xe ;  /* 0x0000000e1010789a */ /* 0x000fe40008000000 */
[----:B------:R-:W-:Y:S02]  /*129a0*/  UIADD3 UR7, UPT, UPT, UR11, 0x108, URZ ;  /* 0x000001080b077890 */ /* 0x000fe4000fffe0ff */
[----:B------:R-:W-:Y:S02]  /*129b0*/  UIADD3 UR36, UP1, UPT, UR16, 0x2, URZ ;  /* 0x0000000210247890 */ /* 0x000fe4000ff3e0ff */
[----:B------:R-:W-:-:S02]  /*129c0*/  UIADD3 UR9, UPT, UPT, UR11, 0x110, URZ ;  /* 0x000001100b097890 */ /* 0x000fc4000fffe0ff */
[----:B------:R-:W-:Y:S02]  /*129d0*/  UIADD3.X UR37, UPT, UPT, UR4, 0x40004040, URZ, UP1, !UPT ;  /* 0x4000404004257890 */ /* 0x000fe40008ffe4ff */
[----:B------:R-:W-:Y:S01]  /*129e0*/  UIADD3 UR15, UPT, UPT, UR11, 0x118, URZ ;  /* 0x000001180b0f7890 */ /* 0x000fe2000fffe0ff */
[----:B------:R-:W-:Y:S01]  /*129f0*/  UMOV UR4, UR8 ;  /* 0x0000000800047c82 */ /* 0x000fe20008000000 */
[----:B------:R-:W-:Y:S01]  /*12a00*/  UIADD3.64 UR18, UPT, UPT, UR36, 0x4, URZ ;  /* 0x0000000424127897 */ /* 0x000fe2000fffe0ff */
[----:B------:R-:W-:Y:S01]  /*12a10*/  UMOV UR35, UR4 ;  /* 0x0000000400237c82 */ /* 0x000fe20008000000 */
[----:B------:R-:W-:Y:S02]  /*12a20*/  UIADD3.64 UR4, UPT, UPT, UR36, 0x2, URZ ;  /* 0x0000000224047897 */ /* 0x000fe4000fffe0ff */
[----:B------:R-:W-:Y:S02]  /*12a30*/  UIADD3 UR22, UPT, UPT, UR11, 0x120, URZ ;  /* 0x000001200b167890 */ /* 0x000fe4000fffe0ff */
[----:B------:R-:W-:-:S02]  /*12a40*/  UIADD3.64 UR20, UPT, UPT, UR36, 0x7fe, URZ ;  /* 0x000007fe24147897 */ /* 0x000fc4000fffe0ff */
[----:B------:R-:W-:Y:S02]  /*12a50*/  UIADD3 UR23, UPT, UPT, UR11, 0x128, URZ ;  /* 0x000001280b177890 */ /* 0x000fe4000fffe0ff */
[----:B------:R-:W-:Y:S02]  /*12a60*/  UIADD3.64 UR24, UPT, UPT, UR36, 0x800, URZ ;  /* 0x0000080024187897 */ /* 0x000fe4000fffe0ff */
[----:B------:R-:W-:Y:S02]  /*12a70*/  UIADD3 UR31, UPT, UPT, UR11, 0x130, URZ ;  /* 0x000001300b1f7890 */ /* 0x000fe4000fffe0ff */
[----:B------:R-:W-:Y:S01]  /*12a80*/  UIADD3.64 UR26, UPT, UPT, UR36, 0x802, URZ ;  /* 0x00000802241a7897 */ /* 0x000fe2000fffe0ff */
[----:B------:R-:W-:Y:S01]  /*12a90*/  UMOV UR38, 0x0 ;  /* 0x0000000000267882 */ /* 0x000fe20000000000 */
[----:B------:R-:W-:Y:S01]  /*12aa0*/  UMOV UR39, 0x8400910 ;  /* 0x0840091000277882 */ /* 0x000fe20000000000 */
[----:B------:R-:W-:Y:S02]  /*12ab0*/  UIADD3 UR34, UPT, UPT, UR11, 0x138, URZ ;  /* 0x000001380b227890 */ /* 0x000fe4000fffe0ff */
[----:B------:R-:W-:Y:S01]  /*12ac0*/  UIADD3.64 UR32, UPT, UPT, UR36, 0x804, URZ ;  /* 0x0000080424207897 */ /* 0x000fe2000fffe0ff */
[----:B------:R-:W-:Y:S01]  /*12ad0*/  UMOV UR17, 0x40004040 ;  /* 0x4000404000117882 */ /* 0x000fe20000000000 */
[----:B------:R-:W-:Y:S01]  /*12ae0*/  UMOV UR40, 0x0 ;  /* 0x0000000000287882 */ /* 0x000fe20000000000 */
[----:B------:R-:W-:Y:S01]  /*12af0*/  UMOV UR41, 0x8400910 ;  /* 0x0840091000297882 */ /* 0x000fe20000000000 */
[----:B------:R-:W-:Y:S01]  /*12b00*/  UMOV UR42, 0x0 ;  /* 0x00000000002a7882 */ /* 0x000fe20000000000 */
[----:B------:R-:W-:Y:S01]  /*12b10*/  UMOV UR43, 0x8400910 ;  /* 0x08400910002b7882 */ /* 0x000fe20000000000 */
[----:B------:R2:W-:Y:S01]  /*12b20*/  UTCHMMA tmem[UR14], gdesc[UR16], tmem[UR11], tmem[UR38], idesc[UR39], !UPT ;  /* 0x00ff26100e0079ea */ /* 0x0005e2000f80000b */
[----:B------:R-:W-:Y:S01]  /*12b30*/  UMOV UR44, 0x0 ;  /* 0x00000000002c7882 */ /* 0x000fe20000000000 */
[----:B------:R-:W-:Y:S01]  /*12b40*/  UMOV UR45, 0x8400910 ;  /* 0x08400910002d7882 */ /* 0x000fe20000000000 */
[----:B------:R2:W-:Y:S01]  /*12b50*/  UTCHMMA tmem[UR7], gdesc[UR36], tmem[UR11], tmem[UR40], idesc[UR41], UPT ;  /* 0x00ff2824070079ea */ /* 0x0005e2000b80000b */
        /* <DEDUP_REMOVED lines=12> */
[----:B------:R2:W-:Y:S01]  /*12c20*/  UTCHMMA tmem[UR31], gdesc[UR26], tmem[UR11], tmem[UR50], idesc[UR51], UPT ;  /* 0x00ff321a1f0079ea */ /* 0x0005e2000b80000b */
[----:B------:R2:W-:Y:S01]  /*12c30*/  UTCHMMA tmem[UR34], gdesc[UR32], tmem[UR11], tmem[UR52], idesc[UR53], UPT ;  /* 0x00ff3420220079ea */ /* 0x0005e2000b80000b */
[----:B------:R2:W-:Y:S01]  /*12c40*/  UTCBAR [UR35], URZ ;  /* 0x000000ff230073e9 */ /* 0x0005e200080000ff */
[----:B------:R-:W-:Y:S01]  /*12c50*/  NOP ;  /* 0x0000000000007918 */ /* 0x000fe20000000000 */
.L_x_7:
[----:B------:R-:W-:Y:S01]  /*12c60*/  VIADD R4, R4, 0xffffff3e ;  /* 0xffffff3e04047836 */ /* 0x000fe20000000000 */
[----:B------:R-:W-:Y:S01]  /*12c70*/  BAR.SYNC.DEFER_BLOCKING 0x0 ;  /* 0x0000000000007b1d */ /* 0x000fe20000010000 */
[----:B------:R-:W-:Y:S01]  /*12c80*/  LEA R19, R189, UR10, 0x8 ;  /* 0x0000000abd137c11 */ /* 0x000fe2000f8e40ff */
[----:B-1----:R-:W-:Y:S01]  /*12c90*/  VIADD R5, R5, 0xffffff3d ;  /* 0xffffff3d05057836 */ /* 0x002fe20000000000 */
[----:B------:R-:W-:Y:S02]  /*12ca0*/  IADD3 R232, P5, PT, R222, UR30, RZ ;  /* 0x0000001edee87c10 */ /* 0x000fe4000ffbe0ff */
[----:B------:R-:W-:Y:S01]  /*12cb0*/  ISETP.GE.U32.AND P4, PT, R4, 0x7ffffeff, PT ;  /* 0x7ffffeff0400780c */ /* 0x000fe20003f86070 */
[----:B----4-:R-:W-:Y:S01]  /*12cc0*/  VIADD R4, R6, 0xffffff3c ;  /* 0xffffff3c06047836 */ /* 0x010fe20000000000 */
[----:B------:R-:W-:Y:S01]  /*12cd0*/  IADD3.X R233, PT, PT, R223, UR13, RZ, P5, !PT ;  /* 0x0000000ddfe97c10 */ /* 0x000fe2000affe4ff */
[----:B------:R-:W1:Y:S01]  /*12ce0*/  LDC R6, c[0x0][0x3a0] ;  /* 0x0000e800ff067b82 */ /* 0x000e620000000800 */
[----:B------:R-:W-:Y:S01]  /*12cf0*/  IADD3 R224, P5, PT, R220, UR30, RZ ;  /* 0x0000001edce07c10 */ /* 0x000fe2000ffbe0ff */
[----:B--2---:R-:W2:Y:S01]  /*12d00*/  LDCU UR4, c[0x0][0x3a0] ;  /* 0x00007400ff0477ac */ /* 0x004ea20008000800 */
[----:B------:R-:W-:Y:S01]  /*12d10*/  ISETP.GE.U32.AND P2, PT, R4, 0x7ffffefd, PT ;  /* 0x7ffffefd0400780c */ /* 0x000fe20003f46070 */
[----:B------:R-:W3:Y:S01]  /*12d20*/  LDL.LU.64 R24, [R1+0x8] ;  /* 0x0000080001187983 */ /* 0x000ee20000300a00 */
[----:B------:R-:W-:Y:S01]  /*12d30*/  IADD3.X R225, PT, PT, R221, UR13, RZ, P5, !PT ;  /* 0x0000000ddde17c10 */ /* 0x000fe2000affe4ff */
[----:B------:R-:W4:Y:S01]  /*12d40*/  LDCU UR7, c[0x0][0x3a0] ;  /* 0x00007400ff0777ac */ /* 0x000f220008000800 */
[----:B------:R-:W-:Y:S01]  /*12d50*/  IADD3 R222, P5, PT, R218, UR30, RZ ;  /* 0x0000001edade7c10 */ /* 0x000fe2000ffbe0ff */
[----:B------:R-:W1:Y:S01]  /*12d60*/  LDC R4, c[0x0][0x3a0] ;  /* 0x0000e800ff047b82 */ /* 0x000e620000000800 */
[----:B------:R-:W-:Y:S01]  /*12d70*/  IADD3 R102, P6, PT, R102, UR30, RZ ;  /* 0x0000001e66667c10 */ /* 0x000fe2000ffde0ff */
[----:B------:R-:W4:Y:S01]  /*12d80*/  LDCU UR9, c[0x0][0x3a0] ;  /* 0x00007400ff0977ac */ /* 0x000f220008000800 */
[----:B------:R-:W-:Y:S01]  /*12d90*/  IADD3.X R223, PT, PT, R219, UR13, RZ, P5, !PT ;  /* 0x0000000ddbdf7c10 */ /* 0x000fe2000affe4ff */
[----:B------:R-:W3:Y:S01]  /*12da0*/  LDL.64 R22, [R1+0x10] ;  /* 0x0000100001167983 */ /* 0x000ee20000100a00 */
[----:B------:R-:W-:Y:S01]  /*12db0*/  IADD3 R220, P5, PT, R216, UR30, RZ ;  /* 0x0000001ed8dc7c10 */ /* 0x000fe2000ffbe0ff */
[----:B------:R-:W1:Y:S01]  /*12dc0*/  LDCU UR5, c[0x0][0x3a0] ;  /* 0x00007400ff0577ac */ /* 0x000e620008000800 */
[----:B------:R-:W-:Y:S01]  /*12dd0*/  IADD3.X R103, PT, PT, R103, UR13, RZ, P6, !PT ;  /* 0x0000000d67677c10 */ /* 0x000fe2000b7fe4ff */
[----:B------:R-:W-:Y:S01]  /*12de0*/  @!PT LDS RZ, [RZ] ;  /* 0x00000000fffff984 */ /* 0x000fe20000000800 */
[----:B------:R-:W-:Y:S01]  /*12df0*/  @!PT LDS RZ, [RZ] ;  /* 0x00000000fffff984 */ /* 0x000fe20000000800 */
[----:B------:R-:W-:Y:S01]  /*12e00*/  @!PT LDS RZ, [RZ] ;  /* 0x00000000fffff984 */ /* 0x000fe20000000800 */
[----:B------:R-:W-:Y:S01]  /*12e10*/  LDGSTS.E [R19+0x40000], desc[UR28][R234.64], !P3 ;  /* 0x40000000ea137fae */ /* 0x000fe2000d9a101c */
[----:B------:R-:W-:Y:S01]  /*12e20*/  ISETP.GE.U32.AND P3, PT, R5, 0x7ffffefe, PT ;  /* 0x7ffffefe0500780c */ /* 0x000fe20003f66070 */
[----:B------:R-:W3:Y:S01]  /*12e30*/  LDC R7, c[0x0][0x3a0] ;  /* 0x0000e800ff077b82 */ /* 0x000ee20000000800 */
[----:B------:R-:W-:Y:S01]  /*12e40*/  IADD3.X R221, PT, PT, R217, UR13, RZ, P5, !PT ;  /* 0x0000000dd9dd7c10 */ /* 0x000fe2000affe4ff */
[----:B------:R-:W-:Y:S01]  /*12e50*/  LDGSTS.E [R19+0x40004], desc[UR28][R232.64], !P4 ;  /* 0x40004000e8137fae */ /* 0x000fe2000e1a101c */
[----:B------:R-:W-:Y:S01]  /*12e60*/  IADD3 R216, P5, PT, R214, UR30, RZ ;  /* 0x0000001ed6d87c10 */ /* 0x000fe2000ffbe0ff */
[----:B--2---:R-:W-:Y:S01]  /*12e70*/  UIADD3 UR4, UPT, UPT, UR4, -0xdf, URZ ;  /* 0xffffff2104047890 */ /* 0x004fe2000fffe0ff */
[----:B------:R-:W-:Y:S01]  /*12e80*/  IADD3 R104, P6, PT, R104, UR30, RZ ;  /* 0x0000001e68687c10 */ /* 0x000fe2000ffde0ff */
[----:B----4-:R-:W-:Y:S01]  /*12e90*/  UIADD3 UR7, UPT, UPT, UR7, -0xdb, URZ ;  /* 0xffffff2507077890 */ /* 0x010fe2000fffe0ff */
[----:B------:R-:W-:Y:S01]  /*12ea0*/  IADD3.X R217, PT, PT, R215, UR13, RZ, P5, !PT ;  /* 0x0000000dd7d97c10 */ /* 0x000fe2000affe4ff */
[----:B------:R-:W2:Y:S01]  /*12eb0*/  LDC R5, c[0x0][0x3a0] ;  /* 0x0000e800ff057b82 */ /* 0x000ea20000000800 */
[----:B------:R-:W-:Y:S01]  /*12ec0*/  IADD3 R212, P5, PT, R212, UR30, RZ ;  /* 0x0000001ed4d47c10 */ /* 0x000fe2000ffbe0ff */
[----:B------:R-:W-:Y:S01]  /*12ed0*/  UIADD3 UR9, UPT, UPT, UR9, -0xdc, URZ ;  /* 0xffffff2409097890 */ /* 0x000fe2000fffe0ff */
[----:B------:R-:W-:Y:S01]  /*12ee0*/  IADD3.X R105, PT, PT, R105, UR13, RZ, P6, !PT ;  /* 0x0000000d69697c10 */ /* 0x000fe2000b7fe4ff */
[----:B------:R-:W-:Y:S01]  /*12ef0*/  LDGSTS.E [R19+0x40008], desc[UR28][R224.64], !P3 ;  /* 0x40008000e0137fae */ /* 0x000fe2000d9a101c */
[----:B------:R-:W-:Y:S01]  /*12f00*/  IADD3.X R213, PT, PT, R213, UR13, RZ, P5, !PT ;  /* 0x0000000dd5d57c10 */ /* 0x000fe2000affe4ff */
[----:B-1----:R-:W-:Y:S01]  /*12f10*/  VIADD R4, R4, 0xffffff3b ;  /* 0xffffff3b04047836 */ /* 0x002fe20000000000 */
[----:B------:R-:W-:Y:S01]  /*12f20*/  IADD3 R210, P5, PT, R210, UR30, RZ ;  /* 0x0000001ed2d27c10 */ /* 0x000fe2000ffbe0ff */
[----:B------:R-:W-:Y:S01]  /*12f30*/  LDGSTS.E [R19+0x4000c], desc[UR28][R222.64], !P2 ;  /* 0x4000c000de137fae */ /* 0x000fe2000d1a101c */
[----:B------:R-:W-:Y:S01]  /*12f40*/  UISETP.GE.U32.AND UP4, UPT, UR4, 0x7ffffee2, UPT ;  /* 0x7ffffee20400788c */ /* 0x000fe2000bf86070 */
[----:B------:R-:W-:Y:S01]  /*12f50*/  IADD3 R108, P6, PT, R108, UR30, RZ ;  /* 0x0000001e6c6c7c10 */ /* 0x000fe2000ffde0ff */
[----:B------:R-:W-:Y:S01]  /*12f60*/  UISETP.GE.U32.AND UP2, UPT, UR7, 0x7ffffee6, UPT ;  /* 0x7ffffee60700788c */ /* 0x000fe2000bf46070 */
[----:B------:R-:W-:Y:S01]  /*12f70*/  ISETP.GE.U32.AND P4, PT, R4, 0x7ffffefc, PT ;  /* 0x7ffffefc0400780c */ /* 0x000fe20003f86070 */
[----:B------:R-:W-:Y:S01]  /*12f80*/  VIADD R4, R6, 0xffffff39 ;  /* 0xffffff3906047836 */ /* 0x000fe20000000000 */
[----:B------:R-:W-:Y:S01]  /*12f90*/  IADD3.X R211, PT, PT, R211, UR13, RZ, P5, !PT ;  /* 0x0000000dd3d37c10 */ /* 0x000fe2000affe4ff */
[----:B------:R-:W1:Y:S01]  /*12fa0*/  LDC R6, c[0x0][0x3a0] ;  /* 0x0000e800ff067b82 */ /* 0x000e620000000800 */
[----:B------:R-:W-:Y:S01]  /*12fb0*/  IADD3 R208, P5, PT, R208, UR30, RZ ;  /* 0x0000001ed0d07c10 */ /* 0x000fe2000ffbe0ff */
[----:B------:R-:W-:Y:S01]  /*12fc0*/  USEL UR7, URZ, 0x1fffe, UP4 ;  /* 0x0001fffeff077887 */ /* 0x000fe2000a000000 */
[----:B------:R-:W-:Y:S01]  /*12fd0*/  ISETP.GE.U32.AND P2, PT, R4, 0x7ffffefa, PT ;  /* 0x7ffffefa0400780c */ /* 0x000fe20003f46070 */
[----:B------:R-:W4:Y:S01]  /*12fe0*/  LDCU UR16, c[0x0][0x3a0] ;  /* 0x00007400ff1077ac */ /* 0x000f220008000800 */
[----:B------:R-:W-:Y:S01]  /*12ff0*/  IADD3.X R209, PT, PT, R209, UR13, RZ, P5, !PT ;  /* 0x0000000dd1d17c10 */ /* 0x000fe2000affe4ff */
[----:B------:R-:W3:Y:S01]  /*13000*/  LDL.LU.64 R20, [R1+0x18] ;  /* 0x0000180001147983 */ /* 0x000ee20000300a00 */
[----:B------:R-:W-:Y:S01]  /*13010*/  IADD3 R206, P5, PT, R206, UR30, RZ ;  /* 0x0000001ecece7c10 */ /* 0x000fe2000ffbe0ff */
[----:B------:R-:W1:Y:S01]  /*13020*/  LDC R4, c[0x0][0x3a0] ;  /* 0x0000e800ff047b82 */ /* 0x000e620000000800 */
[----:B--2---:R-:W-:Y:S01]  /*13030*/  VIADD R5, R5, 0xffffff3a ;  /* 0xffffff3a05057836 */ /* 0x004fe20000000000 */
[----:B------:R-:W-:Y:S01]  /*13040*/  LDGSTS.E [R19+0x40010], desc[UR28][R220.64], !P4 ;  /* 0x40010000dc137fae */ /* 0x000fe2000e1a101c */
[----:B------:R-:W-:Y:S01]  /*13050*/  IADD3.X R207, PT, PT, R207, UR13, RZ, P5, !PT ;  /* 0x0000000dcfcf7c10 */ /* 0x000fe2000affe4ff */
[----:B------:R-:W-:Y:S01]  /*13060*/  UIADD3 UR5, UPT, UPT, UR5, -0xdd, URZ ;  /* 0xffffff2305057890 */ /* 0x000fe2000fffe0ff */
[----:B------:R-:W-:Y:S01]  /*13070*/  IADD3 R202, P5, PT, R202, UR30, RZ ;  /* 0x0000001ecaca7c10 */ /* 0x000fe2000ffbe0ff */
[----:B------:R-:W-:Y:S01]  /*13080*/  UISETP.GE.U32.AND UP1, UPT, UR9, 0x7ffffee5, UPT ;  /* 0x7ffffee50900788c */ /* 0x000fe2000bf26070 */
[----:B------:R-:W-:Y:S01]  /*13090*/  ISETP.GE.U32.AND P3, PT, R5, 0x7ffffefb, PT ;  /* 0x7ffffefb0500780c */ /* 0x000fe20003f66070 */
[----:B------:R-:W2:Y:S01]  /*130a0*/  LDCU UR19, c[0x0][0x3a0] ;  /* 0x00007400ff1377ac */ /* 0x000ea20008000800 */
[----:B------:R-:W2:Y:S01]  /*130b0*/  LDC R5, c[0x0][0x3a0] ;  /* 0x0000e800ff057b82 */ /* 0x000ea20000000800 */
[----:B------:R-:W-:Y:S01]  /*130c0*/  IADD3.X R203, PT, PT, R203, UR13, RZ, P5, !PT ;  /* 0x0000000dcbcb7c10 */ /* 0x000fe2000affe4ff */
[----:B------:R-:W3:Y:S01]  /*130d0*/  LDL.LU.64 R16, [R1+0x28] ;  /* 0x0000280001107983 */ /* 0x000ee20000300a00 */
[----:B------:R-:W-:Y:S01]  /*130e0*/  IADD3 R194, P5, PT, R194, UR30, RZ ;  /* 0x0000001ec2c27c10 */ /* 0x000fe2000ffbe0ff */
[----:B------:R-:W1:Y:S01]  /*130f0*/  LDCU UR20, c[0x0][0x3a0] ;  /* 0x00007400ff1477ac */ /* 0x000e620008000800 */
[----:B------:R-:W-:Y:S01]  /*13100*/  IADD3.X R109, PT, PT, R109, UR13, RZ, P6, !PT ;  /* 0x0000000d6d6d7c10 */ /* 0x000fe2000b7fe4ff */
[----:B------:R-:W3:Y:S01]  /*13110*/  LDL.LU.64 R12, [R1+0x30] ;  /* 0x00003000010c7983 */ /* 0x000ee20000300a00 */
[----:B------:R-:W-:Y:S01]  /*13120*/  IADD3.X R195, PT, PT, R195, UR13, RZ, P5, !PT ;  /* 0x0000000dc3c37c10 */ /* 0x000fe2000affe4ff */
[----:B------:R-:W-:Y:S01]  /*13130*/  UISETP.GE.U32.AND UP3, UPT, UR5, 0x7ffffee4, UPT ;  /* 0x7ffffee40500788c */ /* 0x000fe2000bf66070 */
[----:B------:R-:W-:Y:S01]  /*13140*/  IADD3 R192, P5, PT, R192, UR30, RZ ;  /* 0x0000001ec0c07c10 */ /* 0x000fe2000ffbe0ff */
[----:B------:R-:W-:Y:S01]  /*13150*/  USEL UR4, URZ, 0x1, UP1 ;  /* 0x00000001ff047887 */ /* 0x000fe20008800000 */
[----:B------:R-:W-:Y:S01]  /*13160*/  LDGSTS.E [R19+0x40014], desc[UR28][R216.64], !P3 ;  /* 0x40014000d8137fae */ /* 0x000fe2000d9a101c */
[----:B------:R-:W-:Y:S01]  /*13170*/  USEL UR5, URZ, 0x1fffe, UP2 ;  /* 0x0001fffeff057887 */ /* 0x000fe20009000000 */
[----:B------:R-:W-:Y:S01]  /*13180*/  IADD3.X R193, PT, PT, R193, UR13, RZ, P5, !PT ;  /* 0x0000000dc1c17c10 */ /* 0x000fe2000affe4ff */
[----:B------:R-:W1:Y:S02]  /*13190*/  LDCU UR9, c[0x0][0x3a0] ;  /* 0x00007400ff0977ac */ /* 0x000e640008000800 */
[----:B-1----:R-:W-:Y:S01]  /*131a0*/  VIADD R4, R4, 0xffffff38 ;  /* 0xffffff3804047836 */ /* 0x002fe20000000000 */
[----:B------:R-:W-:Y:S01]  /*131b0*/  LDGSTS.E [R19+0x40018], desc[UR28][R212.64], !P2 ;  /* 0x40018000d4137fae */ /* 0x000fe2000d1a101c */
[----:B------:R-:W-:Y:S01]  /*131c0*/  IADD3 R168, P5, PT, R168, UR30, RZ ;  /* 0x0000001ea8a87c10 */ /* 0x000fe2000ffbe0ff */
[----:B------:R-:W1:Y:S01]  /*131d0*/  LDCU UR15, c[0x0][0x3a0] ;  /* 0x00007400ff0f77ac */ /* 0x000e620008000800 */
[----:B------:R-:W-:Y:S01]  /*131e0*/  IADD3 R110, P6, PT, R110, UR30, RZ ;  /* 0x0000001e6e6e7c10 */ /* 0x000fe2000ffde0ff */
[----:B------:R-:W1:Y:S01]  /*131f0*/  LDC R8, c[0x0][0x3a0] ;  /* 0x0000e800ff087b82 */ /* 0x000e620000000800 */
[----:B------:R-:W-:Y:S01]  /*13200*/  ISETP.GE.U32.AND P4, PT, R4, 0x7ffffef9, PT ;  /* 0x7ffffef90400780c */ /* 0x000fe20003f86070 */
[----:B------:R-:W-:Y:S01]  /*13210*/  VIADD R4, R6, 0xffffff36 ;  /* 0xffffff3606047836 */ /* 0x000fe20000000000 */
[----:B------:R-:W-:Y:S01]  /*13220*/  IADD3.X R169, PT, PT, R169, UR13, RZ, P5, !PT ;  /* 0x0000000da9a97c10 */ /* 0x000fe2000affe4ff */
[----:B--2---:R-:W-:Y:S01]  /*13230*/  VIADD R5, R5, 0xffffff37 ;  /* 0xffffff3705057836 */ /* 0x004fe20000000000 */
[----:B-----5:R-:W-:Y:S01]  /*13240*/  IADD3 R96, P5, PT, R96, UR30, RZ ;  /* 0x0000001e60607c10 */ /* 0x020fe2000ffbe0ff */
[----:B------:R-:W-:Y:S01]  /*13250*/  UIADD3 UR4, UPT, UPT, UR4, UR5, URZ ;  /* 0x0000000504047290 */ /* 0x000fe2000fffe0ff */
[----:B------:R-:W-:Y:S01]  /*13260*/  ISETP.GE.U32.AND P2, PT, R4, 0x7ffffef7, PT ;  /* 0x7ffffef70400780c */ /* 0x000fe20003f46070 */
[----:B------:R-:W2:Y:S01]  /*13270*/  LDC R6, c[0x0][0x3a0] ;  /* 0x0000e800ff067b82 */ /* 0x000ea20000000800 */
[----:B------:R-:W-:Y:S01]  /*13280*/  ISETP.GE.U32.AND P3, PT, R5, 0x7ffffef8, PT ;  /* 0x7ffffef80500780c */ /* 0x000fe20003f66070 */
[----:B------:R-:W1:Y:S01]  /*13290*/  LDCU UR21, c[0x0][0x3a0] ;  /* 0x00007400ff1577ac */ /* 0x000e620008000800 */
[----:B------:R-:W-:Y:S01]  /*132a0*/  IADD3.X R97, PT, PT, R97, UR13, RZ, P5, !PT ;  /* 0x0000000d61617c10 */ /* 0x000fe2000affe4ff */
[----:B------:R-:W3:Y:S01]  /*132b0*/  LDL.LU.64 R14, [R1+0x38] ;  /* 0x00003800010e7983 */ /* 0x000ee20000300a00 */
[----:B------:R-:W-:Y:S01]  /*132c0*/  IADD3 R98, P5, PT, R98, UR30, RZ ;  /* 0x0000001e62627c10 */ /* 0x000fe2000ffbe0ff */
[----:B------:R-:W-:Y:S01]  /*132d0*/  ULOP3.LUT UR4, UR4, 0x3, URZ, 0xc0, !UPT ;  /* 0x0000000304047892 */ /* 0x000fe2000f8ec0ff */
[----:B------:R-:W-:Y:S01]  /*132e0*/  IADD3.X R111, PT, PT, R111, UR13, RZ, P6, !PT ;  /* 0x0000000d6f6f7c10 */ /* 0x000fe2000b7fe4ff */
[----:B------:R-:W1:Y:S01]  /*132f0*/  LDC R4, c[0x0][0x3a0] ;  /* 0x0000e800ff047b82 */ /* 0x000e620000000800 */
[----:B------:R-:W-:Y:S01]  /*13300*/  LDGSTS.E [R19+0x4001c], desc[UR28][R210.64], !P4 ;  /* 0x4001c000d2137fae */ /* 0x000fe2000e1a101c */
[----:B------:R-:W-:Y:S01]  /*13310*/  IADD3.X R99, PT, PT, R99, UR13, RZ, P5, !PT ;  /* 0x0000000d63637c10 */ /* 0x000fe2000affe4ff */
[----:B------:R-:W1:Y:S01]  /*13320*/  LDCU UR17, c[0x0][0x3a0] ;  /* 0x00007400ff1177ac */ /* 0x000e620008000800 */
[----:B------:R-:W-:Y:S01]  /*13330*/  IADD3 R114, P6, PT, R114, UR30, RZ ;  /* 0x0000001e72727c10 */ /* 0x000fe2000ffde0ff */
[----:B------:R-:W3:Y:S01]  /*13340*/  LDL.LU.64 R26, [R1+0x40] ;  /* 0x00004000011a7983 */ /* 0x000ee20000300a00 */
[----:B------:R-:W1:Y:S02]  /*13350*/  LDCU UR18, c[0x0][0x3a0] ;  /* 0x00007400ff1277ac */ /* 0x000e640008000800 */
[----:B------:R-:W2:Y:S01]  /*13360*/  LDC R5, c[0x0][0x3a0] ;  /* 0x0000e800ff057b82 */ /* 0x000ea20000000800 */
[----:B------:R-:W-:Y:S01]  /*13370*/  LDGSTS.E [R19+0x40020], desc[UR28][R208.64], !P3 ;  /* 0x40020000d0137fae */ /* 0x000fe2000d9a101c */
[----:B------:R-:W-:Y:S01]  /*13380*/  IADD3.X R115, PT, PT, R115, UR13, RZ, P6, !PT ;  /* 0x0000000d73737c10 */ /* 0x000fe2000b7fe4ff */
[----:B----4-:R-:W-:Y:S01]  /*13390*/  UIADD3 UR16, UPT, UPT, UR16, -0xd4, URZ ;  /* 0xffffff2c10107890 */ /* 0x010fe2000fffe0ff */
[----:B------:R-:W-:Y:S01]  /*133a0*/  IADD3 R116, P6, PT, R116, UR30, RZ ;  /* 0x0000001e74747c10 */ /* 0x000fe2000ffde0ff */
[----:B------:R-:W-:Y:S01]  /*133b0*/  LDGSTS.E [R19+0x40024], desc[UR28][R206.64], !P2 ;  /* 0x40024000ce137fae */ /* 0x000fe2000d1a101c */
[----:B------:R-:W-:-:S02]  /*133c0*/  UIADD3 UR5, UPT, UPT, UR20, -0xd8, URZ ;  /* 0xffffff2814057890 */ /* 0x000fc4000fffe0ff */
[----:B------:R-:W-:Y:S01]  /*133d0*/  UISETP.GE.U32.AND UP6, UPT, UR16, 0x7ffffeed, UPT ;  /* 0x7ffffeed1000788c */ /* 0x000fe2000bfc6070 */
[----:B------:R-:W-:Y:S01]  /*133e0*/  IADD3.X R117, PT, PT, R117, UR13, RZ, P6, !PT ;  /* 0x0000000d75757c10 */ /* 0x000fe2000b7fe4ff */
[----:B------:R-:W-:Y:S01]  /*133f0*/  UIADD3 UR9, UPT, UPT, UR9, -0xd6, URZ ;  /* 0xffffff2a09097890 */ /* 0x000fe2000fffe0ff */
[----:B------:R-:W-:Y:S01]  /*13400*/  IADD3 R120, P6, PT, R120, UR30, RZ ;  /* 0x0000001e78787c10 */ /* 0x000fe2000ffde0ff */
[----:B------:R-:W-:Y:S01]  /*13410*/  UISETP.GE.U32.AND UP4, UPT, UR5, 0x7ffffee9, UPT ;  /* 0x7ffffee90500788c */ /* 0x000fe2000bf86070 */
[----:B------:R-:W4:Y:S01]  /*13420*/  LDC R9, c[0x0][0x3a0] ;  /* 0x0000e800ff097b82 */ /* 0x000f220000000800 */
[----:B------:R-:W-:Y:S01]  /*13430*/  USEL UR5, URZ, 0x1, UP6 ;  /* 0x00000001ff057887 */ /* 0x000fe2000b000000 */
[----:B------:R-:W-:Y:S01]  /*13440*/  IADD3.X R121, PT, PT, R121, UR13, RZ, P6, !PT ;  /* 0x0000000d79797c10 */ /* 0x000fe2000b7fe4ff */
[----:B-1----:R-:W-:Y:S01]  /*13450*/  VIADD R4, R4, 0xffffff35 ;  /* 0xffffff3504047836 */ /* 0x002fe20000000000 */
[----:B------:R-:W-:Y:S01]  /*13460*/  UIADD3 UR15, UPT, UPT, UR15, -0xd3, URZ ;  /* 0xffffff2d0f0f7890 */ /* 0x000fe2000fffe0ff */
[----:B------:R-:W-:Y:S01]  /*13470*/  IADD3 R122, P6, PT, R122, UR30, RZ ;  /* 0x0000001e7a7a7c10 */ /* 0x000fe2000ffde0ff */
[----:B------:R-:W-:-:S02]  /*13480*/  UISETP.GE.U32.AND UP6, UPT, UR9, 0x7ffffeeb, UPT ;  /* 0x7ffffeeb0900788c */ /* 0x000fc4000bfc6070 */
[----:B------:R-:W-:Y:S01]  /*13490*/  ISETP.GE.U32.AND P4, PT, R4, 0x7ffffef6, PT ;  /* 0x7ffffef60400780c */ /* 0x000fe20003f86070 */
[----:B--2---:R-:W-:Y:S01]  /*134a0*/  VIADD R4, R6, 0xffffff33 ;  /* 0xffffff3306047836 */ /* 0x004fe20000000000 */
[----:B------:R-:W-:Y:S01]  /*134b0*/  UISETP.GE.U32.AND UP1, UPT, UR15, 0x7ffffeee, UPT ;  /* 0x7ffffeee0f00788c */ /* 0x000fe2000bf26070 */
[----:B------:R-:W-:Y:S01]  /*134c0*/  VIADD R5, R5, 0xffffff34 ;  /* 0xffffff3405057836 */ /* 0x000fe20000000000 */
[----:B------:R-:W1:Y:S01]  /*134d0*/  LDC R6, c[0x0][0x3a0] ;  /* 0x0000e800ff067b82 */ /* 0x000e620000000800 */
[----:B------:R-:W-:Y:S01]  /*134e0*/  UIADD3 UR17, UPT, UPT, UR17, -0xd1, URZ ;  /* 0xffffff2f11117890 */ /* 0x000fe2000fffe0ff */
[----:B------:R-:W-:Y:S01]  /*134f0*/  ISETP.GE.U32.AND P2, PT, R4, 0x7ffffef4, PT ;  /* 0x7ffffef40400780c */ /* 0x000fe20003f46070 */
[----:B------:R-:W-:Y:S01]  /*13500*/  UIADD3 UR18, UPT, UPT, UR18, -0xd2, URZ ;  /* 0xffffff2e12127890 */ /* 0x000fe2000fffe0ff */
[----:B------:R-:W-:Y:S01]  /*13510*/  ISETP.GE.U32.AND P3, PT, R5, 0x7ffffef5, PT ;  /* 0x7ffffef50500780c */ /* 0x000fe20003f66070 */
[----:B------:R-:W2:Y:S01]  /*13520*/  LDCU UR22, c[0x0][0x3a0] ;  /* 0x00007400ff1677ac */ /* 0x000ea20008000800 */
[----:B------:R-:W-:-:S02]  /*13530*/  IADD3.X R123, PT, PT, R123, UR13, RZ, P6, !PT ;  /* 0x0000000d7b7b7c10 */ /* 0x000fc4000b7fe4ff */
[----:B------:R-:W1:Y:S01]  /*13540*/  LDC R4, c[0x0][0x3a0] ;  /* 0x0000e800ff047b82 */ /* 0x000e620000000800 */
[----:B------:R-:W-:Y:S01]  /*13550*/  LDGSTS.E [R19+0x40028], desc[UR28][R202.64], !P4 ;  /* 0x40028000ca137fae */ /* 0x000fe2000e1a101c */
[----:B------:R-:W-:Y:S01]  /*13560*/  UISETP.GE.U32.AND UP2, UPT, UR18, 0x7ffffeef, UPT ;  /* 0x7ffffeef1200788c */ /* 0x000fe2000bf46070 */
[----:B------:R-:W-:Y:S01]  /*13570*/  IADD3 R124, P6, PT, R124, UR30, RZ ;  /* 0x0000001e7c7c7c10 */ /* 0x000fe2000ffde0ff */
[----:B------:R-:W1:Y:S03]  /*13580*/  LDCU UR20, c[0x0][0x3a0] ;  /* 0x00007400ff1477ac */ /* 0x000e660008000800 */
[----:B------:R-:W-:Y:S01]  /*13590*/  IADD3.X R125, PT, PT, R125, UR13, RZ, P6, !PT ;  /* 0x0000000d7d7d7c10 */ /* 0x000fe2000b7fe4ff */
[----:B------:R-:W2:Y:S01]  /*135a0*/  LDC R5, c[0x0][0x3a0] ;  /* 0x0000e800ff057b82 */ /* 0x000ea20000000800 */
[----:B------:R-:W-:Y:S01]  /*135b0*/  LDGSTS.E [R19+0x4002c], desc[UR28][R194.64], !P3 ;  /* 0x4002c000c2137fae */ /* 0x000fe2000d9a101c */
[----:B------:R-:W-:Y:S01]  /*135c0*/  IADD3 R126, P6, PT, R126, UR30, RZ ;  /* 0x0000001e7e7e7c10 */ /* 0x000fe2000ffde0ff */
[----:B------:R-:W1:Y:S02]  /*135d0*/  LDCU UR18, c[0x0][0x3a0] ;  /* 0x00007400ff1277ac */ /* 0x000e640008000800 */
[----:B------:R-:W-:Y:S01]  /*135e0*/  LDGSTS.E [R19+0x40030], desc[UR28][R192.64], !P2 ;  /* 0x40030000c0137fae */ /* 0x000fe2000d1a101c */
[----:B------:R-:W-:-:S02]  /*135f0*/  IADD3.X R127, PT, PT, R127, UR13, RZ, P6, !PT ;  /* 0x0000000d7f7f7c10 */ /* 0x000fc4000b7fe4ff */
[----:B------:R-:W-:-:S04]  /*13600*/  IADD3 R128, P6, PT, R128, UR30, RZ ;  /* 0x0000001e80807c10 */ /* 0x000fc8000ffde0ff */
[----:B------:R-:W-:Y:S02]  /*13610*/  IADD3.X R129, PT, PT, R129, UR13, RZ, P6, !PT ;  /* 0x0000000d81817c10 */ /* 0x000fe4000b7fe4ff */
[----:B------:R-:W-:Y:S01]  /*13620*/  IADD3 R130, P6, PT, R130, UR30, RZ ;  /* 0x0000001e82827c10 */ /* 0x000fe2000ffde0ff */
[----:B-1----:R-:W-:-:S03]  /*13630*/  VIADD R4, R4, 0xffffff32 ;  /* 0xffffff3204047836 */ /* 0x002fc60000000000 */
[----:B------:R-:W-:Y:S02]  /*13640*/  IADD3.X R131, PT, PT, R131, UR13, RZ, P6, !PT ;  /* 0x0000000d83837c10 */ /* 0x000fe4000b7fe4ff */
[----:B------:R-:W-:Y:S01]  /*13650*/  ISETP.GE.U32.AND P4, PT, R4, 0x7ffffef3, PT ;  /* 0x7ffffef30400780c */ /* 0x000fe20003f86070 */
[----:B------:R-:W-:Y:S02]  /*13660*/  VIADD R4, R6, 0xffffff30 ;  /* 0xffffff3006047836 */ /* 0x000fe40000000000 */
[----:B--2---:R-:W-:Y:S01]  /*13670*/  VIADD R5, R5, 0xffffff31 ;  /* 0xffffff3105057836 */ /* 0x004fe20000000000 */
[----:B------:R-:W1:Y:S02]  /*13680*/  LDC R6, c[0x0][0x3a0] ;  /* 0x0000e800ff067b82 */ /* 0x000e640000000800 */
[----:B------:R-:W-:Y:S02]  /*13690*/  ISETP.GE.U32.AND P2, PT, R4, 0x7ffffef1, PT ;  /* 0x7ffffef10400780c */ /* 0x000fe40003f46070 */
[----:B------:R-:W-:-:S04]  /*136a0*/  ISETP.GE.U32.AND P3, PT, R5, 0x7ffffef2, PT ;  /* 0x7ffffef20500780c */ /* 0x000fc80003f66070 */
[----:B------:R-:W2:Y:S01]  /*136b0*/  LDC R4, c[0x0][0x3a0] ;  /* 0x0000e800ff047b82 */ /* 0x000ea20000000800 */
[----:B------:R-:W-:Y:S07]  /*136c0*/  LDGSTS.E [R19+0x40034], desc[UR28][R168.64], !P4 ;  /* 0x40034000a8137fae */ /* 0x000fee000e1a101c */
[----:B------:R-:W1:Y:S01]  /*136d0*/  LDC R5, c[0x0][0x3a0] ;  /* 0x0000e800ff057b82 */ /* 0x000e620000000800 */
[----:B------:R-:W-:Y:S04]  /*136e0*/  LDGSTS.E [R19+0x40038], desc[UR28][R96.64], !P3 ;  /* 0x4003800060137fae */ /* 0x000fe8000d9a101c */
[----:B------:R-:W-:Y:S01]  /*136f0*/  LDGSTS.E [R19+0x4003c], desc[UR28][R98.64], !P2 ;  /* 0x4003c00062137fae */ /* 0x000fe2000d1a101c */
[----:B--2---:R-:W-:-:S05]  /*13700*/  VIADD R4, R4, 0xffffff26 ;  /* 0xffffff2604047836 */ /* 0x004fca0000000000 */
[----:B------:R-:W-:Y:S01]  /*13710*/  ISETP.GE.U32.AND P3, PT, R4, 0x7ffffee7, PT ;  /* 0x7ffffee70400780c */ /* 0x000fe20003f66070 */
[----:B-1----:R-:W-:-:S05]  /*13720*/  VIADD R4, R5, 0xffffff27 ;  /* 0xffffff2705047836 */ /* 0x002fca0000000000 */
[----:B------:R-:W-:Y:S01]  /*13730*/  ISETP.GE.U32.AND P4, PT, R4, 0x7ffffee8, PT ;  /* 0x7ffffee80400780c */ /* 0x000fe20003f86070 */
[----:B------:R-:W-:-:S05]  /*13740*/  VIADD R4, R6, 0xffffff20 ;  /* 0xffffff2006047836 */ /* 0x000fca0000000000 */
[----:B------:R-:W-:Y:S01]  /*13750*/  ISETP.GE.U32.AND P2, PT, R4, 0x7ffffee1, PT ;  /* 0x7ffffee10400780c */ /* 0x000fe20003f46070 */
[----:B---3--:R-:W-:Y:S02]  /*13760*/  VIADD R4, R7, 0xffffff22 ;  /* 0xffffff2207047836 */ /* 0x008fe40000000000 */
[----:B------:R-:W1:Y:S03]  /*13770*/  LDC R7, c[0x0][0x3a0] ;  /* 0x0000e800ff077b82 */ /* 0x000e660000000800 */
[----:B------:R-:W-:Y:S02]  /*13780*/  ISETP.GE.U32.AND P5, PT, R4, 0x7ffffee3, PT ;  /* 0x7ffffee30400780c */ /* 0x000fe40003fa6070 */
[----:B------:R-:W-:Y:S02]  /*13790*/  SEL R4, RZ, 0x1, P2 ;  /* 0x00000001ff047807 */ /* 0x000fe40001000000 */
[----:B------:R-:W-:-:S03]  /*137a0*/  SEL R5, RZ, 0x4, P5 ;  /* 0x00000004ff057807 */ /* 0x000fc60002800000 */
[----:B------:R-:W-:Y:S01]  /*137b0*/  VIADD R4, R4, UR7 ;  /* 0x0000000704047c36 */ /* 0x000fe20008000000 */
[----:B------:R-:W-:Y:S02]  /*137c0*/  USEL UR7, URZ, 0x7fff8, UP3 ;  /* 0x0007fff8ff077887 */ /* 0x000fe40009800000 */
[----:B------:R-:W-:Y:S02]  /*137d0*/  UISETP.GE.U32.AND UP3, UPT, UR17, 0x7ffffef0, UPT ;  /* 0x7ffffef01100788c */ /* 0x000fe4000bf66070 */
[----:B------:R-:W-:Y:S01]  /*137e0*/  LOP3.LUT R4, R4, 0x3, RZ, 0xc0, !PT ;  /* 0x0000000304047812 */ /* 0x000fe200078ec0ff */
[----:B------:R-:W2:Y:S03]  /*137f0*/  LDCU UR17, c[0x0][0x3a0] ;  /* 0x00007400ff1177ac */ /* 0x000ea60008000800 */
[----:B------:R-:W-:Y:S01]  /*13800*/  IADD3 R6, PT, PT, R4, UR7, R5 ;  /* 0x0000000704067c10 */ /* 0x000fe2000fffe005 */
[----:B------:R-:W-:Y:S01]  /*13810*/  UIADD3 UR7, UPT, UPT, UR21, -0xd5, URZ ;  /* 0xffffff2b15077890 */ /* 0x000fe2000fffe0ff */
[----:B------:R-:W-:Y:S01]  /*13820*/  SEL R5, RZ, 0x4, P3 ;  /* 0x00000004ff057807 */ /* 0x000fe20001800000 */
[----:B------:R-:W3:Y:S01]  /*13830*/  LDCU UR21, c[0x0][0x3a0] ;  /* 0x00007400ff1577ac */ /* 0x000ee20008000800 */
[----:B------:R-:W-:-:S02]  /*13840*/  SEL R4, RZ, 0x7fff8, P4 ;  /* 0x0007fff8ff047807 */ /* 0x000fc40002000000 */
[----:B------:R-:W-:Y:S02]  /*13850*/  IADD3 R100, P4, PT, R100, UR30, RZ ;  /* 0x0000001e64647c10 */ /* 0x000fe4000ff9e0ff */
[----:B------:R-:W-:Y:S01]  /*13860*/  IADD3 R5, PT, PT, R4, UR4, R5 ;  /* 0x0000000404057c10 */ /* 0x000fe2000fffe005 */
[----:B------:R-:W-:Y:S01]  /*13870*/  UIADD3 UR4, UPT, UPT, UR19, -0xd7, URZ ;  /* 0xffffff2913047890 */ /* 0x000fe2000fffe0ff */
[----:B------:R-:W-:Y:S01]  /*13880*/  LOP3.LUT R4, R6, 0xf, RZ, 0xc0, !PT ;  /* 0x0000000f06047812 */ /* 0x000fe200078ec0ff */
[----:B------:R-:W1:Y:S01]  /*13890*/  LDCU UR19, c[0x0][0x3a0] ;  /* 0x00007400ff1377ac */ /* 0x000e620008000800 */
[----:B------:R-:W-:Y:S01]  /*138a0*/  IADD3.X R101, PT, PT, R101, UR13, RZ, P4, !PT ;  /* 0x0000000d65657c10 */ /* 0x000fe2000a7fe4ff */
[----:B------:R-:W1:Y:S01]  /*138b0*/  LDC R6, c[0x0][0x3a0] ;  /* 0x0000e800ff067b82 */ /* 0x000e620000000800 */
[----:B------:R-:W-:Y:S01]  /*138c0*/  UISETP.GE.U32.AND UP5, UPT, UR4, 0x7ffffeea, UPT ;  /* 0x7ffffeea0400788c */ /* 0x000fe2000bfa6070 */
[----:B------:R-:W-:Y:S01]  /*138d0*/  IMAD R4, R5, 0x10, R4 ;  /* 0x0000001005047824 */ /* 0x000fe200078e0204 */
[----:B------:R-:W-:-:S02]  /*138e0*/  USEL UR4, URZ, 0x1, UP4 ;  /* 0x00000001ff047887 */ /* 0x000fc4000a000000 */
[----:B------:R-:W-:Y:S02]  /*138f0*/  USEL UR9, URZ, 0x1fffe, UP5 ;  /* 0x0001fffeff097887 */ /* 0x000fe4000a800000 */
[----:B------:R-:W-:Y:S01]  /*13900*/  UISETP.GE.U32.AND UP4, UPT, UR7, 0x7ffffeec, UPT ;  /* 0x7ffffeec0700788c */ /* 0x000fe2000bf86070 */
[----:B------:R-:W-:Y:S01]  /*13910*/  LOP3.LUT R4, R4, 0xff, RZ, 0xc0, !PT ;  /* 0x000000ff04047812 */ /* 0x000fe200078ec0ff */
[----:B------:R-:W-:Y:S02]  /*13920*/  UIADD3 UR4, UPT, UPT, UR4, UR9, URZ ;  /* 0x0000000904047290 */ /* 0x000fe4000fffe0ff */
[----:B------:R-:W-:Y:S02]  /*13930*/  USEL UR7, URZ, 0x1fffe, UP1 ;  /* 0x0001fffeff077887 */ /* 0x000fe40008800000 */
[----:B------:R-:W-:Y:S02]  /*13940*/  USEL UR9, URZ, 0x4, UP6 ;  /* 0x00000004ff097887 */ /* 0x000fe4000b000000 */
[----:B------:R-:W-:-:S02]  /*13950*/  USEL UR15, URZ, 0x7fff8, UP4 ;  /* 0x0007fff8ff0f7887 */ /* 0x000fc4000a000000 */
[----:B------:R-:W-:Y:S02]  /*13960*/  ULOP3.LUT UR16, UR4, 0x3, URZ, 0xc0, !UPT ;  /* 0x0000000304107892 */ /* 0x000fe4000f8ec0ff */
[----:B------:R-:W-:Y:S02]  /*13970*/  UIADD3 UR7, UPT, UPT, UR5, UR7, URZ ;  /* 0x0000000705077290 */ /* 0x000fe4000fffe0ff */
[----:B------:R-:W-:Y:S02]  /*13980*/  UIADD3 UR9, UPT, UPT, UR16, UR15, UR9 ;  /* 0x0000000f10097290 */ /* 0x000fe4000fffe009 */
[----:B------:R-:W-:Y:S02]  /*13990*/  USEL UR4, URZ, 0x4, UP2 ;  /* 0x00000004ff047887 */ /* 0x000fe40009000000 */
[----:B------:R-:W-:Y:S02]  /*139a0*/  USEL UR5, URZ, 0x7fff8, UP3 ;  /* 0x0007fff8ff057887 */ /* 0x000fe40009800000 */
[----:B------:R-:W-:-:S02]  /*139b0*/  ULOP3.LUT UR7, UR7, 0x3, URZ, 0xc0, !UPT ;  /* 0x0000000307077892 */ /* 0x000fc4000f8ec0ff */
[----:B------:R-:W-:Y:S02]  /*139c0*/  USHF.L.U32 UR9, UR9, 0x8, URZ ;  /* 0x0000000809097899 */ /* 0x000fe400080006ff */
[----:B------:R-:W-:Y:S02]  /*139d0*/  UIADD3 UR4, UPT, UPT, UR7, UR5, UR4 ;  /* 0x0000000507047290 */ /* 0x000fe4000fffe004 */
[----:B------:R-:W-:Y:S01]  /*139e0*/  ULOP3.LUT UR5, UR9, 0xf00, URZ, 0xe2, !UPT ;  /* 0x00000f0009057892 */ /* 0x000fe2000f8ee2ff */
[----:B------:R-:W1:Y:S03]  /*139f0*/  LDCU UR15, c[0x0][0x3a0] ;  /* 0x00007400ff0f77ac */ /* 0x000e660008000800 */
[----:B------:R-:W-:Y:S01]  /*13a00*/  ULEA UR4, UR4, UR5, 0xc ;  /* 0x0000000504047291 */ /* 0x000fe2000f8e60ff */
[----:B------:R-:W1:Y:S05]  /*13a10*/  LDCU UR16, c[0x0][0x3a0] ;  /* 0x00007400ff1077ac */ /* 0x000e6a0008000800 */
[----:B------:R-:W-:Y:S01]  /*13a20*/  VIADD R4, R4, UR4 ;  /* 0x0000000404047c36 */ /* 0x000fe20008000000 */
[----:B------:R-:W1:Y:S04]  /*13a30*/  LDCU UR5, c[0x0][0x3a0] ;  /* 0x00007400ff0577ac */ /* 0x000e680008000800 */
[----:B------:R-:W-:Y:S01]  /*13a40*/  LOP3.LUT R4, R4, 0xffff, RZ, 0xc0, !PT ;  /* 0x0000ffff04047812 */ /* 0x000fe200078ec0ff */
[----:B------:R-:W1:Y:S03]  /*13a50*/  LDCU UR4, c[0x0][0x3a0] ;  /* 0x00007400ff0477ac */ /* 0x000e660008000800 */
[--C-:B------:R-:W-:Y:S01]  /*13a60*/  SHF.R.U32.HI R5, RZ, 0xf, R4.reuse ;  /* 0x0000000fff057819 */ /* 0x100fe20000011604 */
[----:B------:R-:W1:Y:S03]  /*13a70*/  LDCU UR9, c[0x0][0x3a0] ;  /* 0x00007400ff0977ac */ /* 0x000e660008000800 */
[----:B------:R-:W-:Y:S01]  /*13a80*/  LOP3.LUT P3, RZ, R5, 0x1, RZ, 0xc0, !PT ;  /* 0x0000000105ff7812 */ /* 0x000fe2000786c0ff */
[----:B------:R-:W1:Y:S01]  /*13a90*/  LDCU UR7, c[0x0][0x3a0] ;  /* 0x00007400ff0777ac */ /* 0x000e620008000800 */
[----:B------:R-:W-:-:S04]  /*13aa0*/  SHF.R.U32.HI R5, RZ, 0xe, R4 ;  /* 0x0000000eff057819 */ /* 0x000fc80000011604 */
[----:B------:R-:W-:Y:S02]  /*13ab0*/  LOP3.LUT P5, RZ, R5, 0x1, RZ, 0xc0, !PT ;  /* 0x0000000105ff7812 */ /* 0x000fe400078ac0ff */
[----:B------:R-:W-:-:S04]  /*13ac0*/  SHF.R.U32.HI R5, RZ, 0xd, R4 ;  /* 0x0000000dff057819 */ /* 0x000fc80000011604 */
[----:B------:R-:W-:Y:S01]  /*13ad0*/  LOP3.LUT P4, RZ, R5, 0x1, RZ, 0xc0, !PT ;  /* 0x0000000105ff7812 */ /* 0x000fe2000788c0ff */
[----:B------:R-:W-:Y:S01]  /*13ae0*/  LDGSTS.E [R19+0x40040], desc[UR28][R100.64], P3 ;  /* 0x4004000064137fae */ /* 0x000fe200099a101c */
[----:B------:R-:W-:-:S04]  /*13af0*/  SHF.R.U32.HI R5, RZ, 0xc, R4 ;  /* 0x0000000cff057819 */ /* 0x000fc80000011604 */
[----:B------:R-:W-:Y:S01]  /*13b00*/  LOP3.LUT P3, RZ, R5, 0x1, RZ, 0xc0, !PT ;  /* 0x0000000105ff7812 */ /* 0x000fe2000786c0ff */
[----:B------:R-:W-:Y:S01]  /*13b10*/  LDGSTS.E [R19+0x40044], desc[UR28][R102.64], P5 ;  /* 0x4004400066137fae */ /* 0x000fe2000a9a101c */
[----:B------:R-:W-:-:S04]  /*13b20*/  SHF.R.U32.HI R5, RZ, 0xb, R4 ;  /* 0x0000000bff057819 */ /* 0x000fc80000011604 */
[----:B------:R-:W-:Y:S01]  /*13b30*/  LOP3.LUT P5, RZ, R5, 0x1, RZ, 0xc0, !PT ;  /* 0x0000000105ff7812 */ /* 0x000fe200078ac0ff */
[----:B------:R-:W-:Y:S01]  /*13b40*/  LDGSTS.E [R19+0x40048], desc[UR28][R104.64], P4 ;  /* 0x4004800068137fae */ /* 0x000fe2000a1a101c */
[----:B------:R-:W-:Y:S02]  /*13b50*/  IADD3 R106, P4, PT, R106, UR30, RZ ;  /* 0x0000001e6a6a7c10 */ /* 0x000fe4000ff9e0ff */
[--C-:B------:R-:W-:Y:S02]  /*13b60*/  SHF.R.U32.HI R5, RZ, 0xa, R4.reuse ;  /* 0x0000000aff057819 */ /* 0x100fe40000011604 */
[----:B------:R-:W-:Y:S02]  /*13b70*/  IADD3.X R107, PT, PT, R107, UR13, RZ, P4, !PT ;  /* 0x0000000d6b6b7c10 */ /* 0x000fe4000a7fe4ff */
[----:B------:R-:W-:Y:S02]  /*13b80*/  LOP3.LUT P4, RZ, R5, 0x1, RZ, 0xc0, !PT ;  /* 0x0000000105ff7812 */ /* 0x000fe4000788c0ff */
[--C-:B------:R-:W-:Y:S01]  /*13b90*/  SHF.R.U32.HI R5, RZ, 0x9, R4.reuse ;  /* 0x00000009ff057819 */ /* 0x100fe20000011604 */
[----:B------:R-:W-:Y:S03]  /*13ba0*/  LDGSTS.E [R19+0x4004c], desc[UR28][R106.64], P3 ;  /* 0x4004c0006a137fae */ /* 0x000fe600099a101c */
        /* <DEDUP_REMOVED lines=20> */
[----:B------:R-:W-:Y:S01]  /*13cf0*/  SHF.R.U32.HI R5, RZ, 0x3, R4 ;  /* 0x00000003ff057819 */ /* 0x000fe20000011604 */
[----:B------:R-:W-:Y:S04]  /*13d00*/  LDGSTS.E [R19+0x40064], desc[UR28][R118.64], P3 ;  /* 0x4006400076137fae */ /* 0x000fe800099a101c */
[----:B------:R-:W-:Y:S01]  /*13d10*/  LDGSTS.E [R19+0x40068], desc[UR28][R120.64], P5 ;  /* 0x4006800078137fae */ /* 0x000fe2000a9a101c */
[----:B------:R-:W-:-:S02]  /*13d20*/  LOP3.LUT P5, RZ, R5, 0x1, RZ, 0xc0, !PT ;  /* 0x0000000105ff7812 */ /* 0x000fc400078ac0ff */
[--C-:B------:R-:W-:Y:S02]  /*13d30*/  SHF.R.U32.HI R5, RZ, 0x2, R4.reuse ;  /* 0x00000002ff057819 */ /* 0x100fe40000011604 */
[----:B------:R-:W-:Y:S01]  /*13d40*/  SHF.R.U32.HI R4, RZ, 0x1, R4 ;  /* 0x00000001ff047819 */ /* 0x000fe20000011604 */
[----:B------:R-:W-:Y:S01]  /*13d50*/  LDGSTS.E [R19+0x4006c], desc[UR28][R122.64], P4 ;  /* 0x4006c0007a137fae */ /* 0x000fe2000a1a101c */
[----:B------:R-:W-:Y:S02]  /*13d60*/  LOP3.LUT P4, RZ, R5, 0x1, RZ, 0xc0, !PT ;  /* 0x0000000105ff7812 */ /* 0x000fe4000788c0ff */
[----:B------:R-:W-:Y:S01]  /*13d70*/  LOP3.LUT P3, RZ, R4, 0x1, RZ, 0xc0, !PT ;  /* 0x0000000104ff7812 */ /* 0x000fe2000786c0ff */
[----:B------:R-:W1:Y:S04]  /*13d80*/  LDC R5, c[0x0][0x3a0] ;  /* 0x0000e800ff057b82 */ /* 0x000e680000000800 */
[----:B------:R-:W-:Y:S04]  /*13d90*/  LDGSTS.E [R19+0x40070], desc[UR28][R124.64], P5 ;  /* 0x400700007c137fae */ /* 0x000fe8000a9a101c */
[----:B------:R-:W2:Y:S02]  /*13da0*/  LDC R4, c[0x0][0x3a0] ;  /* 0x0000e800ff047b82 */ /* 0x000ea40000000800 */
[----:B------:R-:W-:Y:S04]  /*13db0*/  LDGSTS.E [R19+0x40074], desc[UR28][R126.64], P4 ;  /* 0x400740007e137fae */ /* 0x000fe8000a1a101c */
[----:B------:R-:W-:Y:S04]  /*13dc0*/  LDGSTS.E [R19+0x40078], desc[UR28][R128.64], P3 ;  /* 0x4007800080137fae */ /* 0x000fe800099a101c */
[----:B------:R-:W-:Y:S01]  /*13dd0*/  LDGSTS.E [R19+0x4007c], desc[UR28][R130.64], !P2 ;  /* 0x4007c00082137fae */ /* 0x000fe2000d1a101c */
[----:B-1----:R-:W-:-:S05]  /*13de0*/  VIADD R5, R5, 0xffffff0d ;  /* 0xffffff0d05057836 */ /* 0x002fca0000000000 */
[----:B------:R-:W-:Y:S01]  /*13df0*/  ISETP.GE.U32.AND P5, PT, R5, 0x7ffffece, PT ;  /* 0x7ffffece0500780c */ /* 0x000fe20003fa6070 */
[----:B--2---:R-:W-:-:S05]  /*13e00*/  VIADD R4, R4, 0xffffff0c ;  /* 0xffffff0c04047836 */ /* 0x004fca0000000000 */
[----:B------:R-:W-:Y:S01]  /*13e10*/  ISETP.GE.U32.AND P4, PT, R4, 0x7ffffecd, PT ;  /* 0x7ffffecd0400780c */ /* 0x000fe20003f86070 */
[----:B------:R-:W-:Y:S02]  /*13e20*/  VIADD R4, R6, 0xffffff0e ;  /* 0xffffff0e06047836 */ /* 0x000fe40000000000 */
[----:B------:R-:W-:Y:S01]  /*13e30*/  VIADD R6, R7, 0xffffff0f ;  /* 0xffffff0f07067836 */ /* 0x000fe20000000000 */
[----:B------:R-:W-:Y:S01]  /*13e40*/  SEL R5, RZ, 0x1, P4 ;  /* 0x00000001ff057807 */ /* 0x000fe20002000000 */
[----:B------:R-:W1:Y:S01]  /*13e50*/  LDC R7, c[0x0][0x3a0] ;  /* 0x0000e800ff077b82 */ /* 0x000e620000000800 */
[----:B------:R-:W-:Y:S02]  /*13e60*/  ISETP.GE.U32.AND P3, PT, R4, 0x7ffffecf, PT ;  /* 0x7ffffecf0400780c */ /* 0x000fe40003f66070 */
[----:B------:R-:W-:Y:S02]  /*13e70*/  SEL R4, RZ, 0x1fffe, P5 ;  /* 0x0001fffeff047807 */ /* 0x000fe40002800000 */
[----:B------:R-:W-:-:S02]  /*13e80*/  ISETP.GE.U32.AND P4, PT, R6, 0x7ffffed0, PT ;  /* 0x7ffffed00600780c */ /* 0x000fc40003f86070 */
[----:B------:R-:W-:Y:S01]  /*13e90*/  SEL R6, RZ, 0x4, P3 ;  /* 0x00000004ff067807 */ /* 0x000fe20001800000 */
[----:B------:R-:W-:Y:S01]  /*13ea0*/  IMAD.IADD R4, R5, 0x1, R4 ;  /* 0x0000000105047824 */ /* 0x000fe200078e0204 */
[----:B------:R-:W-:-:S04]  /*13eb0*/  SEL R5, RZ, 0x7fff8, P4 ;  /* 0x0007fff8ff057807 */ /* 0x000fc80002000000 */
[----:B------:R-:W-:-:S04]  /*13ec0*/  LOP3.LUT R4, R4, 0x3, RZ, 0xc0, !PT ;  /* 0x0000000304047812 */ /* 0x000fc800078ec0ff */
[----:B------:R-:W-:Y:S01]  /*13ed0*/  IADD3 R10, PT, PT, R4, R5, R6 ;  /* 0x00000005040a7210 */ /* 0x000fe20007ffe006 */
[----:B------:R-:W-:Y:S01]  /*13ee0*/  VIADD R4, R8, 0xffffff08 ;  /* 0xffffff0808047836 */ /* 0x000fe20000000000 */
[----:B------:R-:W2:Y:S04]  /*13ef0*/  LDC R6, c[0x0][0x3a0] ;  /* 0x0000e800ff067b82 */ /* 0x000ea80000000800 */
[----:B------:R-:W-:Y:S01]  /*13f00*/  ISETP.GE.U32.AND P2, PT, R4, 0x7ffffec9, PT ;  /* 0x7ffffec90400780c */ /* 0x000fe20003f46070 */
[----:B----4-:R-:W-:Y:S02]  /*13f10*/  VIADD R4, R9, 0xffffff0a ;  /* 0xffffff0a09047836 */ /* 0x010fe40000000000 */
[----:B-1----:R-:W-:Y:S01]  /*13f20*/  VIADD R5, R7, 0xffffff09 ;  /* 0xffffff0907057836 */ /* 0x002fe20000000000 */
[----:B------:R-:W1:Y:S02]  /*13f30*/  LDC R8, c[0x0][0x3a0] ;  /* 0x0000e800ff087b82 */ /* 0x000e640000000800 */
[----:B------:R-:W-:-:S02]  /*13f40*/  ISETP.GE.U32.AND P4, PT, R4, 0x7ffffecb, PT ;  /* 0x7ffffecb0400780c */ /* 0x000fc40003f86070 */
[----:B------:R-:W-:-:S04]  /*13f50*/  ISETP.GE.U32.AND P6, PT, R5, 0x7ffffeca, PT ;  /* 0x7ffffeca0500780c */ /* 0x000fc80003fc6070 */
[----:B------:R-:W4:Y:S08]  /*13f60*/  LDC R4, c[0x0][0x3a0] ;  /* 0x0000e800ff047b82 */ /* 0x000f300000000800 */
[----:B------:R-:W1:Y:S08]  /*13f70*/  LDC R5, c[0x0][0x3a0] ;  /* 0x0000e800ff057b82 */ /* 0x000e700000000800 */
[----:B------:R-:W3:Y:S01]  /*13f80*/  LDC R7, c[0x0][0x3a0] ;  /* 0x0000e800ff077b82 */ /* 0x000ee20000000800 */
[----:B----4-:R-:W-:-:S05]  /*13f90*/  VIADD R4, R4, 0xffffff0b ;  /* 0xffffff0b04047836 */ /* 0x010fca0000000000 */
[----:B------:R-:W-:Y:S01]  /*13fa0*/  ISETP.GE.U32.AND P3, PT, R4, 0x7ffffecc, PT ;  /* 0x7ffffecc0400780c */ /* 0x000fe20003f66070 */
[----:B--2---:R-:W-:Y:S02]  /*13fb0*/  VIADD R4, R6, 0xffffff05 ;  /* 0xffffff0506047836 */ /* 0x004fe40000000000 */
[----:B-1----:R-:W-:-:S05]  /*13fc0*/  VIADD R5, R5, 0xffffff04 ;  /* 0xffffff0405057836 */ /* 0x002fca0000000000 */
[----:B------:R-:W-:Y:S02]  /*13fd0*/  ISETP.GE.U32.AND P5, PT, R5, 0x7ffffec5, PT ;  /* 0x7ffffec50500780c */ /* 0x000fe40003fa6070 */
[----:B------:R-:W-:Y:S01]  /*13fe0*/  SEL R5, RZ, 0x1, P2 ;  /* 0x00000001ff057807 */ /* 0x000fe20001000000 */
[----:B---3--:R-:W-:Y:S01]  /*13ff0*/  VIADD R6, R7, 0xffffff06 ;  /* 0xffffff0607067836 */ /* 0x008fe20000000000 */
[----:B------:R-:W-:Y:S02]  /*14000*/  ISETP.GE.U32.AND P2, PT, R4, 0x7ffffec6, PT ;  /* 0x7ffffec60400780c */ /* 0x000fe40003f46070 */
[----:B------:R-:W-:Y:S02]  /*14010*/  SEL R4, RZ, 0x1fffe, P6 ;  /* 0x0001fffeff047807 */ /* 0x000fe40003000000 */
[----:B------:R-:W-:Y:S01]  /*14020*/  ISETP.GE.U32.AND P6, PT, R6, 0x7ffffec7, PT ;  /* 0x7ffffec70600780c */ /* 0x000fe20003fc6070 */
[----:B------:R-:W-:Y:S01]  /*14030*/  VIADD R6, R8, 0xffffff07 ;  /* 0xffffff0708067836 */ /* 0x000fe20000000000 */
[----:B------:R-:W-:Y:S01]  /*14040*/  SEL R7, RZ, 0x1, P5 ;  /* 0x00000001ff077807 */ /* 0x000fe20002800000 */
[----:B------:R-:W-:Y:S01]  /*14050*/  IMAD.IADD R5, R5, 0x1, R4 ;  /* 0x0000000105057824 */ /* 0x000fe200078e0204 */
[----:B------:R-:W-:-:S02]  /*14060*/  SEL R4, RZ, 0x1fffe, P2 ;  /* 0x0001fffeff047807 */ /* 0x000fc40001000000 */
[----:B------:R-:W-:Y:S02]  /*14070*/  ISETP.GE.U32.AND P5, PT, R6, 0x7ffffec8, PT ;  /* 0x7ffffec80600780c */ /* 0x000fe40003fa6070 */
[----:B------:R-:W-:Y:S01]  /*14080*/  SEL R6, RZ, 0x4, P4 ;  /* 0x00000004ff067807 */ /* 0x000fe20002000000 */
[----:B------:R-:W-:Y:S01]  /*14090*/  IMAD.IADD R7, R7, 0x1, R4 ;  /* 0x0000000107077824 */ /* 0x000fe200078e0204 */
[----:B------:R-:W-:Y:S02]  /*140a0*/  LOP3.LUT R4, R5, 0x3, RZ, 0xc0, !PT ;  /* 0x0000000305047812 */ /* 0x000fe400078ec0ff */
[----:B------:R-:W-:Y:S02]  /*140b0*/  SEL R5, RZ, 0x7fff8, P3 ;  /* 0x0007fff8ff057807 */ /* 0x000fe40001800000 */
[----:B------:R-:W-:Y:S02]  /*140c0*/  IADD3 R132, P4, PT, R132, UR30, RZ ;  /* 0x0000001e84847c10 */ /* 0x000fe4000ff9e0ff */
[----:B------:R-:W-:-:S02]  /*140d0*/  IADD3 R9, PT, PT, R4, R5, R6 ;  /* 0x0000000504097210 */ /* 0x000fc40007ffe006 */
[----:B------:R-:W-:Y:S02]  /*140e0*/  LOP3.LUT R4, R7, 0x3, RZ, 0xc0, !PT ;  /* 0x0000000307047812 */ /* 0x000fe400078ec0ff */
[----:B------:R-:W-:Y:S02]  /*140f0*/  SEL R5, RZ, 0x7fff8, P5 ;  /* 0x0007fff8ff057807 */ /* 0x000fe40002800000 */
[----:B------:R-:W-:-:S04]  /*14100*/  SEL R6, RZ, 0x4, P6 ;  /* 0x00000004ff067807 */ /* 0x000fc80003000000 */
[----:B------:R-:W-:Y:S02]  /*14110*/  IADD3 R7, PT, PT, R4, R5, R6 ;  /* 0x0000000504077210 */ /* 0x000fe40007ffe006 */
[----:B------:R-:W1:Y:S08]  /*14120*/  LDC R4, c[0x0][0x3a0] ;  /* 0x0000e800ff047b82 */ /* 0x000e700000000800 */
[----:B------:R-:W2:Y:S01]  /*14130*/  LDC R5, c[0x0][0x3a0] ;  /* 0x0000e800ff057b82 */ /* 0x000ea20000000800 */
[----:B-1----:R-:W-:-:S05]  /*14140*/  VIADD R4, R4, 0xffffff01 ;  /* 0xffffff0104047836 */ /* 0x002fca0000000000 */
[----:B------:R-:W-:Y:S01]  /*14150*/  ISETP.GE.U32.AND P3, PT, R4, 0x7ffffec2, PT ;  /* 0x7ffffec20400780c */ /* 0x000fe20003f66070 */
[----:B--2---:R-:W-:-:S03]  /*14160*/  VIADD R11, R5, 0xffffff00 ;  /* 0xffffff00050b7836 */ /* 0x004fc60000000000 */
[----:B------:R-:W-:Y:S02]  /*14170*/  SEL R4, RZ, 0x1fffe, P3 ;  /* 0x0001fffeff047807 */ /* 0x000fe40001800000 */
[----:B------:R-:W-:-:S04]  /*14180*/  ISETP.GE.U32.AND P2, PT, R11, 0x7ffffec1, PT ;  /* 0x7ffffec10b00780c */ /* 0x000fc80003f46070 */
[----:B------:R-:W-:-:S05]  /*14190*/  SEL R5, RZ, 0x1, P2 ;  /* 0x00000001ff057807 */ /* 0x000fca0001000000 */
[----:B------:R-:W-:Y:S02]  /*141a0*/  IMAD.IADD R4, R5, 0x1, R4 ;  /* 0x0000000105047824 */ /* 0x000fe400078e0204 */
[----:B------:R-:W1:Y:S02]  /*141b0*/  LDC R5, c[0x0][0x3a0] ;  /* 0x0000e800ff057b82 */ /* 0x000e640000000800 */
[----:B-1----:R-:W-:-:S05]  /*141c0*/  VIADD R5, R5, 0xffffff02 ;  /* 0xffffff0205057836 */ /* 0x002fca0000000000 */
[----:B------:R-:W-:Y:S02]  /*141d0*/  ISETP.GE.U32.AND P3, PT, R5, 0x7ffffec3, PT ;  /* 0x7ffffec30500780c */ /* 0x000fe40003f66070 */
[----:B------:R-:W1:Y:S01]  /*141e0*/  LDC R5, c[0x0][0x3a0] ;  /* 0x0000e800ff057b82 */ /* 0x000e620000000800 */
[----:B------:R-:W-:Y:S02]  /*141f0*/  IADD3.X R133, PT, PT, R133, UR13, RZ, P4, !PT ;  /* 0x0000000d85857c10 */ /* 0x000fe4000a7fe4ff */
[----:B------:R-:W-:Y:S02]  /*14200*/  LOP3.LUT R4, R4, 0x3, RZ, 0xc0, !PT ;  /* 0x0000000304047812 */ /* 0x000fe400078ec0ff */
[----:B------:R-:W-:Y:S01]  /*14210*/  SEL R6, RZ, 0x4, P3 ;  /* 0x00000004ff067807 */ /* 0x000fe20001800000 */
[----:B-1----:R-:W-:-:S05]  /*14220*/  VIADD R5, R5, 0xffffff03 ;  /* 0xffffff0305057836 */ /* 0x002fca0000000000 */
[----:B------:R-:W-:-:S04]  /*14230*/  ISETP.GE.U32.AND P4, PT, R5, 0x7ffffec4, PT ;  /* 0x7ffffec40500780c */ /* 0x000fc80003f86070 */
[----:B------:R-:W-:-:S04]  /*14240*/  SEL R5, RZ, 0x7fff8, P4 ;  /* 0x0007fff8ff057807 */ /* 0x000fc80002000000 */
[----:B------:R-:W-:Y:S02]  /*14250*/  IADD3 R6, PT, PT, R4, R5, R6 ;  /* 0x0000000504067210 */ /* 0x000fe40007ffe006 */
[----:B------:R-:W1:Y:S01]  /*14260*/  LDC R4, c[0x0][0x3a0] ;  /* 0x0000e800ff047b82 */ /* 0x000e620000000800 */
[----:B------:R-:W-:Y:S02]  /*14270*/  UIADD3 UR5, UPT, UPT, UR5, -0xe4, URZ ;  /* 0xffffff1c05057890 */ /* 0x000fe4000fffe0ff */
[----:B------:R-:W-:Y:S01]  /*14280*/  UIADD3 UR4, UPT, UPT, UR4, -0xe3, URZ ;  /* 0xffffff1d04047890 */ /* 0x000fe2000fffe0ff */
[----:B-1----:R-:W-:-:S05]  /*14290*/  VIADD R4, R4, 0xffffff1e ;  /* 0xffffff1e04047836 */ /* 0x002fca0000000000 */
[----:B------:R-:W-:Y:S02]  /*142a0*/  ISETP.GE.U32.AND P3, PT, R4, 0x7ffffedf, PT ;  /* 0x7ffffedf0400780c */ /* 0x000fe40003f66070 */
[----:B------:R-:W1:Y:S01]  /*142b0*/  LDC R4, c[0x0][0x3a0] ;  /* 0x0000e800ff047b82 */ /* 0x000e620000000800 */
[----:B------:R-:W-:Y:S02]  /*142c0*/  UISETP.GE.U32.AND UP1, UPT, UR5, 0x7ffffedd, UPT ;  /* 0x7ffffedd0500788c */ /* 0x000fe4000bf26070 */
[----:B------:R-:W-:Y:S02]  /*142d0*/  UISETP.GE.U32.AND UP2, UPT, UR4, 0x7ffffede, UPT ;  /* 0x7ffffede0400788c */ /* 0x000fe4000bf46070 */
[----:B------:R-:W-:Y:S02]  /*142e0*/  USEL UR4, URZ, 0x1, UP1 ;  /* 0x00000001ff047887 */ /* 0x000fe40008800000 */
[----:B------:R-:W-:-:S04]  /*142f0*/  USEL UR5, URZ, 0x1fffe, UP2 ;  /* 0x0001fffeff057887 */ /* 0x000fc80009000000 */
[----:B------:R-:W-:-:S04]  /*14300*/  UIADD3 UR4, UPT, UPT, UR4, UR5, URZ ;  /* 0x0000000504047290 */ /* 0x000fc8000fffe0ff */
[----:B------:R-:W-:Y:S01]  /*14310*/  ULOP3.LUT UR4, UR4, 0x3, URZ, 0xc0, !UPT ;  /* 0x0000000304047892 */ /* 0x000fe2000f8ec0ff */
[----:B------:R-:W-:Y:S02]  /*14320*/  SEL R5, RZ, 0x4, P3 ;  /* 0x00000004ff057807 */ /* 0x000fe40001800000 */
[----:B------:R-:W2:Y:S01]  /*14330*/  LDCU UR5, c[0x0][0x3a0] ;  /* 0x00007400ff0577ac */ /* 0x000ea20008000800 */
[----:B-1----:R-:W-:-:S05]  /*14340*/  VIADD R4, R4, 0xffffff1f ;  /* 0xffffff1f04047836 */ /* 0x002fca0000000000 */
[----:B------:R-:W-:-:S04]  /*14350*/  ISETP.GE.U32.AND P4, PT, R4, 0x7ffffee0, PT ;  /* 0x7ffffee00400780c */ /* 0x000fc80003f86070 */
[----:B------:R-:W-:-:S04]  /*14360*/  SEL R4, RZ, 0x7fff8, P4 ;  /* 0x0007fff8ff047807 */ /* 0x000fc80002000000 */
[----:B------:R-:W-:Y:S01]  /*14370*/  IADD3 R8, PT, PT, R4, UR4, R5 ;  /* 0x0000000404087c10 */ /* 0x000fe2000fffe005 */
[----:B------:R-:W1:Y:S01]  /*14380*/  LDCU UR4, c[0x0][0x3a0] ;  /* 0x00007400ff0477ac */ /* 0x000e620008000800 */
[----:B------:R-:W-:Y:S02]  /*14390*/  UIADD3 UR22, UPT, UPT, UR22, -0xe6, URZ ;  /* 0xffffff1a16167890 */ /* 0x000fe4000fffe0ff */
[----:B------:R-:W-:Y:S02]  /*143a0*/  UIADD3 UR21, UPT, UPT, UR21, -0xe5, URZ ;  /* 0xffffff1b15157890 */ /* 0x000fe4000fffe0ff */
[----:B------:R-:W-:Y:S02]  /*143b0*/  UIADD3 UR20, UPT, UPT, UR20, -0xe8, URZ ;  /* 0xffffff1814147890 */ /* 0x000fe4000fffe0ff */
[----:B------:R-:W-:Y:S02]  /*143c0*/  UIADD3 UR15, UPT, UPT, UR15, -0xeb, URZ ;  /* 0xffffff150f0f7890 */ /* 0x000fe4000fffe0ff */
[----:B------:R-:W-:-:S02]  /*143d0*/  UISETP.GE.U32.AND UP6, UPT, UR22, 0x7ffffedb, UPT ;  /* 0x7ffffedb1600788c */ /* 0x000fc4000bfc6070 */
[----:B------:R-:W-:Y:S02]  /*143e0*/  UIADD3 UR19, UPT, UPT, UR19, -0xe7, URZ ;  /* 0xffffff1913137890 */ /* 0x000fe4000fffe0ff */
[----:B--2---:R-:W-:Y:S02]  /*143f0*/  UIADD3 UR5, UPT, UPT, UR5, -0xf0, URZ ;  /* 0xffffff1005057890 */ /* 0x004fe4000fffe0ff */
[----:B------:R-:W-:Y:S02]  /*14400*/  UIADD3 UR16, UPT, UPT, UR16, -0xec, URZ ;  /* 0xffffff1410107890 */ /* 0x000fe4000fffe0ff */
[----:B------:R-:W-:Y:S02]  /*14410*/  UISETP.GE.U32.AND UP1, UPT, UR21, 0x7ffffedc, UPT ;  /* 0x7ffffedc1500788c */ /* 0x000fe4000bf26070 */
[----:B-1----:R-:W-:Y:S02]  /*14420*/  UIADD3 UR4, UPT, UPT, UR4, -0xef, URZ ;  /* 0xffffff1104047890 */ /* 0x002fe4000fffe0ff */
[----:B------:R-:W-:-:S02]  /*14430*/  UISETP.GE.U32.AND UP4, UPT, UR20, 0x7ffffed9, UPT ;  /* 0x7ffffed91400788c */ /* 0x000fc4000bf86070 */
[----:B------:R-:W-:Y:S02]  /*14440*/  UISETP.GE.U32.AND UP3, UPT, UR15, 0x7ffffed6, UPT ;  /* 0x7ffffed60f00788c */ /* 0x000fe4000bf66070 */
[----:B------:R-:W-:Y:S02]  /*14450*/  UIADD3 UR18, UPT, UPT, UR18, -0xea, URZ ;  /* 0xffffff1612127890 */ /* 0x000fe4000fffe0ff */
[----:B------:R-:W-:Y:S02]  /*14460*/  USEL UR15, URZ, 0x4, UP6 ;  /* 0x00000004ff0f7887 */ /* 0x000fe4000b000000 */
[----:B------:R-:W-:Y:S02]  /*14470*/  UISETP.GE.U32.AND UP5, UPT, UR19, 0x7ffffeda, UPT ;  /* 0x7ffffeda1300788c */ /* 0x000fe4000bfa6070 */
[----:B------:R-:W-:Y:S02]  /*14480*/  UISETP.GE.U32.AND UP6, UPT, UR5, 0x7ffffed1, UPT ;  /* 0x7ffffed10500788c */ /* 0x000fe4000bfc6070 */
[----:B------:R-:W-:-:S02]  /*14490*/  UIADD3 UR17, UPT, UPT, UR17, -0xe9, URZ ;  /* 0xffffff1711117890 */ /* 0x000fc4000fffe0ff */
[----:B------:R-:W-:Y:S02]  /*144a0*/  UISETP.GE.U32.AND UP2, UPT, UR16, 0x7ffffed5, UPT ;  /* 0x7ffffed51000788c */ /* 0x000fe4000bf46070 */
[----:B------:R-:W-:Y:S02]  /*144b0*/  USEL UR5, URZ, 0x7fff8, UP1 ;  /* 0x0007fff8ff057887 */ /* 0x000fe40008800000 */
[----:B------:R-:W-:Y:S02]  /*144c0*/  USEL UR16, URZ, 0x1, UP4 ;  /* 0x00000001ff107887 */ /* 0x000fe4000a000000 */
[----:B------:R-:W-:Y:S02]  /*144d0*/  UISETP.GE.U32.AND UP1, UPT, UR4, 0x7ffffed2, UPT ;  /* 0x7ffffed20400788c */ /* 0x000fe4000bf26070 */
[----:B------:R-:W-:Y:S02]  /*144e0*/  UIADD3 UR9, UPT, UPT, UR9, -0xee, URZ ;  /* 0xffffff1209097890 */ /* 0x000fe4000fffe0ff */
[----:B------:R-:W-:-:S02]  /*144f0*/  UISETP.GE.U32.AND UP4, UPT, UR18, 0x7ffffed7, UPT ;  /* 0x7ffffed71200788c */ /* 0x000fc4000bf86070 */
[----:B------:R-:W-:Y:S02]  /*14500*/  USEL UR18, URZ, 0x1fffe, UP5 ;  /* 0x0001fffeff127887 */ /* 0x000fe4000a800000 */
[----:B------:R-:W-:Y:S02]  /*14510*/  UISETP.GE.U32.AND UP5, UPT, UR17, 0x7ffffed8, UPT ;  /* 0x7ffffed81100788c */ /* 0x000fe4000bfa6070 */
[----:B------:R-:W-:Y:S02]  /*14520*/  UIADD3 UR7, UPT, UPT, UR7, -0xed, URZ ;  /* 0xffffff1307077890 */ /* 0x000fe4000fffe0ff */
[----:B------:R-:W-:Y:S02]  /*14530*/  USEL UR17, URZ, 0x1, UP2 ;  /* 0x00000001ff117887 */ /* 0x000fe40009000000 */
[----:B------:R-:W-:Y:S02]  /*14540*/  USEL UR21, URZ, 0x1, UP6 ;  /* 0x00000001ff157887 */ /* 0x000fe4000b000000 */
[----:B------:R-:W-:-:S02]  /*14550*/  USEL UR22, URZ, 0x1fffe, UP1 ;  /* 0x0001fffeff167887 */ /* 0x000fc40008800000 */
[----:B------:R-:W-:Y:S02]  /*14560*/  UISETP.GE.U32.AND UP2, UPT, UR9, 0x7ffffed3, UPT ;  /* 0x7ffffed30900788c */ /* 0x000fe4000bf46070 */
[----:B------:R-:W-:Y:S02]  /*14570*/  USEL UR9, URZ, 0x1fffe, UP3 ;  /* 0x0001fffeff097887 */ /* 0x000fe40009800000 */
[----:B------:R-:W-:Y:S02]  /*14580*/  UIADD3 UR16, UPT, UPT, UR16, UR18, URZ ;  /* 0x0000001210107290 */ /* 0x000fe4000fffe0ff */
[----:B------:R-:W-:Y:S02]  /*14590*/  UISETP.GE.U32.AND UP3, UPT, UR7, 0x7ffffed4, UPT ;  /* 0x7ffffed40700788c */ /* 0x000fe4000bf66070 */
[----:B------:R-:W-:Y:S02]  /*145a0*/  UIADD3 UR21, UPT, UPT, UR21, UR22, URZ ;  /* 0x0000001615157290 */ /* 0x000fe4000fffe0ff */
[----:B------:R-:W-:Y:S01]  /*145b0*/  UIADD3 UR9, UPT, UPT, UR17, UR9, URZ ;  /* 0x0000000911097290 */ /* 0x000fe2000fffe0ff */
[----:B------:R-:W-:Y:S01]  /*145c0*/  LOP3.LUT R4, R6, 0xf, RZ, 0xc0, !PT ;  /* 0x0000000f06047812 */ /* 0x000fe200078ec0ff */
[----:B------:R-:W-:-:S02]  /*145d0*/  ULOP3.LUT UR16, UR16, 0x3, URZ, 0xc0, !UPT ;  /* 0x0000000310107892 */ /* 0x000fc4000f8ec0ff */
[----:B------:R-:W-:Y:S02]  /*145e0*/  USEL UR19, URZ, 0x4, UP2 ;  /* 0x00000004ff137887 */ /* 0x000fe40009000000 */
[----:B------:R-:W-:Y:S02]  /*145f0*/  USEL UR20, URZ, 0x7fff8, UP3 ;  /* 0x0007fff8ff147887 */ /* 0x000fe40009800000 */
[----:B------:R-:W-:Y:S02]  /*14600*/  ULOP3.LUT UR21, UR21, 0x3, URZ, 0xc0, !UPT ;  /* 0x0000000315157892 */ /* 0x000fe4000f8ec0ff */
[----:B------:R-:W-:Y:S02]  /*14610*/  USEL UR4, URZ, 0x4, UP4 ;  /* 0x00000004ff047887 */ /* 0x000fe4000a000000 */
[----:B------:R-:W-:Y:S02]  /*14620*/  USEL UR7, URZ, 0x7fff8, UP5 ;  /* 0x0007fff8ff077887 */ /* 0x000fe4000a800000 */
[----:B------:R-:W-:-:S02]  /*14630*/  ULOP3.LUT UR9, UR9, 0x3, URZ, 0xc0, !UPT ;  /* 0x0000000309097892 */ /* 0x000fc4000f8ec0ff */
[----:B------:R-:W-:Y:S01]  /*14640*/  UIADD3 UR5, UPT, UPT, UR16, UR5, UR15 ;  /* 0x0000000510057290 */ /* 0x000fe2000fffe00f */
[----:B------:R-:W-:Y:S01]  /*14650*/  IMAD R5, R7, 0x10, R4 ;  /* 0x0000001007057824 */ /* 0x000fe200078e0204 */
[----:B------:R-:W-:Y:S01]  /*14660*/  UIADD3 UR19, UPT, UPT, UR21, UR20, UR19 ;  /* 0x0000001415137290 */ /* 0x000fe2000fffe013 */
[----:B------:R-:W-:Y:S01]  /*14670*/  IMAD.SHL.U32 R4, R9, 0x100, RZ ;  /* 0x0000010009047824 */ /* 0x000fe200078e00ff */
[----:B------:R-:W-:Y:S02]  /*14680*/  UIADD3 UR7, UPT, UPT, UR9, UR7, UR4 ;  /* 0x0000000709077290 */ /* 0x000fe4000fffe004 */
[----:B------:R-:W-:Y:S02]  /*14690*/  USHF.L.U32 UR4, UR5, 0x8, URZ ;  /* 0x0000000805047899 */ /* 0x000fe400080006ff */
[----:B------:R-:W-:Y:S01]  /*146a0*/  ULOP3.LUT UR19, UR19, 0xf, URZ, 0xc0, !UPT ;  /* 0x0000000f13137892 */ /* 0x000fe2000f8ec0ff */
[----:B------:R-:W-:Y:S01]  /*146b0*/  LOP3.LUT R4, R4, 0xf00, RZ, 0xe2, !PT ;  /* 0x00000f0004047812 */ /* 0x000fe200078ee2ff */
[----:B------:R-:W-:-:S02]  /*146c0*/  ULOP3.LUT UR4, UR4, 0xf00, URZ, 0xe2, !UPT ;  /* 0x00000f0004047892 */ /* 0x000fc4000f8ee2ff */
[----:B------:R-:W-:Y:S02]  /*146d0*/  ULEA UR7, UR7, UR19, 0x4 ;  /* 0x0000001307077291 */ /* 0x000fe4000f8e20ff */
[----:B------:R-:W-:Y:S01]  /*146e0*/  IMAD R7, R10, 0x1000, R4 ;  /* 0x000010000a077824 */ /* 0x000fe200078e0204 */
[----:B------:R-:W-:Y:S01]  /*146f0*/  LOP3.LUT R4, R5, 0xff, RZ, 0xc0, !PT ;  /* 0x000000ff05047812 */ /* 0x000fe200078ec0ff */
[----:B------:R-:W-:Y:S01]  /*14700*/  ULOP3.LUT UR7, UR7, 0xff, URZ, 0xc0, !UPT ;  /* 0x000000ff07077892 */ /* 0x000fe2000f8ec0ff */
[----:B------:R-:W-:-:S03]  /*14710*/  LEA R6, R8, UR4, 0xc ;  /* 0x0000000408067c11 */ /* 0x000fc6000f8e60ff */
[----:B------:R-:W-:Y:S02]  /*14720*/  IMAD.IADD R4, R7, 0x1, R4 ;  /* 0x0000000107047824 */ /* 0x000fe400078e0204 */
[----:B------:R-:W-:-:S05]  /*14730*/  VIADD R6, R6, UR7 ;  /* 0x0000000706067c36 */ /* 0x000fca0008000000 */
[----:B------:R-:W-:-:S04]  /*14740*/  PRMT R6, R4, 0x5410, R6 ;  /* 0x0000541004067816 */ /* 0x000fc80000000006 */
[----:B------:R-:W-:-:S04]  /*14750*/  SHF.R.U64 R4, R6, 0x1f, RZ ;  /* 0x0000001f06047819 */ /* 0x000fc800000012ff */
[----:B------:R-:W-:Y:S02]  /*14760*/  LOP3.LUT P3, RZ, R4, 0x1, RZ, 0xc0, !PT ;  /* 0x0000000104ff7812 */ /* 0x000fe4000786c0ff */
[----:B------:R-:W-:-:S04]  /*14770*/  SHF.R.U64 R4, R6, 0x1e, RZ ;  /* 0x0000001e06047819 */ /* 0x000fc800000012ff */
[----:B------:R-:W-:Y:S02]  /*14780*/  LOP3.LUT P4, RZ, R4, 0x1, RZ, 0xc0, !PT ;  /* 0x0000000104ff7812 */ /* 0x000fe4000788c0ff */
[----:B------:R-:W-:Y:S02]  /*14790*/  IADD3 R148, P5, PT, R148, UR30, RZ ;  /* 0x0000001e94947c10 */ /* 0x000fe4000ffbe0ff */
[----:B------:R-:W-:Y:S02]  /*147a0*/  SHF.R.U64 R4, R6, 0x1d, RZ ;  /* 0x0000001d06047819 */ /* 0x000fe400000012ff */
[----:B------:R-:W-:Y:S01]  /*147b0*/  IADD3.X R149, PT, PT, R149, UR13, RZ, P5, !PT ;  /* 0x0000000d95957c10 */ /* 0x000fe2000affe4ff */
[----:B------:R-:W-:Y:S01]  /*147c0*/  LDGSTS.E [R19+0x40080], desc[UR28][R132.64], P3 ;  /* 0x4008000084137fae */ /* 0x000fe200099a101c */
[----:B------:R-:W-:Y:S02]  /*147d0*/  LOP3.LUT P3, RZ, R4, 0x1, RZ, 0xc0, !PT ;  /* 0x0000000104ff7812 */ /* 0x000fe4000786c0ff */
[----:B------:R-:W-:-:S03]  /*147e0*/  SHF.R.U64 R4, R6, 0x1c, RZ ;  /* 0x0000001c06047819 */ /* 0x000fc600000012ff */
[----:B------:R-:W-:Y:S01]  /*147f0*/  LDGSTS.E [R19+0x40084], desc[UR28][R148.64], P4 ;  /* 0x4008400094137fae */ /* 0x000fe2000a1a101c */
[----:B------:R-:W-:Y:S02]  /*14800*/  IADD3 R134, P4, PT, R134, UR30, RZ ;  /* 0x0000001e86867c10 */ /* 0x000fe4000ff9e0ff */
[----:B------:R-:W-:Y:S02]  /*14810*/  LOP3.LUT P5, RZ, R4, 0x1, RZ, 0xc0, !PT ;  /* 0x0000000104ff7812 */ /* 0x000fe400078ac0ff */
[----:B------:R-:W-:Y:S02]  /*14820*/  SHF.R.U64 R4, R6, 0x1b, RZ ;  /* 0x0000001b06047819 */ /* 0x000fe400000012ff */
[----:B------:R-:W-:Y:S02]  /*14830*/  IADD3.X R135, PT, PT, R135, UR13, RZ, P4, !PT ;  /* 0x0000000d87877c10 */ /* 0x000fe4000a7fe4ff */
[----:B------:R-:W-:Y:S02]  /*14840*/  IADD3 R136, P6, PT, R136, UR30, RZ ;  /* 0x0000001e88887c10 */ /* 0x000fe4000ffde0ff */
[----:B------:R-:W-:Y:S01]  /*14850*/  LOP3.LUT P4, RZ, R4, 0x1, RZ, 0xc0, !PT ;  /* 0x0000000104ff7812 */ /* 0x000fe2000788c0ff */
[----:B------:R-:W-:Y:S01]  /*14860*/  LDGSTS.E [R19+0x40088], desc[UR28][R134.64], P3 ;  /* 0x4008800086137fae */ /* 0x000fe200099a101c */
[----:B------:R-:W-:-:S02]  /*14870*/  IADD3.X R137, PT, PT, R137, UR13, RZ, P6, !PT ;  /* 0x0000000d89897c10 */ /* 0x000fc4000b7fe4ff */
[----:B------:R-:W-:Y:S02]  /*14880*/  IADD3 R138, P6, PT, R138, UR30, RZ ;  /* 0x0000001e8a8a7c10 */ /* 0x000fe4000ffde0ff */
[----:B------:R-:W-:Y:S01]  /*14890*/  SHF.R.U64 R4, R6, 0x1a, RZ ;  /* 0x0000001a06047819 */ /* 0x000fe200000012ff */
[----:B------:R-:W-:Y:S01]  /*148a0*/  LDGSTS.E [R19+0x4008c], desc[UR28][R136.64], P5 ;  /* 0x4008c00088137fae */ /* 0x000fe2000a9a101c */
[----:B------:R-:W-:Y:S02]  /*148b0*/  IADD3.X R139, PT, PT, R139, UR13, RZ, P6, !PT ;  /* 0x0000000d8b8b7c10 */ /* 0x000fe4000b7fe4ff */
[----:B------:R-:W-:Y:S02]  /*148c0*/  LOP3.LUT P3, RZ, R4, 0x1, RZ, 0xc0, !PT ;  /* 0x0000000104ff7812 */ /* 0x000fe4000786c0ff */
[----:B------:R-:W-:Y:S01]  /*148d0*/  SHF.R.U64 R4, R6, 0x19, RZ ;  /* 0x0000001906047819 */ /* 0x000fe200000012ff */
[----:B------:R-:W-:Y:S01]  /*148e0*/  LDGSTS.E [R19+0x40090], desc[UR28][R138.64], P4 ;  /* 0x400900008a137fae */ /* 0x000fe2000a1a101c */
[----:B------:R-:W-:-:S02]  /*148f0*/  IADD3 R140, P4, PT, R140, UR30, RZ ;  /* 0x0000001e8c8c7c10 */ /* 0x000fc4000ff9e0ff */
        /* <DEDUP_REMOVED lines=52> */
[----:B------:R-:W-:Y:S01]  /*14c40*/  IADD3 R46, P6, PT, R22, UR30, RZ ;  /* 0x0000001e162e7c10 */ /* 0x000fe2000ffde0ff */
[----:B------:R-:W2:Y:S03]  /*14c50*/  LDL.64 R24, [R1+0x48] ;  /* 0x0000480001187983 */ /* 0x000ea60000100a00 */
[----:B------:R-:W-:Y:S01]  /*14c60*/  IADD3.X R47, PT, PT, R23, UR13, RZ, P6, !PT ;  /* 0x0000000d172f7c10 */ /* 0x000fe2000b7fe4ff */
[----:B------:R-:W-:Y:S04]  /*14c70*/  LDGSTS.E [R19+0x400bc], desc[UR28][R50.64], P5 ;  /* 0x400bc00032137fae */ /* 0x000fe8000a9a101c */
[----:B------:R-:W-:Y:S01]  /*14c80*/  LDGSTS.E [R19+0x400c0], desc[UR28][R46.64], P4 ;  /* 0x400c00002e137fae */ /* 0x000fe2000a1a101c */
[----:B------:R-:W-:-:S02]  /*14c90*/  IADD3 R42, P4, PT, R20, UR30, RZ ;  /* 0x0000001e142a7c10 */ /* 0x000fc4000ff9e0ff */
[----:B------:R-:W-:Y:S02]  /*14ca0*/  IADD3 R38, P6, PT, R16, UR30, RZ ;  /* 0x0000001e10267c10 */ /* 0x000fe4000ffde0ff */
[----:B------:R-:W-:Y:S02]  /*14cb0*/  IADD3.X R43, PT, PT, R21, UR13, RZ, P4, !PT ;  /* 0x0000000d152b7c10 */ /* 0x000fe4000a7fe4ff */
[----:B------:R-:W3:Y:S01]  /*14cc0*/  LDL.LU.64 R20, [R1+0x60] ;  /* 0x0000600001147983 */ /* 0x000ee20000300a00 */
[----:B------:R-:W-:Y:S02]  /*14cd0*/  IADD3.X R39, PT, PT, R17, UR13, RZ, P6, !PT ;  /* 0x0000000d11277c10 */ /* 0x000fe4000b7fe4ff */
[----:B------:R-:W-:Y:S01]  /*14ce0*/  IADD3 R36, P6, PT, R12, UR30, RZ ;  /* 0x0000001e0c247c10 */ /* 0x000fe2000ffde0ff */
[----:B------:R-:W4:Y:S03]  /*14cf0*/  LDL.LU.64 R16, [R1+0x68] ;  /* 0x0000680001107983 */ /* 0x000f260000300a00 */
[----:B------:R-:W-:-:S02]  /*14d00*/  IADD3.X R37, PT, PT, R13, UR13, RZ, P6, !PT ;  /* 0x0000000d0d257c10 */ /* 0x000fc4000b7fe4ff */
[----:B------:R-:W4:Y:S04]  /*14d10*/  LDL.LU.64 R12, [R1+0x78] ;  /* 0x00007800010c7983 */ /* 0x000f280000300a00 */
[----:B------:R-:W4:Y:S01]  /*14d20*/  LDL.LU.64 R22, [R1+0x80] ;  /* 0x0000800001167983 */ /* 0x000f220000300a00 */
[----:B------:R-:W-:-:S04]  /*14d30*/  SHF.R.U64 R4, R6, 0xe, RZ ;  /* 0x0000000e06047819 */ /* 0x000fc800000012ff */
[----:B------:R-:W-:Y:S02]  /*14d40*/  LOP3.LUT P3, RZ, R4, 0x1, RZ, 0xc0, !PT ;  /* 0x0000000104ff7812 */ /* 0x000fe4000786c0ff */
[----:B------:R-:W-:-:S04]  /*14d50*/  SHF.R.U64 R4, R6, 0xd, RZ ;  /* 0x0000000d06047819 */ /* 0x000fc800000012ff */
[----:B------:R-:W-:Y:S02]  /*14d60*/  LOP3.LUT P5, RZ, R4, 0x1, RZ, 0xc0, !PT ;  /* 0x0000000104ff7812 */ /* 0x000fe400078ac0ff */
[----:B------:R-:W-:-:S04]  /*14d70*/  SHF.R.U64 R4, R6, 0xc, RZ ;  /* 0x0000000c06047819 */ /* 0x000fc800000012ff */
[----:B------:R-:W-:Y:S01]  /*14d80*/  LOP3.LUT P4, RZ, R4, 0x1, RZ, 0xc0, !PT ;  /* 0x0000000104ff7812 */ /* 0x000fe2000788c0ff */
[----:B------:R-:W-:Y:S01]  /*14d90*/  LDGSTS.E [R19+0x400c4], desc[UR28][R42.64], P3 ;  /* 0x400c40002a137fae */ /* 0x000fe200099a101c */
[----:B------:R-:W-:-:S05]  /*14da0*/  SHF.R.U64 R4, R6, 0xb, RZ ;  /* 0x0000000b06047819 */ /* 0x000fca00000012ff */
[----:B------:R-:W-:Y:S01]  /*14db0*/  LDGSTS.E [R19+0x400c8], desc[UR28][R38.64], P5 ;  /* 0x400c800026137fae */ /* 0x000fe2000a9a101c */
[----:B------:R-:W-:Y:S02]  /*14dc0*/  LOP3.LUT P3, RZ, R4, 0x1, RZ, 0xc0, !PT ;  /* 0x0000000104ff7812 */ /* 0x000fe4000786c0ff */
[----:B------:R-:W-:-:S03]  /*14dd0*/  SHF.R.U64 R4, R6, 0xa, RZ ;  /* 0x0000000a06047819 */ /* 0x000fc600000012ff */
[----:B------:R-:W-:Y:S01]  /*14de0*/  LDGSTS.E [R19+0x400cc], desc[UR28][R36.64], P4 ;  /* 0x400cc00024137fae */ /* 0x000fe2000a1a101c */
[----:B------:R-:W-:Y:S02]  /*14df0*/  IADD3 R34, P4, PT, R14, UR30, RZ ;  /* 0x0000001e0e227c10 */ /* 0x000fe4000ff9e0ff */
[----:B------:R-:W-:Y:S02]  /*14e00*/  LOP3.LUT P5, RZ, R4, 0x1, RZ, 0xc0, !PT ;  /* 0x0000000104ff7812 */ /* 0x000fe400078ac0ff */
[----:B------:R-:W-:Y:S02]  /*14e10*/  IADD3.X R35, PT, PT, R15, UR13, RZ, P4, !PT ;  /* 0x0000000d0f237c10 */ /* 0x000fe4000a7fe4ff */
[----:B------:R-:W4:Y:S01]  /*14e20*/  LDL.LU.64 R14, [R1+0x90] ;  /* 0x00009000010e7983 */ /* 0x000f220000300a00 */
[----:B------:R-:W-:Y:S02]  /*14e30*/  SHF.R.U64 R4, R6, 0x9, RZ ;  /* 0x0000000906047819 */ /* 0x000fe400000012ff */
[----:B------:R-:W-:Y:S01]  /*14e40*/  IADD3 R32, P6, PT, R26, UR30, RZ ;  /* 0x0000001e1a207c10 */ /* 0x000fe2000ffde0ff */
[----:B------:R-:W-:Y:S01]  /*14e50*/  LDGSTS.E [R19+0x400d0], desc[UR28][R34.64], P3 ;  /* 0x400d000022137fae */ /* 0x000fe200099a101c */
[----:B------:R-:W-:-:S02]  /*14e60*/  LOP3.LUT P4, RZ, R4, 0x1, RZ, 0xc0, !PT ;  /* 0x0000000104ff7812 */ /* 0x000fc4000788c0ff */
[----:B------:R-:W-:Y:S02]  /*14e70*/  IADD3.X R33, PT, PT, R27, UR13, RZ, P6, !PT ;  /* 0x0000000d1b217c10 */ /* 0x000fe4000b7fe4ff */
[----:B------:R-:W-:-:S03]  /*14e80*/  SHF.R.U64 R4, R6, 0x8, RZ ;  /* 0x0000000806047819 */ /* 0x000fc600000012ff */
[----:B------:R-:W-:Y:S01]  /*14e90*/  LDGSTS.E [R19+0x400d4], desc[UR28][R32.64], P5 ;  /* 0x400d400020137fae */ /* 0x000fe2000a9a101c */
[----:B------:R-:W-:Y:S02]  /*14ea0*/  LOP3.LUT P3, RZ, R4, 0x1, RZ, 0xc0, !PT ;  /* 0x0000000104ff7812 */ /* 0x000fe4000786c0ff */
[----:B------:R-:W-:-:S04]  /*14eb0*/  SHF.R.U64 R4, R6, 0x7, RZ ;  /* 0x0000000706047819 */ /* 0x000fc800000012ff */
[----:B------:R-:W-:Y:S02]  /*14ec0*/  LOP3.LUT P5, RZ, R4, 0x1, RZ, 0xc0, !PT ;  /* 0x0000000104ff7812 */ /* 0x000fe400078ac0ff */
[----:B------:R-:W-:Y:S02]  /*14ed0*/  SHF.R.U64 R4, R6, 0x6, RZ ;  /* 0x0000000606047819 */ /* 0x000fe400000012ff */
[----:B--2---:R-:W-:-:S04]  /*14ee0*/  IADD3 R28, P6, PT, R24, UR30, RZ ;  /* 0x0000001e181c7c10 */ /* 0x004fc8000ffde0ff */
[----:B------:R-:W-:-:S05]  /*14ef0*/  IADD3.X R29, PT, PT, R25, UR13, RZ, P6, !PT ;  /* 0x0000000d191d7c10 */ /* 0x000fca000b7fe4ff */
[----:B------:R-:W-:Y:S01]  /*14f00*/  LDGSTS.E [R19+0x400d8], desc[UR28][R28.64], P4 ;  /* 0x400d80001c137fae */ /* 0x000fe2000a1a101c */
[----:B---3--:R-:W-:-:S04]  /*14f10*/  IADD3 R24, P4, PT, R20, UR30, RZ ;  /* 0x0000001e14187c10 */ /* 0x008fc8000ff9e0ff */
[----:B------:R-:W-:Y:S02]  /*14f20*/  IADD3.X R25, PT, PT, R21, UR13, RZ, P4, !PT ;  /* 0x0000000d15197c10 */ /* 0x000fe4000a7fe4ff */
[----:B----4-:R-:W-:Y:S02]  /*14f30*/  IADD3 R20, P6, PT, R16, UR30, RZ ;  /* 0x0000001e10147c10 */ /* 0x010fe4000ffde0ff */
[----:B------:R-:W-:Y:S01]  /*14f40*/  LOP3.LUT P4, RZ, R4, 0x1, RZ, 0xc0, !PT ;  /* 0x0000000104ff7812 */ /* 0x000fe2000788c0ff */
[----:B------:R-:W-:Y:S01]  /*14f50*/  LDGSTS.E [R19+0x400dc], desc[UR28][R24.64], P3 ;  /* 0x400dc00018137fae */ /* 0x000fe200099a101c */
[----:B------:R-:W-:Y:S02]  /*14f60*/  IADD3.X R21, PT, PT, R17, UR13, RZ, P6, !PT ;  /* 0x0000000d11157c10 */ /* 0x000fe4000b7fe4ff */
[----:B------:R-:W-:-:S03]  /*14f70*/  IADD3 R16, P6, PT, R12, UR30, RZ ;  /* 0x0000001e0c107c10 */ /* 0x000fc6000ffde0ff */
[----:B------:R-:W-:Y:S01]  /*14f80*/  LDGSTS.E [R19+0x400e0], desc[UR28][R20.64], P5 ;  /* 0x400e000014137fae */ /* 0x000fe2000a9a101c */
[----:B------:R-:W-:-:S05]  /*14f90*/  IADD3.X R17, PT, PT, R13, UR13, RZ, P6, !PT ;  /* 0x0000000d0d117c10 */ /* 0x000fca000b7fe4ff */
[----:B------:R-:W-:Y:S01]  /*14fa0*/  LDGSTS.E [R19+0x400e4], desc[UR28][R16.64], P4 ;  /* 0x400e400010137fae */ /* 0x000fe2000a1a101c */
[----:B------:R-:W-:-:S04]  /*14fb0*/  IADD3 R12, P4, PT, R22, UR30, RZ ;  /* 0x0000001e160c7c10 */ /* 0x000fc8000ff9e0ff */
[----:B------:R-:W-:Y:S02]  /*14fc0*/  IADD3.X R13, PT, PT, R23, UR13, RZ, P4, !PT ;  /* 0x0000000d170d7c10 */ /* 0x000fe4000a7fe4ff */
[----:B------:R-:W2:Y:S04]  /*14fd0*/  LDL.LU.64 R22, [R1+0xb0] ;  /* 0x0000b00001167983 */ /* 0x000ea80000300a00 */
[----:B------:R-:W3:Y:S01]  /*14fe0*/  LDL.LU.64 R26, [R1+0x110] ;  /* 0x00011000011a7983 */ /* 0x000ee20000300a00 */
[----:B------:R-:W-:Y:S01]  /*14ff0*/  SHF.R.U64 R4, R6, 0x5, RZ ;  /* 0x0000000506047819 */ /* 0x000fe200000012ff */
[----:B------:R-:W1:Y:S03]  /*15000*/  S2R R18, SR_TID.X ;  /* 0x0000000000127919 */ /* 0x000e660000002100 */
[----:B------:R-:W-:-:S02]  /*15010*/  LOP3.LUT P3, RZ, R4, 0x1, RZ, 0xc0, !PT ;  /* 0x0000000104ff7812 */ /* 0x000fc4000786c0ff */
[----:B------:R-:W-:Y:S01]  /*15020*/  SHF.R.U64 R4, R6, 0x4, RZ ;  /* 0x0000000406047819 */ /* 0x000fe200000012ff */
[----:B------:R-:W4:Y:S03]  /*15030*/  LDL.LU.64 R52, [R1+0x118] ;  /* 0x0001180001347983 */ /* 0x000f260000300a00 */
[----:B------:R-:W-:Y:S01]  /*15040*/  LOP3.LUT P5, RZ, R4, 0x1, RZ, 0xc0, !PT ;  /* 0x0000000104ff7812 */ /* 0x000fe200078ac0ff */
[----:B------:R-:W4:Y:S01]  /*15050*/  LDL.LU.64 R40, [R1+0x130] ;  /* 0x0001300001287983 */ /* 0x000f220000300a00 */
[C---:B------:R-:W-:Y:S02]  /*15060*/  SHF.R.U64 R4, R6.reuse, 0x3, RZ ;  /* 0x0000000306047819 */ /* 0x040fe400000012ff */
[----:B------:R-:W-:Y:S01]  /*15070*/  SHF.R.U64 R7, R6, 0x2, RZ ;  /* 0x0000000206077819 */ /* 0x000fe200000012ff */
[----:B------:R-:W4:Y:S01]  /*15080*/  LDL.LU.64 R44, [R1+0x138] ;  /* 0x00013800012c7983 */ /* 0x000f220000300a00 */
[----:B------:R-:W-:-:S02]  /*15090*/  LOP3.LUT P4, RZ, R4, 0x1, RZ, 0xc0, !PT ;  /* 0x0000000104ff7812 */ /* 0x000fc4000788c0ff */
[----:B------:R-:W-:Y:S01]  /*150a0*/  IADD3 R8, P6, PT, R14, UR30, RZ ;  /* 0x0000001e0e087c10 */ /* 0x000fe2000ffde0ff */
[----:B------:R-:W-:Y:S03]  /*150b0*/  LDGSTS.E [R19+0x400e8], desc[UR28][R12.64], P3 ;  /* 0x400e80000c137fae */ /* 0x000fe600099a101c */
[----:B------:R-:W-:Y:S01]  /*150c0*/  IADD3.X R9, PT, PT, R15, UR13, RZ, P6, !PT ;  /* 0x0000000d0f097c10 */ /* 0x000fe2000b7fe4ff */
[----:B------:R-:W4:Y:S01]  /*150d0*/  LDL.LU.64 R30, [R1+0x140] ;  /* 0x00014000011e7983 */ /* 0x000f220000300a00 */
[----:B------:R-:W-:Y:S02]  /*150e0*/  IADD3 R4, P6, PT, R204, UR30, RZ ;  /* 0x0000001ecc047c10 */ /* 0x000fe4000ffde0ff */
[----:B------:R-:W-:Y:S01]  /*150f0*/  SHF.R.U64 R6, R6, 0x1, RZ ;  /* 0x0000000106067819 */ /* 0x000fe200000012ff */
[----:B------:R-:W-:Y:S01]  /*15100*/  LDGSTS.E [R19+0x400ec], desc[UR28][R8.64], P5 ;  /* 0x400ec00008137fae */ /* 0x000fe2000a9a101c */
[----:B------:R-:W-:-:S02]  /*15110*/  IADD3.X R5, PT, PT, R205, UR13, RZ, P6, !PT ;  /* 0x0000000dcd057c10 */ /* 0x000fc4000b7fe4ff */
[----:B------:R-:W-:Y:S01]  /*15120*/  LOP3.LUT P3, RZ, R6, 0x1, RZ, 0xc0, !PT ;  /* 0x0000000106ff7812 */ /* 0x000fe2000786c0ff */
[----:B------:R-:W4:Y:S01]  /*15130*/  LDL.LU.64 R218, [R1+0x170] ;  /* 0x0001700001da7983 */ /* 0x000f220000300a00 */
[----:B------:R-:W-:-:S03]  /*15140*/  IADD3 R6, P5, PT, R200, UR30, RZ ;  /* 0x0000001ec8067c10 */ /* 0x000fc6000ffbe0ff */
[----:B------:R-:W-:Y:S01]  /*15150*/  LDGSTS.E [R19+0x400f0], desc[UR28][R4.64], P4 ;  /* 0x400f000004137fae */ /* 0x000fe2000a1a101c */
[----:B------:R-:W-:Y:S02]  /*15160*/  LOP3.LUT P4, RZ, R7, 0x1, RZ, 0xc0, !PT ;  /* 0x0000000107ff7812 */ /* 0x000fe4000788c0ff */
[----:B------:R-:W-:Y:S01]  /*15170*/  IADD3.X R7, PT, PT, R201, UR13, RZ, P5, !PT ;  /* 0x0000000dc9077c10 */ /* 0x000fe2000affe4ff */
[----:B------:R-:W-:Y:S01]  /*15180*/  USHF.R.S32.HI UR4, URZ, 0x1f, UR6 ;  /* 0x0000001fff047899 */ /* 0x000fe20008011406 */
[----:B------:R-:W-:Y:S01]  /*15190*/  IADD3 R10, P5, PT, R198, UR30, RZ ;  /* 0x0000001ec60a7c10 */ /* 0x000fe2000ffbe0ff */
[----:B------:R-:W-:Y:S01]  /*151a0*/  USHF.L.U32 UR54, UR6, 0x2, URZ ;  /* 0x0000000206367899 */ /* 0x000fe200080006ff */
[----:B-1----:R-:W-:Y:S01]  /*151b0*/  LOP3.LUT R18, R18, 0x3f, RZ, 0xc0, !PT ;  /* 0x0000003f12127812 */ /* 0x002fe200078ec0ff */
[----:B------:R-:W4:Y:S01]  /*151c0*/  LDL.LU.64 R48, [R1+0x178] ;  /* 0x0001780001307983 */ /* 0x000f220000300a00 */
[----:B------:R-:W-:Y:S02]  /*151d0*/  IADD3.X R11, PT, PT, R199, UR13, RZ, P5, !PT ;  /* 0x0000000dc70b7c10 */ /* 0x000fe4000affe4ff */
[----:B------:R-:W-:-:S03]  /*151e0*/  IADD3 R14, P5, PT, R196, UR30, RZ ;  /* 0x0000001ec40e7c10 */ /* 0x000fc6000ffbe0ff */
[----:B------:R-:W-:Y:S01]  /*151f0*/  LDGSTS.E [R19+0x400f4], desc[UR28][R6.64], P4 ;  /* 0x400f400006137fae */ /* 0x000fe2000a1a101c */
[----:B------:R-:W-:-:S03]  /*15200*/  IADD3.X R15, PT, PT, R197, UR13, RZ, P5, !PT ;  /* 0x0000000dc50f7c10 */ /* 0x000fc6000affe4ff */
[----:B------:R-:W-:Y:S01]  /*15210*/  LDGSTS.E [R19+0x400f8], desc[UR28][R10.64], P3 ;  /* 0x400f80000a137fae */ /* 0x000fe200099a101c */
[----:B------:R-:W-:-:S03]  /*15220*/  ISETP.GE.AND P3, PT, R18, R252, PT ;  /* 0x000000fc1200720c */ /* 0x000fc60003f66270 */
[----:B------:R1:W-:Y:S01]  /*15230*/  LDGSTS.E [R19+0x400fc], desc[UR28][R14.64], !P2 ;  /* 0x400fc0000e137fae */ /* 0x0003e2000d1a101c */
[----:B------:R-:W-:Y:S02]  /*15240*/  ISETP.GT.AND P2, PT, R188, 0xff, PT ;  /* 0x000000ffbc00780c */ /* 0x000fe40003f44270 */
[----:B------:R-:W-:Y:S01]  /*15250*/  SEL R18, RZ, 0x4, P3 ;  /* 0x00000004ff127807 */ /* 0x000fe20001800000 */
[----:B------:R-:W-:Y:S01]  /*15260*/  USHF.L.U64.HI UR32, UR6, 0x2, UR4 ;  /* 0x0000000206207899 */ /* 0x000fe20008010204 */
[----:B------:R-:W4:Y:S02]  /*15270*/  LDL.LU.64 R240, [R1+0x190] ;  /* 0x0001900001f07983 */ /* 0x000f240000300a00 */
[----:B------:R-:W-:Y:S02]  /*15280*/  SEL R18, R18, RZ, P2 ;  /* 0x000000ff12127207 */ /* 0x000fe40001000000 */
[----:B------:R-:W0:Y:S02]  /*15290*/  LDGDEPBAR ;  /* 0x00000000000079af */ /* 0x000e240000000000 */
[----:B------:R-:W-:-:S02]  /*152a0*/  ISETP.NE.U32.AND P2, PT, R18, RZ, PT ;  /* 0x000000ff1200720c */ /* 0x000fc40003f45070 */
[----:B--2---:R-:W-:-:S04]  /*152b0*/  IADD3 R18, P3, PT, R22, UR54, RZ ;  /* 0x0000003616127c10 */ /* 0x004fc8000ff7e0ff */
[----:B-1----:R-:W-:Y:S02]  /*152c0*/  IADD3.X R19, PT, PT, R23, UR32, RZ, P3, !PT ;  /* 0x0000002017137c10 */ /* 0x002fe40009ffe4ff */
[----:B------:R-:W-:-:S04]  /*152d0*/  IADD3 R214, P3, PT, R230, UR54, RZ ;  /* 0x00000036e6d67c10 */ /* 0x000fc8000ff7e0ff */
[----:B------:R-:W-:Y:S02]  /*152e0*/  IADD3.X R215, PT, PT, R231, UR32, RZ, P3, !PT ;  /* 0x00000020e7d77c10 */ /* 0x000fe40009ffe4ff */
[----:B---3--:R-:W-:-:S04]  /*152f0*/  IADD3 R230, P3, PT, R26, UR54, RZ ;  /* 0x000000361ae67c10 */ /* 0x008fc8000ff7e0ff */
[----:B------:R-:W-:Y:S02]  /*15300*/  IADD3.X R231, PT, PT, R27, UR32, RZ, P3, !PT ;  /* 0x000000201be77c10 */ /* 0x000fe40009ffe4ff */
[----:B------:R-:W2:Y:S04]  /*15310*/  LDL.LU.64 R26, [R1+0x188] ;  /* 0x00018800011a7983 */ /* 0x000ea80000300a00 */
[----:B------:R-:W3:Y:S01]  /*15320*/  LDL.LU.64 R238, [R1+0x148] ;  /* 0x0001480001ee7983 */ /* 0x000ee20000300a00 */
[----:B----4-:R-:W-:-:S03]  /*15330*/  IADD3 R242, P3, PT, R52, UR54, RZ ;  /* 0x0000003634f27c10 */ /* 0x010fc6000ff7e0ff */
[----:B------:R-:W4:Y:S01]  /*15340*/  LDL.LU.64 R56, [R1+0x158] ;  /* 0x0001580001387983 */ /* 0x000f220000300a00 */
[----:B------:R-:W-:Y:S02]  /*15350*/  IADD3.X R243, PT, PT, R53, UR32, RZ, P3, !PT ;  /* 0x0000002035f37c10 */ /* 0x000fe40009ffe4ff */
[----:B------:R-:W-:Y:S01]  /*15360*/  IADD3 R250, P3, PT, R40, UR54, RZ ;  /* 0x0000003628fa7c10 */ /* 0x000fe2000ff7e0ff */
[----:B------:R-:W3:Y:S03]  /*15370*/  LDL.LU.64 R236, [R1+0x128] ;  /* 0x0001280001ec7983 */ /* 0x000ee60000300a00 */
[----:B------:R-:W-:Y:S01]  /*15380*/  IADD3.X R251, PT, PT, R41, UR32, RZ, P3, !PT ;  /* 0x0000002029fb7c10 */ /* 0x000fe20009ffe4ff */
[----:B------:R-:W3:Y:S01]  /*15390*/  LDL.LU.64 R52, [R1+0xf0] ;  /* 0x0000f00001347983 */ /* 0x000ee20000300a00 */
[----:B------:R-:W-:-:S04]  /*153a0*/  IADD3 R40, P3, PT, R44, UR54, RZ ;  /* 0x000000362c287c10 */ /* 0x000fc8000ff7e0ff */
[----:B------:R-:W-:Y:S02]  /*153b0*/  IADD3.X R41, PT, PT, R45, UR32, RZ, P3, !PT ;  /* 0x000000202d297c10 */ /* 0x000fe40009ffe4ff */
[----:B------:R-:W-:-:S03]  /*153c0*/  IADD3 R198, P3, PT, R30, UR54, RZ ;  /* 0x000000361ec67c10 */ /* 0x000fc6000ff7e0ff */
[----:B------:R1:W-:Y:S01]  /*153d0*/  STL.64 [R1+0x28], R40 ;  /* 0x0000282801007387 */ /* 0x0003e20000100a00 */
[----:B------:R-:W-:Y:S02]  /*153e0*/  IADD3.X R199, PT, PT, R31, UR32, RZ, P3, !PT ;  /* 0x000000201fc77c10 */ /* 0x000fe40009ffe4ff */
[----:B------:R-:W-:Y:S01]  /*153f0*/  IADD3 R30, P3, PT, R218, UR54, RZ ;  /* 0x00000036da1e7c10 */ /* 0x000fe2000ff7e0ff */
[----:B------:R-:W4:Y:S01]  /*15400*/  LDL.LU.64 R44, [R1+0xe0] ;  /* 0x0000e000012c7983 */ /* 0x000f220000300a00 */
[----:B------:R-:W-:Y:S02]  /*15410*/  VIADD R22, R0, UR10 ;  /* 0x0000000a00167c36 */ /* 0x000fe40008000000 */
[----:B------:R-:W-:Y:S02]  /*15420*/  IADD3.X R31, PT, PT, R219, UR32, RZ, P3, !PT ;  /* 0x00000020db1f7c10 */ /* 0x000fe40009ffe4ff */
[----:B------:R-:W4:Y:S04]  /*15430*/  LDL.LU.64 R218, [R1+0xc8] ;  /* 0x0000c80001da7983 */ /* 0x000f280000300a00 */
[----:B------:R-:W-:Y:S04]  /*15440*/  LDGSTS.E [R22+0x30000], desc[UR28][R18.64], P2 ;  /* 0x3000000012167fae */ /* 0x000fe800091a101c */
[----:B------:R-:W-:Y:S04]  /*15450*/  LDGSTS.E [R22+0x30400], desc[UR28][R214.64], P2 ;  /* 0x30400000d6167fae */ /* 0x000fe800091a101c */
[----:B------:R-:W-:Y:S01]  /*15460*/  LDGSTS.E [R22+0x30800], desc[UR28][R230.64], P2 ;  /* 0x30800000e6167fae */ /* 0x000fe200091a101c */
[----:B------:R-:W-:-:S03]  /*15470*/  IADD3 R204, P3, PT, R48, UR54, RZ ;  /* 0x0000003630cc7c10 */ /* 0x000fc6000ff7e0ff */
[----:B------:R-:W-:Y:S04]  /*15480*/  LDGSTS.E [R22+0x30c00], desc[UR28][R242.64], P2 ;  /* 0x30c00000f2167fae */ /* 0x000fe800091a101c */
[----:B------:R-:W-:Y:S04]  /*15490*/  LDGSTS.E [R22+0x31000], desc[UR28][R250.64], P2 ;  /* 0x31000000fa167fae */ /* 0x000fe800091a101c */
[----:B------:R-:W-:Y:S04]  /*154a0*/  LDGSTS.E [R22+0x31400], desc[UR28][R40.64], P2 ;  /* 0x3140000028167fae */ /* 0x000fe800091a101c */
[----:B------:R1:W-:Y:S01]  /*154b0*/  STL.64 [R1+0x78], R30 ;  /* 0x0000781e01007387 */ /* 0x0003e20000100a00 */
[----:B------:R-:W-:-:S03]  /*154c0*/  IADD3.X R205, PT, PT, R49, UR32, RZ, P3, !PT ;  /* 0x0000002031cd7c10 */ /* 0x000fc60009ffe4ff */
[----:B------:R-:W-:Y:S04]  /*154d0*/  LDGSTS.E [R22+0x31800], desc[UR28][R198.64], P2 ;  /* 0x31800000c6167fae */ /* 0x000fe800091a101c */
[----:B-1----:R-:W4:Y:S01]  /*154e0*/  LDL.LU.64 R40, [R1+0xb8] ;  /* 0x0000b80001287983 */ /* 0x002f220000300a00 */
[----:B------:R-:W-:-:S03]  /*154f0*/  IADD3 R200, P3, PT, R240, UR54, RZ ;  /* 0x00000036f0c87c10 */ /* 0x000fc6000ff7e0ff */
[----:B------:R-:W-:Y:S01]  /*15500*/  LDGSTS.E [R22+0x31c00], desc[UR28][R30.64], P2 ;  /* 0x31c000001e167fae */ /* 0x000fe200091a101c */
[----:B------:R-:W-:-:S03]  /*15510*/  IADD3.X R201, PT, PT, R241, UR32, RZ, P3, !PT ;  /* 0x00000020f1c97c10 */ /* 0x000fc60009ffe4ff */
[----:B------:R-:W-:Y:S04]  /*15520*/  LDGSTS.E [R22+0x32000], desc[UR28][R204.64], P2 ;  /* 0x32000000cc167fae */ /* 0x000fe800091a101c */
[----:B------:R3:W-:Y:S04]  /*15530*/  LDGSTS.E [R22+0x32400], desc[UR28][R200.64], P2 ;  /* 0x32400000c8167fae */ /* 0x0007e800091a101c */
[----:B------:R-:W4:Y:S04]  /*15540*/  LDL.LU.64 R30, [R1+0x88] ;  /* 0x00008800011e7983 */ /* 0x000f280000300a00 */
[----:B------:R-:W4:Y:S04]  /*15550*/  LDL.LU.64 R48, [R1+0x58] ;  /* 0x0000580001307983 */ /* 0x000f280000300a00 */
[----:B------:R-:W-:Y:S01]  /*15560*/  STL.64 [R1+0xb0], R204 ;  /* 0x0000b0cc01007387 */ /* 0x000fe20000100a00 */
[----:B--2---:R-:W-:-:S04]  /*15570*/  IADD3 R196, P3, PT, R26, UR54, RZ ;  /* 0x000000361ac47c10 */ /* 0x004fc8000ff7e0ff */
[----:B------:R-:W-:Y:S02]  /*15580*/  IADD3.X R197, PT, PT, R27, UR32, RZ, P3, !PT ;  /* 0x000000201bc57c10 */ /* 0x000fe40009ffe4ff */
[----:B------:R-:W2:Y:S04]  /*15590*/  LDL.LU.64 R26, [R1+0x20] ;  /* 0x00002000011a7983 */ /* 0x000ea80000300a00 */
[----:B------:R3:W-:Y:S04]  /*155a0*/  STL.64 [R1+0xe8], R200 ;  /* 0x0000e8c801007387 */ /* 0x0007e80000100a00 */
[----:B------:R4:W-:Y:S04]  /*155b0*/  STL.64 [R1+0x118], R196 ;  /* 0x000118c401007387 */ /* 0x0009e80000100a00 */
[----:B------:R4:W-:Y:S01]  /*155c0*/  LDGSTS.E [R22+0x32800], desc[UR28][R196.64], P2 ;  /* 0x32800000c4167fae */ /* 0x0009e200091a101c */
[----:B---3--:R-:W-:-:S04]  /*155d0*/  IADD3 R200, P3, PT, R238, UR54, RZ ;  /* 0x00000036eec87c10 */ /* 0x008fc8000ff7e0ff */
[----:B------:R-:W-:Y:S02]  /*155e0*/  IADD3.X R201, PT, PT, R239, UR32, RZ, P3, !PT ;  /* 0x00000020efc97c10 */ /* 0x000fe40009ffe4ff */
[----:B----4-:R-:W-:-:S03]  /*155f0*/  IADD3 R196, P3, PT, R56, UR54, RZ ;  /* 0x0000003638c47c10 */ /* 0x010fc6000ff7e0ff */
[----:B------:R-:W-:Y:S01]  /*15600*/  LDGSTS.E [R22+0x32c00], desc[UR28][R200.64], P2 ;  /* 0x32c00000c8167fae */ /* 0x000fe200091a101c */
[----:B------:R-:W-:Y:S02]  /*15610*/  IADD3.X R197, PT, PT, R57, UR32, RZ, P3, !PT ;  /* 0x0000002039c57c10 */ /* 0x000fe40009ffe4ff */
[----:B------:R-:W-:Y:S01]  /*15620*/  IADD3 R56, P3, PT, R236, UR54, RZ ;  /* 0x00000036ec387c10 */ /* 0x000fe2000ff7e0ff */
[----:B------:R-:W-:Y:S03]  /*15630*/  STL.64 [R1+0x148], R200 ;  /* 0x000148c801007387 */ /* 0x000fe60000100a00 */
[----:B------:R-:W-:Y:S01]  /*15640*/  IADD3.X R57, PT, PT, R237, UR32, RZ, P3, !PT ;  /* 0x00000020ed397c10 */ /* 0x000fe20009ffe4ff */
[----:B------:R-:W-:Y:S04]  /*15650*/  STL.64 [R1+0x178], R196 ;  /* 0x000178c401007387 */ /* 0x000fe80000100a00 */
[----:B------:R-:W-:Y:S04]  /*15660*/  LDGSTS.E [R22+0x33000], desc[UR28][R196.64], P2 ;  /* 0x33000000c4167fae */ /* 0x000fe800091a101c */
[----:B------:R1:W-:Y:S04]  /*15670*/  STL.64 [R1+0x198], R56 ;  /* 0x0001983801007387 */ /* 0x0003e80000100a00 */
[----:B------:R1:W-:Y:S02]  /*15680*/  LDGSTS.E [R22+0x33400], desc[UR28][R56.64], P2 ;  /* 0x3340000038167fae */ /* 0x0003e400091a101c */
[----:B-1----:R-:W-:-:S04]  /*15690*/  IADD3 R56, P3, PT, R52, UR54, RZ ;  /* 0x0000003634387c10 */ /* 0x002fc8000ff7e0ff */
[----:B------:R-:W-:Y:S02]  /*156a0*/  IADD3.X R57, PT, PT, R53, UR32, RZ, P3, !PT ;  /* 0x0000002035397c10 */ /* 0x000fe40009ffe4ff */
[----:B------:R-:W-:-:S03]  /*156b0*/  IADD3 R52, P3, PT, R44, UR54, RZ ;  /* 0x000000362c347c10 */ /* 0x000fc6000ff7e0ff */
        /* <DEDUP_REMOVED lines=17> */
[----:B------:R2:W-:Y:S04]  /*157d0*/  STL.64 [R1+0x2c0], R40 ;  /* 0x0002c02801007387 */ /* 0x0005e80000100a00 */
[----:B------:R2:W-:Y:S04]  /*157e0*/  LDGSTS.E [R22+0x34800], desc[UR28][R40.64], P2 ;  /* 0x3480000028167fae */ /* 0x0005e800091a101c */
[----:B------:R1:W-:Y:S04]  /*157f0*/  STL.64 [R1+0x2f8], R30 ;  /* 0x0002f81e01007387 */ /* 0x0003e80000100a00 */
[----:B------:R1:W-:Y:S01]  /*15800*/  LDGSTS.E [R22+0x34c00], desc[UR28][R30.64], P2 ;  /* 0x34c000001e167fae */ /* 0x0003e200091a101c */
[----:B--2---:R-:W-:-:S04]  /*15810*/  IADD3 R40, P3, PT, R26, UR54, RZ ;  /* 0x000000361a287c10 */ /* 0x004fc8000ff7e0ff */
[----:B------:R-:W-:Y:S02]  /*15820*/  IADD3.X R41, PT, PT, R27, UR32, RZ, P3, !PT ;  /* 0x000000201b297c10 */ /* 0x000fe40009ffe4ff */
[----:B-1----:R-:W-:-:S03]  /*15830*/  IADD3 R30, P3, PT, R244, UR54, RZ ;  /* 0x00000036f41e7c10 */ /* 0x002fc6000ff7e0ff */
[----:B------:R1:W-:Y:S01]  /*15840*/  LDGSTS.E [R22+0x35000], desc[UR28][R40.64], P2 ;  /* 0x3500000028167fae */ /* 0x0003e200091a101c */
[----:B------:R-:W-:Y:S02]  /*15850*/  IADD3.X R31, PT, PT, R245, UR32, RZ, P3, !PT ;  /* 0x00000020f51f7c10 */ /* 0x000fe40009ffe4ff */
[----:B------:R-:W-:Y:S01]  /*15860*/  IADD3 R26, P3, PT, R190, UR54, RZ ;  /* 0x00000036be1a7c10 */ /* 0x000fe2000ff7e0ff */
[----:B------:R-:W-:Y:S03]  /*15870*/  STL.64 [R1+0x328], R40 ;  /* 0x0003282801007387 */ /* 0x000fe60000100a00 */
[----:B------:R-:W-:Y:S01]  /*15880*/  IADD3.X R27, PT, PT, R191, UR32, RZ, P3, !PT ;  /* 0x00000020bf1b7c10 */ /* 0x000fe20009ffe4ff */
[----:B------:R2:W-:Y:S04]  /*15890*/  STL.64 [R1+0x350], R30 ;  /* 0x0003501e01007387 */ /* 0x0005e80000100a00 */
[----:B------:R-:W-:Y:S04]  /*158a0*/  LDGSTS.E [R22+0x35400], desc[UR28][R30.64], P2 ;  /* 0x354000001e167fae */ /* 0x000fe800091a101c */
[----:B------:R3:W-:Y:S04]  /*158b0*/  STL.64 [R1+0x378], R26 ;  /* 0x0003781a01007387 */ /* 0x0007e80000100a00 */
[----:B------:R-:W-:Y:S04]  /*158c0*/  LDGSTS.E [R22+0x35800], desc[UR28][R26.64], P2 ;  /* 0x358000001a167fae */ /* 0x000fe800091a101c */
[----:B--2---:R-:W2:Y:S04]  /*158d0*/  LDL.LU.64 R30, [R1+0x240] ;  /* 0x00024000011e7983 */ /* 0x004ea80000300a00 */
[----:B---3--:R-:W3:Y:S01]  /*158e0*/  LDL.LU.64 R26, [R1+0x250] ;  /* 0x00025000011a7983 */ /* 0x008ee20000300a00 */
[----:B------:R-:W-:-:S04]  /*158f0*/  IADD3 R48, P3, PT, R186, UR54, RZ ;  /* 0x00000036ba307c10 */ /* 0x000fc8000ff7e0ff */
[----:B------:R-:W-:Y:S02]  /*15900*/  IADD3.X R49, PT, PT, R187, UR32, RZ, P3, !PT ;  /* 0x00000020bb317c10 */ /* 0x000fe40009ffe4ff */
[----:B------:R-:W-:-:S03]  /*15910*/  IADD3 R44, P3, PT, R184, UR54, RZ ;  /* 0x00000036b82c7c10 */ /* 0x000fc6000ff7e0ff */
[----:B------:R4:W-:Y:S01]  /*15920*/  LDGSTS.E [R22+0x35c00], desc[UR28][R48.64], P2 ;  /* 0x35c0000030167fae */ /* 0x0009e200091a101c */
[----:B------:R-:W-:Y:S02]  /*15930*/  IADD3.X R45, PT, PT, R185, UR32, RZ, P3, !PT ;  /* 0x00000020b92d7c10 */ /* 0x000fe40009ffe4ff */
[----:B-1----:R-:W-:Y:S01]  /*15940*/  IADD3 R40, P3, PT, R182, UR54, RZ ;  /* 0x00000036b6287c10 */ /* 0x002fe2000ff7e0ff */
[----:B------:R4:W-:Y:S03]  /*15950*/  STL.64 [R1+0x390], R48 ;  /* 0x0003903001007387 */ /* 0x0009e60000100a00 */
[----:B------:R-:W-:Y:S01]  /*15960*/  IADD3.X R41, PT, PT, R183, UR32, RZ, P3, !PT ;  /* 0x00000020b7297c10 */ /* 0x000fe20009ffe4ff */
[----:B------:R1:W-:Y:S04]  /*15970*/  STL.64 [R1+0x3b0], R44 ;  /* 0x0003b02c01007387 */ /* 0x0003e80000100a00 */
[----:B------:R1:W-:Y:S01]  /*15980*/  LDGSTS.E [R22+0x36000], desc[UR28][R44.64], P2 ;  /* 0x360000002c167fae */ /* 0x0003e200091a101c */
[----:B----4-:R-:W-:-:S03]  /*15990*/  IADD3 R48, P3, PT, R180, UR54, RZ ;  /* 0x00000036b4307c10 */ /* 0x010fc6000ff7e0ff */
[----:B------:R4:W-:Y:S01]  /*159a0*/  STL.64 [R1+0x3c8], R40 ;  /* 0x0003c82801007387 */ /* 0x0009e20000100a00 */
[----:B------:R-:W-:-:S03]  /*159b0*/  IADD3.X R49, PT, PT, R181, UR32, RZ, P3, !PT ;  /* 0x00000020b5317c10 */ /* 0x000fc60009ffe4ff */
[----:B------:R4:W-:Y:S01]  /*159c0*/  LDGSTS.E [R22+0x36400], desc[UR28][R40.64], P2 ;  /* 0x3640000028167fae */ /* 0x0009e200091a101c */
[----:B-1----:R-:W-:-:S03]  /*159d0*/  IADD3 R44, P3, PT, R178, UR54, RZ ;  /* 0x00000036b22c7c10 */ /* 0x002fc6000ff7e0ff */
[----:B------:R-:W3:Y:S01]  /*159e0*/  LDL.LU.64 R236, [R1+0x290] ;  /* 0x0002900001ec7983 */ /* 0x000ee20000300a00 */
[----:B------:R-:W-:-:S03]  /*159f0*/  IADD3.X R45, PT, PT, R179, UR32, RZ, P3, !PT ;  /* 0x00000020b32d7c10 */ /* 0x000fc60009ffe4ff */
[----:B------:R-:W3:Y:S01]  /*15a00*/  LDL.LU.64 R56, [R1+0x270] ;  /* 0x0002700001387983 */ /* 0x000ee20000300a00 */
[----:B----4-:R-:W-:-:S03]  /*15a10*/  IADD3 R40, P3, PT, R176, UR54, RZ ;  /* 0x00000036b0287c10 */ /* 0x010fc6000ff7e0ff */
[----:B------:R-:W-:Y:S01]  /*15a20*/  STL.64 [R1+0x3e8], R48 ;  /* 0x0003e83001007387 */ /* 0x000fe20000100a00 */
[----:B------:R-:W-:-:S03]  /*15a30*/  IADD3.X R41, PT, PT, R177, UR32, RZ, P3, !PT ;  /* 0x00000020b1297c10 */ /* 0x000fc60009ffe4ff */
[----:B------:R-:W-:Y:S01]  /*15a40*/  LDGSTS.E [R22+0x36800], desc[UR28][R48.64], P2 ;  /* 0x3680000030167fae */ /* 0x000fe200091a101c */
[----:B------:R-:W-:-:S03]  /*15a50*/  IADD3 R178, P3, PT, R174, UR54, RZ ;  /* 0x00000036aeb27c10 */ /* 0x000fc6000ff7e0ff */
[----:B------:R1:W-:Y:S01]  /*15a60*/  STL.64 [R1+0x408], R44 ;  /* 0x0004082c01007387 */ /* 0x0003e20000100a00 */
[----:B------:R-:W-:Y:S02]  /*15a70*/  IADD3.X R179, PT, PT, R175, UR32, RZ, P3, !PT ;  /* 0x00000020afb37c10 */ /* 0x000fe40009ffe4ff */
[----:B------:R-:W-:Y:S01]  /*15a80*/  IADD3 R176, P3, PT, R172, UR54, RZ ;  /* 0x00000036acb07c10 */ /* 0x000fe2000ff7e0ff */
[----:B------:R4:W-:Y:S04]  /*15a90*/  STL.64 [R1+0x418], R40 ;  /* 0x0004182801007387 */ /* 0x0009e80000100a00 */
[----:B------:R-:W3:Y:S01]  /*15aa0*/  LDL.LU.64 R52, [R1+0x260] ;  /* 0x0002600001347983 */ /* 0x000ee20000300a00 */
[----:B------:R-:W-:-:S03]  /*15ab0*/  IADD3.X R177, PT, PT, R173, UR32, RZ, P3, !PT ;  /* 0x00000020adb17c10 */ /* 0x000fc60009ffe4ff */
[----:B------:R-:W-:Y:S04]  /*15ac0*/  LDGSTS.E [R22+0x36c00], desc[UR28][R44.64], P2 ;  /* 0x36c000002c167fae */ /* 0x000fe800091a101c */
[----:B------:R4:W-:Y:S04]  /*15ad0*/  LDGSTS.E [R22+0x37000], desc[UR28][R40.64], P2 ;  /* 0x3700000028167fae */ /* 0x0009e800091a101c */
[----:B------:R-:W-:Y:S04]  /*15ae0*/  LDGSTS.E [R22+0x37400], desc[UR28][R178.64], P2 ;  /* 0x37400000b2167fae */ /* 0x000fe800091a101c */
[----:B-1----:R-:W3:Y:S01]  /*15af0*/  LDL.LU.64 R44, [R1+0x230] ;  /* 0x00023000012c7983 */ /* 0x002ee20000300a00 */
[----:B----4-:R-:W-:-:S03]  /*15b00*/  IADD3 R40, P3, PT, R170, UR54, RZ ;  /* 0x00000036aa287c10 */ /* 0x010fc6000ff7e0ff */
[----:B------:R-:W4:Y:S01]  /*15b10*/  LDL.LU.64 R48, [R1+0x228] ;  /* 0x0002280001307983 */ /* 0x000f220000300a00 */
[----:B------:R-:W-:-:S03]  /*15b20*/  IADD3.X R41, PT, PT, R171, UR32, RZ, P3, !PT ;  /* 0x00000020ab297c10 */ /* 0x000fc60009ffe4ff */
[----:B------:R-:W-:Y:S04]  /*15b30*/  LDGSTS.E [R22+0x37800], desc[UR28][R176.64], P2 ;  /* 0x37800000b0167fae */ /* 0x000fe800091a101c */
[----:B------:R2:W-:Y:S04]  /*15b40*/  LDGSTS.E [R22+0x37c00], desc[UR28][R40.64], P2 ;  /* 0x37c0000028167fae */ /* 0x0005e800091a101c */
[----:B------:R-:W-:Y:S04]  /*15b50*/  STL.64 [R1+0x420], R178 ;  /* 0x000420b201007387 */ /* 0x000fe80000100a00 */
[----:B------:R-:W-:Y:S04]  /*15b60*/  STL.64 [R1+0x428], R176 ;  /* 0x000428b001007387 */ /* 0x000fe80000100a00 */
[----:B------:R3:W-:Y:S01]  /*15b70*/  STL.64 [R1+0x430], R40 ;  /* 0x0004302801007387 */ /* 0x0007e20000100a00 */
[----:B--2---:R-:W-:-:S04]  /*15b80*/  IADD3 R22, P3, PT, R30, UR54, RZ ;  /* 0x000000361e167c10 */ /* 0x004fc8000ff7e0ff */
[----:B------:R-:W-:Y:S02]  /*15b90*/  IADD3.X R23, PT, PT, R31, UR32, RZ, P3, !PT ;  /* 0x000000201f177c10 */ /* 0x000fe40009ffe4ff */
[----:B------:R-:W2:Y:S01]  /*15ba0*/  LDL.LU.64 R30, [R1+0x208] ;  /* 0x00020800011e7983 */ /* 0x000ea20000300a00 */
[----:B---3--:R-:W-:-:S03]  /*15bb0*/  IADD3 R40, P3, PT, R26, UR54, RZ ;  /* 0x000000361a287c10 */ /* 0x008fc6000ff7e0ff */
[----:B------:R-:W-:Y:S01]  /*15bc0*/  LDGSTS.E [R69+0x30100], desc[UR28][R22.64], P2 ;  /* 0x3010000016457fae */ /* 0x000fe200091a101c */
[----:B------:R-:W-:-:S03]  /*15bd0*/  IADD3.X R41, PT, PT, R27, UR32, RZ, P3, !PT ;  /* 0x000000201b297c10 */ /* 0x000fc60009ffe4ff */
[----:B------:R-:W3:Y:S04]  /*15be0*/  LDL.LU.64 R26, [R1+0x1f8] ;  /* 0x0001f800011a7983 */ /* 0x000ee80000300a00 */
[----:B------:R-:W3:Y:S01]  /*15bf0*/  LDL.LU.64 R186, [R1+0x1e0] ;  /* 0x0001e00001ba7983 */ /* 0x000ee20000300a00 */
[----:B------:R-:W-:-:S03]  /*15c00*/  IADD3 R218, P3, PT, R226, UR54, RZ ;  /* 0x00000036e2da7c10 */ /* 0x000fc6000ff7e0ff */
[----:B------:R-:W3:Y:S01]  /*15c10*/  LDL.LU.64 R190, [R1+0x1c8] ;  /* 0x0001c80001be7983 */ /* 0x000ee20000300a00 */
[----:B------:R-:W-:-:S03]  /*15c20*/  IADD3.X R219, PT, PT, R227, UR32, RZ, P3, !PT ;  /* 0x00000020e3db7c10 */ /* 0x000fc60009ffe4ff */
[----:B------:R-:W3:Y:S04]  /*15c30*/  LDL.LU.64 R244, [R1+0x1b0] ;  /* 0x0001b00001f47983 */ /* 0x000ee80000300a00 */
[----:B------:R-:W3:Y:S04]  /*15c40*/  LDL.LU.64 R200, [R1+0x1a8] ;  /* 0x0001a80001c87983 */ /* 0x000ee80000300a00 */
[----:B------:R-:W3:Y:S04]  /*15c50*/  LDL.LU.64 R204, [R1+0x180] ;  /* 0x0001800001cc7983 */ /* 0x000ee80000300a00 */
[----:B------:R-:W-:Y:S04]  /*15c60*/  LDGSTS.E [R69+0x30500], desc[UR28][R40.64], P2 ;  /* 0x3050000028457fae */ /* 0x000fe800091a101c */
[----:B------:R-:W-:Y:S01]  /*15c70*/  LDGSTS.E [R69+0x30900], desc[UR28][R218.64], P2 ;  /* 0x30900000da457fae */ /* 0x000fe200091a101c */
[----:B------:R-:W-:-:S04]  /*15c80*/  IADD3 R226, P3, PT, R236, UR54, RZ ;  /* 0x00000036ece27c10 */ /* 0x000fc8000ff7e0ff */
[----:B------:R-:W-:Y:S02]  /*15c90*/  IADD3.X R227, PT, PT, R237, UR32, RZ, P3, !PT ;  /* 0x00000020ede37c10 */ /* 0x000fe40009ffe4ff */
[----:B------:R-:W-:-:S03]  /*15ca0*/  IADD3 R240, P3, PT, R56, UR54, RZ ;  /* 0x0000003638f07c10 */ /* 0x000fc6000ff7e0ff */
[----:B------:R-:W-:Y:S01]  /*15cb0*/  LDGSTS.E [R69+0x30d00], desc[UR28][R226.64], P2 ;  /* 0x30d00000e2457fae */ /* 0x000fe200091a101c */
[----:B------:R-:W-:-:S03]  /*15cc0*/  IADD3.X R241, PT, PT, R57, UR32, RZ, P3, !PT ;  /* 0x0000002039f17c10 */ /* 0x000fc60009ffe4ff */
[----:B------:R-:W3:Y:S04]  /*15cd0*/  LDL.LU.64 R56, [R1+0x160] ;  /* 0x0001600001387983 */ /* 0x000ee80000300a00 */
[----:B------:R-:W3:Y:S04]  /*15ce0*/  LDL.LU.64 R238, [R1+0x120] ;  /* 0x0001200001ee7983 */ /* 0x000ee80000300a00 */
[----:B------:R-:W-:Y:S01]  /*15cf0*/  LDGSTS.E [R69+0x31100], desc[UR28][R240.64], P2 ;  /* 0x31100000f0457fae */ /* 0x000fe200091a101c */
[----:B------:R-:W-:-:S04]  /*15d00*/  IADD3 R248, P3, PT, R52, UR54, RZ ;  /* 0x0000003634f87c10 */ /* 0x000fc8000ff7e0ff */
[----:B------:R-:W-:-:S05]  /*15d10*/  IADD3.X R249, PT, PT, R53, UR32, RZ, P3, !PT ;  /* 0x0000002035f97c10 */ /* 0x000fca0009ffe4ff */
[----:B------:R-:W-:Y:S01]  /*15d20*/  LDGSTS.E [R69+0x31500], desc[UR28][R248.64], P2 ;  /* 0x31500000f8457fae */ /* 0x000fe200091a101c */
[----:B------:R-:W-:-:S04]  /*15d30*/  IADD3 R196, P3, PT, R44, UR54, RZ ;  /* 0x000000362cc47c10 */ /* 0x000fc8000ff7e0ff */
[----:B------:R-:W-:Y:S02]  /*15d40*/  IADD3.X R197, PT, PT, R45, UR32, RZ, P3, !PT ;  /* 0x000000202dc57c10 */ /* 0x000fe40009ffe4ff */
[----:B----4-:R-:W-:-:S03]  /*15d50*/  IADD3 R44, P3, PT, R48, UR54, RZ ;  /* 0x00000036302c7c10 */ /* 0x010fc6000ff7e0ff */
[----:B------:R-:W-:Y:S01]  /*15d60*/  LDGSTS.E [R69+0x31900], desc[UR28][R196.64], P2 ;  /* 0x31900000c4457fae */ /* 0x000fe200091a101c */
[----:B------:R-:W-:-:S05]  /*15d70*/  IADD3.X R45, PT, PT, R49, UR32, RZ, P3, !PT ;  /* 0x00000020312d7c10 */ /* 0x000fca0009ffe4ff */
[----:B------:R1:W-:Y:S04]  /*15d80*/  STL.64 [R1+0x30], R44 ;  /* 0x0000302c01007387 */ /* 0x0003e80000100a00 */
[----:B------:R-:W4:Y:S04]  /*15d90*/  LDL.LU.64 R52, [R1+0x100] ;  /* 0x0001000001347983 */ /* 0x000f280000300a00 */
[----:B------:R-:W-:Y:S04]  /*15da0*/  LDGSTS.E [R69+0x31d00], desc[UR28][R44.64], P2 ;  /* 0x31d000002c457fae */ /* 0x000fe800091a101c */
[----:B-1----:R-:W4:Y:S01]  /*15db0*/  LDL.LU.64 R44, [R1+0xd8] ;  /* 0x0000d800012c7983 */ /* 0x002f220000300a00 */
[----:B--2---:R-:W-:-:S04]  /*15dc0*/  IADD3 R48, P3, PT, R30, UR54, RZ ;  /* 0x000000361e307c10 */ /* 0x004fc8000ff7e0ff */
[----:B------:R-:W-:Y:S02]  /*15dd0*/  IADD3.X R49, PT, PT, R31, UR32, RZ, P3, !PT ;  /* 0x000000201f317c10 */ /* 0x000fe40009ffe4ff */
[----:B---3--:R-:W-:-:S03]  /*15de0*/  IADD3 R30, P3, PT, R26, UR54, RZ ;  /* 0x000000361a1e7c10 */ /* 0x008fc6000ff7e0ff */
[----:B------:R-:W-:Y:S04]  /*15df0*/  STL.64 [R1+0x68], R48 ;  /* 0x0000683001007387 */ /* 0x000fe80000100a00 */
[----:B------:R-:W2:Y:S01]  /*15e00*/  LDL.LU.64 R236, [R1+0xc0] ;  /* 0x0000c00001ec7983 */ /* 0x000ea20000300a00 */
[----:B------:R-:W-:Y:S02]  /*15e10*/  IADD3.X R31, PT, PT, R27, UR32, RZ, P3, !PT ;  /* 0x000000201b1f7c10 */ /* 0x000fe40009ffe4ff */
[----:B------:R-:W-:Y:S01]  /*15e20*/  IADD3 R26, P3, PT, R186, UR54, RZ ;  /* 0x00000036ba1a7c10 */ /* 0x000fe2000ff7e0ff */
[----:B------:R-:W-:Y:S03]  /*15e30*/  LDGSTS.E [R69+0x32100], desc[UR28][R48.64], P2 ;  /* 0x3210000030457fae */ /* 0x000fe600091a101c */
[----:B------:R-:W-:Y:S01]  /*15e40*/  IADD3.X R27, PT, PT, R187, UR32, RZ, P3, !PT ;  /* 0x00000020bb1b7c10 */ /* 0x000fe20009ffe4ff */
[----:B------:R1:W-:Y:S04]  /*15e50*/  STL.64 [R1+0x90], R30 ;  /* 0x0000901e01007387 */ /* 0x0003e80000100a00 */
[----:B------:R-:W-:Y:S04]  /*15e60*/  LDGSTS.E [R69+0x32500], desc[UR28][R30.64], P2 ;  /* 0x325000001e457fae */ /* 0x000fe800091a101c */
[----:B------:R-:W-:Y:S04]  /*15e70*/  LDGSTS.E [R69+0x32900], desc[UR28][R26.64], P2 ;  /* 0x329000001a457fae */ /* 0x000fe800091a101c */
[----:B-1----:R-:W3:Y:S04]  /*15e80*/  LDL.LU.64 R30, [R1+0x98] ;  /* 0x00009800011e7983 */ /* 0x002ee80000300a00 */
[----:B------:R1:W-:Y:S04]  /*15e90*/  STL.64 [R1+0xb8], R26 ;  /* 0x0000b81a01007387 */ /* 0x0003e80000100a00 */
[----:B-1----:R-:W3:Y:S04]  /*15ea0*/  LDL.LU.64 R26, [R1+0x50] ;  /* 0x00005000011a7983 */ /* 0x002ee80000300a00 */
[----:B------:R-:W3:Y:S01]  /*15eb0*/  LDL.LU.64 R48, [R1] ;  /* 0x0000000001307983 */ /* 0x000ee20000300a00 */
[----:B------:R-:W-:-:S04]  /*15ec0*/  IADD3 R174, P3, PT, R190, UR54, RZ ;  /* 0x00000036beae7c10 */ /* 0x000fc8000ff7e0ff */
        /* <DEDUP_REMOVED lines=23> */
[----:B----4-:R-:W-:-:S04]  /*16040*/  IADD3 R56, P3, PT, R52, UR54, RZ ;  /* 0x0000003634387c10 */ /* 0x010fc8000ff7e0ff */
[----:B------:R-:W-:Y:S02]  /*16050*/  IADD3.X R57, PT, PT, R53, UR32, RZ, P3, !PT ;  /* 0x0000002035397c10 */ /* 0x000fe40009ffe4ff */
[----:B------:R-:W-:-:S03]  /*16060*/  IADD3 R52, P3, PT, R44, UR54, RZ ;  /* 0x000000362c347c10 */ /* 0x000fc6000ff7e0ff */
[----:B------:R-:W-:Y:S01]  /*16070*/  LDGSTS.E [R69+0x34500], desc[UR28][R56.64], P2 ;  /* 0x3450000038457fae */ /* 0x000fe200091a101c */
[----:B------:R-:W-:-:S03]  /*16080*/  IADD3.X R53, PT, PT, R45, UR32, RZ, P3, !PT ;  /* 0x000000202d357c10 */ /* 0x000fc60009ffe4ff */
[----:B------:R-:W-:Y:S04]  /*16090*/  STL.64 [R1+0x1e0], R56 ;  /* 0x0001e03801007387 */ /* 0x000fe80000100a00 */
[----:B------:R-:W-:Y:S04]  /*160a0*/  STL.64 [R1+0x1f8], R52 ;  /* 0x0001f83401007387 */ /* 0x000fe80000100a00 */
[----:B------:R-:W-:Y:S01]  /*160b0*/  LDGSTS.E [R69+0x34900], desc[UR28][R52.64], P2 ;  /* 0x3490000034457fae */ /* 0x000fe200091a101c */
[----:B--2---:R-:W-:-:S04]  /*160c0*/  IADD3 R44, P3, PT, R236, UR54, RZ ;  /* 0x00000036ec2c7c10 */ /* 0x004fc8000ff7e0ff */
[----:B------:R-:W-:-:S05]  /*160d0*/  IADD3.X R45, PT, PT, R237, UR32, RZ, P3, !PT ;  /* 0x00000020ed2d7c10 */ /* 0x000fca0009ffe4ff */
[----:B------:R3:W-:Y:S04]  /*160e0*/  STL.64 [R1+0x228], R44 ;  /* 0x0002282c01007387 */ /* 0x0007e80000100a00 */
[----:B------:R3:W-:Y:S02]  /*160f0*/  LDGSTS.E [R69+0x34d00], desc[UR28][R44.64], P2 ;  /* 0x34d000002c457fae */ /* 0x0007e400091a101c */
[----:B---3--:R-:W-:-:S04]  /*16100*/  IADD3 R44, P3, PT, R30, UR54, RZ ;  /* 0x000000361e2c7c10 */ /* 0x008fc8000ff7e0ff */
[----:B------:R-:W-:Y:S02]  /*16110*/  IADD3.X R45, PT, PT, R31, UR32, RZ, P3, !PT ;  /* 0x000000201f2d7c10 */ /* 0x000fe40009ffe4ff */
[----:B------:R-:W-:-:S03]  /*16120*/  IADD3 R30, P3, PT, R26, UR54, RZ ;  /* 0x000000361a1e7c10 */ /* 0x000fc6000ff7e0ff */
[----:B------:R-:W-:Y:S01]  /*16130*/  LDGSTS.E [R69+0x35100], desc[UR28][R44.64], P2 ;  /* 0x351000002c457fae */ /* 0x000fe200091a101c */
[----:B------:R-:W-:Y:S02]  /*16140*/  IADD3.X R31, PT, PT, R27, UR32, RZ, P3, !PT ;  /* 0x000000201b1f7c10 */ /* 0x000fe40009ffe4ff */
[----:B------:R-:W-:Y:S01]  /*16150*/  IADD3 R26, P3, PT, R48, UR54, RZ ;  /* 0x00000036301a7c10 */ /* 0x000fe2000ff7e0ff */
[----:B------:R1:W-:Y:S03]  /*16160*/  STL.64 [R1+0x250], R44 ;  /* 0x0002502c01007387 */ /* 0x0003e60000100a00 */
[----:B------:R-:W-:Y:S01]  /*16170*/  IADD3.X R27, PT, PT, R49, UR32, RZ, P3, !PT ;  /* 0x00000020311b7c10 */ /* 0x000fe20009ffe4ff */
[----:B------:R2:W-:Y:S01]  /*16180*/  LDGSTS.E [R69+0x35500], desc[UR28][R30.64], P2 ;  /* 0x355000001e457fae */ /* 0x0005e200091a101c */
[----:B------:R-:W-:-:S03]  /*16190*/  IADD3 R52, P3, PT, R150, UR54, RZ ;  /* 0x0000003696347c10 */ /* 0x000fc6000ff7e0ff */
[----:B------:R2:W-:Y:S01]  /*161a0*/  STL.64 [R1+0x270], R30 ;  /* 0x0002701e01007387 */ /* 0x0005e20000100a00 */
[----:B------:R-:W-:-:S03]  /*161b0*/  IADD3.X R53, PT, PT, R151, UR32, RZ, P3, !PT ;  /* 0x0000002097357c10 */ /* 0x000fc60009ffe4ff */
[----:B------:R3:W-:Y:S04]  /*161c0*/  STL.64 [R1+0x290], R26 ;  /* 0x0002901a01007387 */ /* 0x0007e80000100a00 */
[----:B-1----:R-:W4:Y:S01]  /*161d0*/  LDL.LU.64 R44, [R1+0x360] ;  /* 0x00036000012c7983 */ /* 0x002f220000300a00 */
[----:B--2---:R-:W-:-:S03]  /*161e0*/  IADD3 R30, P3, PT, R152, UR54, RZ ;  /* 0x00000036981e7c10 */ /* 0x004fc6000ff7e0ff */
[----:B------:R3:W-:Y:S01]  /*161f0*/  LDGSTS.E [R69+0x35900], desc[UR28][R26.64], P2 ;  /* 0x359000001a457fae */ /* 0x0007e200091a101c */
[----:B------:R-:W-:-:S03]  /*16200*/  IADD3.X R31, PT, PT, R153, UR32, RZ, P3, !PT ;  /* 0x00000020991f7c10 */ /* 0x000fc60009ffe4ff */
[----:B------:R-:W2:Y:S04]  /*16210*/  LDL.LU.64 R48, [R1+0x348] ;  /* 0x0003480001307983 */ /* 0x000ea80000300a00 */
[----:B------:R1:W-:Y:S01]  /*16220*/  STL.64 [R1+0x2e0], R52 ;  /* 0x0002e03401007387 */ /* 0x0003e20000100a00 */
[----:B---3--:R-:W-:-:S03]  /*16230*/  IADD3 R26, P3, PT, R154, UR54, RZ ;  /* 0x000000369a1a7c10 */ /* 0x008fc6000ff7e0ff */
[----:B------:R1:W-:Y:S01]  /*16240*/  LDGSTS.E [R69+0x35d00], desc[UR28][R52.64], P2 ;  /* 0x35d0000034457fae */ /* 0x0003e200091a101c */
[----:B------:R-:W-:-:S03]  /*16250*/  IADD3.X R27, PT, PT, R155, UR32, RZ, P3, !PT ;  /* 0x000000209b1b7c10 */ /* 0x000fc60009ffe4ff */
[----:B------:R3:W-:Y:S04]  /*16260*/  STL.64 [R1+0x310], R30 ;  /* 0x0003101e01007387 */ /* 0x0007e80000100a00 */
[----:B------:R3:W-:Y:S01]  /*16270*/  LDGSTS.E [R69+0x36100], desc[UR28][R30.64], P2 ;  /* 0x361000001e457fae */ /* 0x0007e200091a101c */
[----:B-1----:R-:W-:-:S03]  /*16280*/  IADD3 R52, P3, PT, R156, UR54, RZ ;  /* 0x000000369c347c10 */ /* 0x002fc6000ff7e0ff */
[----:B------:R1:W-:Y:S01]  /*16290*/  STL.64 [R1+0x340], R26 ;  /* 0x0003401a01007387 */ /* 0x0003e20000100a00 */
[----:B------:R-:W-:-:S03]  /*162a0*/  IADD3.X R53, PT, PT, R157, UR32, RZ, P3, !PT ;  /* 0x000000209d357c10 */ /* 0x000fc60009ffe4ff */
[----:B------:R-:W2:Y:S01]  /*162b0*/  LDL.LU.64 R236, [R1+0x318] ;  /* 0x0003180001ec7983 */ /* 0x000ea20000300a00 */
[----:B---3--:R-:W-:-:S03]  /*162c0*/  IADD3 R30, P3, PT, R158, UR54, RZ ;  /* 0x000000369e1e7c10 */ /* 0x008fc6000ff7e0ff */
[----:B------:R1:W-:Y:S01]  /*162d0*/  LDGSTS.E [R69+0x36500], desc[UR28][R26.64], P2 ;  /* 0x365000001a457fae */ /* 0x0003e200091a101c */
[----:B------:R-:W-:-:S03]  /*162e0*/  IADD3.X R31, PT, PT, R159, UR32, RZ, P3, !PT ;  /* 0x000000209f1f7c10 */ /* 0x000fc60009ffe4ff */
[----:B------:R-:W3:Y:S04]  /*162f0*/  LDL.LU.64 R238, [R1+0x308] ;  /* 0x0003080001ee7983 */ /* 0x000ee80000300a00 */
[----:B------:R1:W-:Y:S02]  /*16300*/  LDGSTS.E [R69+0x36900], desc[UR28][R52.64], P2 ;  /* 0x3690000034457fae */ /* 0x0003e400091a101c */
[----:B-1----:R-:W-:Y:S02]  /*16310*/  IADD3 R26, P3, PT, R160, UR54, RZ ;  /* 0x00000036a01a7c10 */ /* 0x002fe4000ff7e0ff */
[----:B------:R-:W-:Y:S02]  /*16320*/  STL.64 [R1+0x368], R52 ;  /* 0x0003683401007387 */ /* 0x000fe40000100a00 */
[----:B------:R-:W-:-:S02]  /*16330*/  IADD3.X R27, PT, PT, R161, UR32, RZ, P3, !PT ;  /* 0x00000020a11b7c10 */ /* 0x000fc40009ffe4ff */
[----:B------:R1:W-:Y:S04]  /*16340*/  STL.64 [R1+0x388], R30 ;  /* 0x0003881e01007387 */ /* 0x0003e80000100a00 */
[----:B------:R-:W-:Y:S04]  /*16350*/  LDGSTS.E [R69+0x36d00], desc[UR28][R30.64], P2 ;  /* 0x36d000001e457fae */ /* 0x000fe800091a101c */
[----:B------:R1:W-:Y:S01]  /*16360*/  STL.64 [R1+0x3a0], R26 ;  /* 0x0003a01a01007387 */ /* 0x0003e20000100a00 */
[----:B------:R-:W-:-:S03]  /*16370*/  IADD3 R56, P3, PT, R162, UR54, RZ ;  /* 0x00000036a2387c10 */ /* 0x000fc6000ff7e0ff */
[----:B------:R1:W-:Y:S04]  /*16380*/  LDGSTS.E [R69+0x37100], desc[UR28][R26.64], P2 ;  /* 0x371000001a457fae */ /* 0x0003e800091a101c */
[----:B-1----:R-:W3:Y:S01]  /*16390*/  LDL.LU.64 R30, [R1+0x2f0] ;  /* 0x0002f000011e7983 */ /* 0x002ee20000300a00 */
[----:B------:R-:W-:Y:S02]  /*163a0*/  IADD3.X R57, PT, PT, R163, UR32, RZ, P3, !PT ;  /* 0x00000020a3397c10 */ /* 0x000fe40009ffe4ff */
[----:B------:R-:W-:Y:S01]  /*163b0*/  IADD3 R52, P3, PT, R164, UR54, RZ ;  /* 0x00000036a4347c10 */ /* 0x000fe2000ff7e0ff */
[----:B------:R-:W3:Y:S03]  /*163c0*/  LDL.LU.64 R200, [R1+0x2d8] ;  /* 0x0002d80001c87983 */ /* 0x000ee60000300a00 */
[----:B------:R-:W-:Y:S01]  /*163d0*/  IADD3.X R53, PT, PT, R165, UR32, RZ, P3, !PT ;  /* 0x00000020a5357c10 */ /* 0x000fe20009ffe4ff */
[----:B------:R-:W3:Y:S01]  /*163e0*/  LDL.LU.64 R204, [R1+0x2c8] ;  /* 0x0002c80001cc7983 */ /* 0x000ee20000300a00 */
[----:B------:R-:W-:-:S03]  /*163f0*/  IADD3 R26, P3, PT, R166, UR54, RZ ;  /* 0x00000036a61a7c10 */ /* 0x000fc6000ff7e0ff */
[----:B------:R-:W-:Y:S01]  /*16400*/  LDGSTS.E [R69+0x37500], desc[UR28][R56.64], P2 ;  /* 0x3750000038457fae */ /* 0x000fe200091a101c */
[----:B------:R-:W-:-:S03]  /*16410*/  IADD3.X R27, PT, PT, R167, UR32, RZ, P3, !PT ;  /* 0x00000020a71b7c10 */ /* 0x000fc60009ffe4ff */
[----:B------:R1:W-:Y:S04]  /*16420*/  STL.64 [R1+0x3c0], R56 ;  /* 0x0003c03801007387 */ /* 0x0003e80000100a00 */
[----:B------:R-:W-:Y:S04]  /*16430*/  STL.64 [R1+0x3e0], R52 ;  /* 0x0003e03401007387 */ /* 0x000fe80000100a00 */
[----:B------:R-:W-:Y:S04]  /*16440*/  LDGSTS.E [R69+0x37900], desc[UR28][R52.64], P2 ;  /* 0x3790000034457fae */ /* 0x000fe800091a101c */
[----:B------:R4:W-:Y:S04]  /*16450*/  STL.64 [R1+0x3f8], R26 ;  /* 0x0003f81a01007387 */ /* 0x0009e80000100a00 */
[----:B------:R4:W-:Y:S04]  /*16460*/  LDGSTS.E [R69+0x37d00], desc[UR28][R26.64], P2 ;  /* 0x37d000001a457fae */ /* 0x0009e800091a101c */
[----:B-1----:R-:W3:Y:S01]  /*16470*/  LDL.LU.64 R56, [R1+0x2b0] ;  /* 0x0002b00001387983 */ /* 0x002ee20000300a00 */
[----:B----4-:R-:W-:-:S04]  /*16480*/  IADD3 R26, P3, PT, R44, UR54, RZ ;  /* 0x000000362c1a7c10 */ /* 0x010fc8000ff7e0ff */
[----:B------:R-:W-:Y:S02]  /*16490*/  IADD3.X R27, PT, PT, R45, UR32, RZ, P3, !PT ;  /* 0x000000202d1b7c10 */ /* 0x000fe40009ffe4ff */
[----:B--2---:R-:W-:-:S03]  /*164a0*/  IADD3 R44, P3, PT, R48, UR54, RZ ;  /* 0x00000036302c7c10 */ /* 0x004fc6000ff7e0ff */
[----:B------:R-:W-:Y:S01]  /*164b0*/  LDGSTS.E [R68+0x30200], desc[UR28][R26.64], P2 ;  /* 0x302000001a447fae */ /* 0x000fe200091a101c */
[----:B------:R-:W-:-:S03]  /*164c0*/  IADD3.X R45, PT, PT, R49, UR32, RZ, P3, !PT ;  /* 0x00000020312d7c10 */ /* 0x000fc60009ffe4ff */
[----:B------:R-:W2:Y:S01]  /*164d0*/  LDL.LU.64 R48, [R1+0x2a8] ;  /* 0x0002a80001307983 */ /* 0x000ea20000300a00 */
[----:B------:R-:W-:-:S03]  /*164e0*/  IADD3 R52, P3, PT, R228, UR54, RZ ;  /* 0x00000036e4347c10 */ /* 0x000fc6000ff7e0ff */
[----:B------:R-:W4:Y:S01]  /*164f0*/  LDL.LU.64 R178, [R1+0x288] ;  /* 0x0002880001b27983 */ /* 0x000f220000300a00 */
[----:B------:R-:W-:-:S03]  /*16500*/  IADD3.X R53, PT, PT, R229, UR32, RZ, P3, !PT ;  /* 0x00000020e5357c10 */ /* 0x000fc60009ffe4ff */
[----:B------:R-:W-:Y:S04]  /*16510*/  LDGSTS.E [R68+0x30600], desc[UR28][R44.64], P2 ;  /* 0x306000002c447fae */ /* 0x000fe800091a101c */
[----:B------:R-:W-:Y:S01]  /*16520*/  LDGSTS.E [R68+0x30a00], desc[UR28][R52.64], P2 ;  /* 0x30a0000034447fae */ /* 0x000fe200091a101c */
[----:B------:R-:W-:-:S04]  /*16530*/  IADD3 R228, P3, PT, R236, UR54, RZ ;  /* 0x00000036ece47c10 */ /* 0x000fc8000ff7e0ff */
[----:B------:R-:W-:Y:S02]  /*16540*/  IADD3.X R229, PT, PT, R237, UR32, RZ, P3, !PT ;  /* 0x00000020ede57c10 */ /* 0x000fe40009ffe4ff */
[----:B---3--:R-:W-:-:S03]  /*16550*/  IADD3 R236, P3, PT, R238, UR54, RZ ;  /* 0x00000036eeec7c10 */ /* 0x008fc6000ff7e0ff */
[----:B------:R-:W-:Y:S01]  /*16560*/  LDGSTS.E [R68+0x30e00], desc[UR28][R228.64], P2 ;  /* 0x30e00000e4447fae */ /* 0x000fe200091a101c */
[----:B------:R-:W-:-:S03]  /*16570*/  IADD3.X R237, PT, PT, R239, UR32, RZ, P3, !PT ;  /* 0x00000020efed7c10 */ /* 0x000fc60009ffe4ff */
[----:B------:R-:W3:Y:S04]  /*16580*/  LDL.LU.64 R238, [R1+0x268] ;  /* 0x0002680001ee7983 */ /* 0x000ee80000300a00 */
[----:B------:R-:W3:Y:S04]  /*16590*/  LDL.LU.64 R180, [R1+0x238] ;  /* 0x0002380001b47983 */ /* 0x000ee80000300a00 */
[----:B------:R-:W-:Y:S01]  /*165a0*/  LDGSTS.E [R68+0x31200], desc[UR28][R236.64], P2 ;  /* 0x31200000ec447fae */ /* 0x000fe200091a101c */
[----:B------:R-:W-:-:S04]  /*165b0*/  IADD3 R244, P3, PT, R30, UR54, RZ ;  /* 0x000000361ef47c10 */ /* 0x000fc8000ff7e0ff */
[----:B------:R-:W-:Y:S02]  /*165c0*/  IADD3.X R245, PT, PT, R31, UR32, RZ, P3, !PT ;  /* 0x000000201ff57c10 */ /* 0x000fe40009ffe4ff */
[----:B------:R-:W3:Y:S01]  /*165d0*/  LDL.LU.64 R30, [R1+0x220] ;  /* 0x00022000011e7983 */ /* 0x000ee20000300a00 */
[----:B------:R-:W-:-:S03]  /*165e0*/  IADD3 R152, P3, PT, R200, UR54, RZ ;  /* 0x00000036c8987c10 */ /* 0x000fc6000ff7e0ff */
[----:B------:R-:W3:Y:S01]  /*165f0*/  LDL.LU.64 R182, [R1+0x200] ;  /* 0x0002000001b67983 */ /* 0x000ee20000300a00 */
[----:B------:R-:W-:Y:S02]  /*16600*/  IADD3.X R153, PT, PT, R201, UR32, RZ, P3, !PT ;  /* 0x00000020c9997c10 */ /* 0x000fe40009ffe4ff */
[----:B------:R-:W-:Y:S01]  /*16610*/  IADD3 R150, P3, PT, R204, UR54, RZ ;  /* 0x00000036cc967c10 */ /* 0x000fe2000ff7e0ff */
[----:B------:R-:W-:Y:S03]  /*16620*/  LDGSTS.E [R68+0x31600], desc[UR28][R244.64], P2 ;  /* 0x31600000f4447fae */ /* 0x000fe600091a101c */
[----:B------:R-:W-:Y:S01]  /*16630*/  IADD3.X R151, PT, PT, R205, UR32, RZ, P3, !PT ;  /* 0x00000020cd977c10 */ /* 0x000fe20009ffe4ff */
[----:B------:R-:W-:Y:S04]  /*16640*/  STL.64 [R1+0x8], R152 ;  /* 0x0000089801007387 */ /* 0x000fe80000100a00 */
[----:B------:R-:W3:Y:S04]  /*16650*/  LDL.LU.64 R184, [R1+0x1e8] ;  /* 0x0001e80001b87983 */ /* 0x000ee80000300a00 */
[----:B------:R-:W-:Y:S04]  /*16660*/  LDGSTS.E [R68+0x31a00], desc[UR28][R152.64], P2 ;  /* 0x31a0000098447fae */ /* 0x000fe800091a101c */
[----:B------:R1:W-:Y:S04]  /*16670*/  STL.64 [R1+0x18], R150 ;  /* 0x0000189601007387 */ /* 0x0003e80000100a00 */
[----:B------:R1:W-:Y:S04]  /*16680*/  LDGSTS.E [R68+0x31e00], desc[UR28][R150.64], P2 ;  /* 0x31e0000096447fae */ /* 0x0003e800091a101c */
[----:B------:R-:W3:Y:S04]  /*16690*/  LDL.LU.64 R186, [R1+0x1d8] ;  /* 0x0001d80001ba7983 */ /* 0x000ee80000300a00 */
[----:B------:R-:W3:Y:S01]  /*166a0*/  LDL.LU.64 R190, [R1+0x1b8] ;  /* 0x0001b80001be7983 */ /* 0x000ee20000300a00 */
[----:B-1----:R-:W-:-:S04]  /*166b0*/  IADD3 R150, P3, PT, R56, UR54, RZ ;  /* 0x0000003638967c10 */ /* 0x002fc8000ff7e0ff */
[----:B------:R-:W-:-:S05]  /*166c0*/  IADD3.X R151, PT, PT, R57, UR32, RZ, P3, !PT ;  /* 0x0000002039977c10 */ /* 0x000fca0009ffe4ff */
[----:B------:R-:W-:Y:S04]  /*166d0*/  STL.64 [R1+0x38], R150 ;  /* 0x0000389601007387 */ /* 0x000fe80000100a00 */
[----:B------:R-:W3:Y:S04]  /*166e0*/  LDL.LU.64 R200, [R1+0x1a0] ;  /* 0x0001a00001c87983 */ /* 0x000ee80000300a00 */
[----:B------:R-:W3:Y:S04]  /*166f0*/  LDL.LU.64 R204, [R1+0x150] ;  /* 0x0001500001cc7983 */ /* 0x000ee80000300a00 */
[----:B------:R1:W-:Y:S01]  /*16700*/  LDGSTS.E [R68+0x32200], desc[UR28][R150.64], P2 ;  /* 0x3220000096447fae */ /* 0x0003e200091a101c */
[----:B--2---:R-:W-:-:S04]  /*16710*/  IADD3 R56, P3, PT, R48, UR54, RZ ;  /* 0x0000003630387c10 */ /* 0x004fc8000ff7e0ff */
[----:B------:R-:W-:Y:S02]  /*16720*/  IADD3.X R57, PT, PT, R49, UR32, RZ, P3, !PT ;  /* 0x0000002031397c10 */ /* 0x000fe40009ffe4ff */
[----:B----4-:R-:W-:-:S03]  /*16730*/  IADD3 R48, P3, PT, R178, UR54, RZ ;  /* 0x00000036b2307c10 */ /* 0x010fc6000ff7e0ff */
[----:B------:R-:W-:Y:S01]  /*16740*/  LDGSTS.E [R68+0x32600], desc[UR28][R56.64], P2 ;  /* 0x3260000038447fae */ /* 0x000fe200091a101c */
[----:B------:R-:W-:-:S03]  /*16750*/  IADD3.X R49, PT, PT, R179, UR32, RZ, P3, !PT ;  /* 0x00000020b3317c10 */ /* 0x000fc60009ffe4ff */
[----:B------:R2:W-:Y:S04]  /*16760*/  STL.64 [R1+0x58], R56 ;  /* 0x0000583801007387 */ /* 0x0005e80000100a00 */
[----:B------:R4:W-:Y:S04]  /*16770*/  STL.64 [R1+0x88], R48 ;  /* 0x0000883001007387 */ /* 0x0009e80000100a00 */
[----:B------:R-:W-:Y:S04]  /*16780*/  LDGSTS.E [R68+0x32a00], desc[UR28][R48.64], P2 ;  /* 0x32a0000030447fae */ /* 0x000fe800091a101c */
[----:B--2---:R-:W2:Y:S04]  /*16790*/  LDL.LU.64 R56, [R1+0x108] ;  /* 0x0001080001387983 */ /* 0x004ea80000300a00 */
[----:B----4-:R-:W4:Y:S01]  /*167a0*/  LDL.LU.64 R48, [R1+0xd0] ;  /* 0x0000d00001307983 */ /* 0x010f220000300a00 */
[----:B---3--:R-:W-:-:S04]  /*167b0*/  IADD3 R154, P3, PT, R238, UR54, RZ ;  /* 0x00000036ee9a7c10 */ /* 0x008fc8000ff7e0ff */
[----:B------:R-:W-:Y:S02]  /*167c0*/  IADD3.X R155, PT, PT, R239, UR32, RZ, P3, !PT ;  /* 0x00000020ef9b7c10 */ /* 0x000fe40009ffe4ff */
[----:B------:R-:W-:Y:S01]  /*167d0*/  IADD3 R152, P3, PT, R180, UR54, RZ ;  /* 0x00000036b4987c10 */ /* 0x000fe2000ff7e0ff */
[----:B------:R-:W3:Y:S03]  /*167e0*/  LDL.LU.64 R238, [R1+0xa0] ;  /* 0x0000a00001ee7983 */ /* 0x000ee60000300a00 */
[----:B------:R-:W-:Y:S01]  /*167f0*/  IADD3.X R153, PT, PT, R181, UR32, RZ, P3, !PT ;  /* 0x00000020b5997c10 */ /* 0x000fe20009ffe4ff */
[----:B------:R1:W-:Y:S04]  /*16800*/  STL.64 [R1+0x98], R154 ;  /* 0x0000989a01007387 */ /* 0x0003e80000100a00 */
[----:B------:R1:W-:Y:S04]  /*16810*/  LDGSTS.E [R68+0x32e00], desc[UR28][R154.64], P2 ;  /* 0x32e000009a447fae */ /* 0x0003e800091a101c */
[----:B------:R1:W-:Y:S02]  /*16820*/  LDGSTS.E [R68+0x33200], desc[UR28][R152.64], P2 ;  /* 0x3320000098447fae */ /* 0x0003e400091a101c */
[----:B-1----:R-:W-:-:S04]  /*16830*/  IADD3 R150, P3, PT, R30, UR54, RZ ;  /* 0x000000361e967c10 */ /* 0x002fc8000ff7e0ff */
[----:B------:R-:W-:Y:S02]  /*16840*/  IADD3.X R151, PT, PT, R31, UR32, RZ, P3, !PT ;  /* 0x000000201f977c10 */ /* 0x000fe40009ffe4ff */
[----:B------:R-:W3:Y:S01]  /*16850*/  LDL.LU.64 R30, [R1+0x70] ;  /* 0x00007000011e7983 */ /* 0x000ee20000300a00 */
[----:B------:R-:W-:-:S03]  /*16860*/  IADD3 R154, P3, PT, R182, UR54, RZ ;  /* 0x00000036b69a7c10 */ /* 0x000fc6000ff7e0ff */
[----:B------:R1:W-:Y:S01]  /*16870*/  STL.64 [R1+0xc8], R152 ;  /* 0x0000c89801007387 */ /* 0x0003e20000100a00 */
[----:B------:R-:W-:-:S03]  /*16880*/  IADD3.X R155, PT, PT, R183, UR32, RZ, P3, !PT ;  /* 0x00000020b79b7c10 */ /* 0x000fc60009ffe4ff */
[----:B------:R1:W-:Y:S04]  /*16890*/  STL.64 [R1+0xd8], R150 ;  /* 0x0000d89601007387 */ /* 0x0003e80000100a00 */
[----:B------:R1:W-:Y:S02]  /*168a0*/  LDGSTS.E [R68+0x33600], desc[UR28][R150.64], P2 ;  /* 0x3360000096447fae */ /* 0x0003e400091a101c */
[----:B-1----:R-:W-:Y:S02]  /*168b0*/  IADD3 R152, P3, PT, R184, UR54, RZ ;  /* 0x00000036b8987c10 */ /* 0x002fe4000ff7e0ff */
[----:B------:R1:W-:Y:S02]  /*168c0*/  STL.64 [R1+0x128], R154 ;  /* 0x0001289a01007387 */ /* 0x0003e40000100a00 */
[----:B------:R-:W-:-:S02]  /*168d0*/  IADD3.X R153, PT, PT, R185, UR32, RZ, P3, !PT ;  /* 0x00000020b9997c10 */ /* 0x000fc40009ffe4ff */
[----:B------:R1:W-:Y:S01]  /*168e0*/  LDGSTS.E [R68+0x33a00], desc[UR28][R154.64], P2 ;  /* 0x33a000009a447fae */ /* 0x0003e200091a101c */
[----:B------:R-:W-:-:S03]  /*168f0*/  IADD3 R150, P3, PT, R186, UR54, RZ ;  /* 0x00000036ba967c10 */ /* 0x000fc6000ff7e0ff */
[----:B------:R1:W-:Y:S01]  /*16900*/  STL.64 [R1+0x138], R152 ;  /* 0x0001389801007387 */ /* 0x0003e20000100a00 */
[----:B------:R-:W-:-:S03]  /*16910*/  IADD3.X R151, PT, PT, R187, UR32, RZ, P3, !PT ;  /* 0x00000020bb977c10 */ /* 0x000fc60009ffe4ff */
[----:B------:R1:W-:Y:S02]  /*16920*/  LDGSTS.E [R68+0x33e00], desc[UR28][R152.64], P2 ;  /* 0x33e0000098447fae */ /* 0x0003e400091a101c */
[----:B-1----:R-:W-:Y:S02]  /*16930*/  IADD3 R154, P3, PT, R190, UR54, RZ ;  /* 0x00000036be9a7c10 */ /* 0x002fe4000ff7e0ff */
[----:B------:R1:W-:Y:S02]  /*16940*/  STL.64 [R1+0x158], R150 ;  /* 0x0001589601007387 */ /* 0x0003e40000100a00 */
[----:B------:R-:W-:Y:S02]  /*16950*/  IADD3.X R155, PT, PT, R191, UR32, RZ, P3, !PT ;  /* 0x00000020bf9b7c10 */ /* 0x000fe40009ffe4ff */
[----:B------:R1:W-:Y:S01]  /*16960*/  LDGSTS.E [R68+0x34200], desc[UR28][R150.64], P2 ;  /* 0x3420000096447fae */ /* 0x0003e200091a101c */
[----:B------:R-:W-:-:S03]  /*16970*/  IADD3 R152, P3, PT, R200, UR54, RZ ;  /* 0x00000036c8987c10 */ /* 0x000fc6000ff7e0ff */
[----:B------:R-:W-:Y:S01]  /*16980*/  STL.64 [R1+0x190], R154 ;  /* 0x0001909a01007387 */ /* 0x000fe20000100a00 */
[----:B------:R-:W-:-:S03]  /*16990*/  IADD3.X R153, PT, PT, R201, UR32, RZ, P3, !PT ;  /* 0x00000020c9997c10 */ /* 0x000fc60009ffe4ff */
[----:B------:R-:W-:Y:S01]  /*169a0*/  LDGSTS.E [R68+0x34600], desc[UR28][R154.64], P2 ;  /* 0x346000009a447fae */ /* 0x000fe200091a101c */
[----:B-1----:R-:W-:-:S03]  /*169b0*/  IADD3 R150, P3, PT, R204, UR54, RZ ;  /* 0x00000036cc967c10 */ /* 0x002fc6000ff7e0ff */
[----:B------:R-:W-:Y:S01]  /*169c0*/  STL.64 [R1+0x1b0], R152 ;  /* 0x0001b09801007387 */ /* 0x000fe20000100a00 */
[----:B------:R-:W-:-:S03]  /*169d0*/  IADD3.X R151, PT, PT, R205, UR32, RZ, P3, !PT ;  /* 0x00000020cd977c10 */ /* 0x000fc60009ffe4ff */
[----:B------:R-:W-:Y:S04]  /*169e0*/  LDGSTS.E [R68+0x34a00], desc[UR28][R152.64], P2 ;  /* 0x34a0000098447fae */ /* 0x000fe800091a101c */
[----:B------:R2:W-:Y:S04]  /*169f0*/  STL.64 [R1+0x1b8], R150 ;  /* 0x0001b89601007387 */ /* 0x0005e80000100a00 */
[----:B------:R2:W-:Y:S02]  /*16a00*/  LDGSTS.E [R68+0x34e00], desc[UR28][R150.64], P2 ;  /* 0x34e0000096447fae */ /* 0x0005e400091a101c */
[----:B--2---:R-:W-:-:S04]  /*16a10*/  IADD3 R150, P3, PT, R56, UR54, RZ ;  /* 0x0000003638967c10 */ /* 0x004fc8000ff7e0ff */
[----:B------:R-:W-:Y:S02]  /*16a20*/  IADD3.X R151, PT, PT, R57, UR32, RZ, P3, !PT ;  /* 0x0000002039977c10 */ /* 0x000fe40009ffe4ff */
[----:B----4-:R-:W-:-:S03]  /*16a30*/  IADD3 R56, P3, PT, R48, UR54, RZ ;  /* 0x0000003630387c10 */ /* 0x010fc6000ff7e0ff */
[----:B------:R-:W-:Y:S01]  /*16a40*/  LDGSTS.E [R68+0x35200], desc[UR28][R150.64], P2 ;  /* 0x3520000096447fae */ /* 0x000fe200091a101c */
[----:B------:R-:W-:-:S03]  /*16a50*/  IADD3.X R57, PT, PT, R49, UR32, RZ, P3, !PT ;  /* 0x0000002031397c10 */ /* 0x000fc60009ffe4ff */
[----:B------:R-:W-:Y:S01]  /*16a60*/  STL.64 [R1+0x1d8], R150 ;  /* 0x0001d89601007387 */ /* 0x000fe20000100a00 */
[----:B---3--:R-:W-:-:S03]  /*16a70*/  IADD3 R48, P3, PT, R238, UR54, RZ ;  /* 0x00000036ee307c10 */ /* 0x008fc6000ff7e0ff */
[----:B------:R-:W-:Y:S01]  /*16a80*/  STL.64 [R1+0x208], R56 ;  /* 0x0002083801007387 */ /* 0x000fe20000100a00 */
[----:B------:R-:W-:-:S03]  /*16a90*/  IADD3.X R49, PT, PT, R239, UR32, RZ, P3, !PT ;  /* 0x00000020ef317c10 */ /* 0x000fc60009ffe4ff */
[----:B------:R1:W-:Y:S04]  /*16aa0*/  LDGSTS.E [R68+0x35600], desc[UR28][R56.64], P2 ;  /* 0x3560000038447fae */ /* 0x0003e800091a101c */
[----:B------:R2:W-:Y:S04]  /*16ab0*/  STL.64 [R1+0x230], R48 ;  /* 0x0002303001007387 */ /* 0x0005e80000100a00 */
[----:B------:R-:W-:Y:S04]  /*16ac0*/  LDGSTS.E [R68+0x35a00], desc[UR28][R48.64], P2 ;  /* 0x35a0000030447fae */ /* 0x000fe800091a101c */
[----:B--2---:R-:W2:Y:S01]  /*16ad0*/  LDL.LU.64 R48, [R1+0x410] ;  /* 0x0004100001307983 */ /* 0x004ea20000300a00 */
[----:B-1----:R-:W-:-:S04]  /*16ae0*/  IADD3 R56, P3, PT, R30, UR54, RZ ;  /* 0x000000361e387c10 */ /* 0x002fc8000ff7e0ff */
[----:B------:R-:W-:Y:S02]  /*16af0*/  IADD3.X R57, PT, PT, R31, UR32, RZ, P3, !PT ;  /* 0x000000201f397c10 */ /* 0x000fe40009ffe4ff */
[----:B------:R-:W-:-:S03]  /*16b00*/  IADD3 R150, P3, PT, R246, UR54, RZ ;  /* 0x00000036f6967c10 */ /* 0x000fc6000ff7e0ff */
[----:B------:R-:W-:Y:S01]  /*16b10*/  LDGSTS.E [R68+0x35e00], desc[UR28][R56.64], P2 ;  /* 0x35e0000038447fae */ /* 0x000fe200091a101c */
[----:B------:R-:W-:Y:S02]  /*16b20*/  IADD3.X R151, PT, PT, R247, UR32, RZ, P3, !PT ;  /* 0x00000020f7977c10 */ /* 0x000fe40009ffe4ff */
[----:B------:R-:W-:Y:S01]  /*16b30*/  IADD3 R30, P3, PT, R82, UR54, RZ ;  /* 0x00000036521e7c10 */ /* 0x000fe2000ff7e0ff */
[----:B------:R1:W-:Y:S03]  /*16b40*/  STL.64 [R1+0x238], R56 ;  /* 0x0002383801007387 */ /* 0x0003e60000100a00 */
[----:B------:R-:W-:Y:S01]  /*16b50*/  IADD3.X R31, PT, PT, R83, UR32, RZ, P3, !PT ;  /* 0x00000020531f7c10 */ /* 0x000fe20009ffe4ff */
[----:B------:R3:W-:Y:S04]  /*16b60*/  STL.64 [R1+0x268], R150 ;  /* 0x0002689601007387 */ /* 0x0007e80000100a00 */
[----:B------:R3:W-:Y:S04]  /*16b70*/  LDGSTS.E [R68+0x36200], desc[UR28][R150.64], P2 ;  /* 0x3620000096447fae */ /* 0x0007e800091a101c */
[----:B-1----:R-:W4:Y:S04]  /*16b80*/  LDL.LU.64 R56, [R1+0x400] ;  /* 0x0004000001387983 */ /* 0x002f280000300a00 */
[----:B------:R1:W-:Y:S01]  /*16b90*/  STL.64 [R1+0x278], R30 ;  /* 0x0002781e01007387 */ /* 0x0003e20000100a00 */
[----:B---3--:R-:W-:-:S03]  /*16ba0*/  IADD3 R150, P3, PT, R84, UR54, RZ ;  /* 0x0000003654967c10 */ /* 0x008fc6000ff7e0ff */
[----:B------:R-:W3:Y:S01]  /*16bb0*/  LDL.LU.64 R190, [R1+0x3f0] ;  /* 0x0003f00001be7983 */ /* 0x000ee20000300a00 */
[----:B------:R-:W-:-:S03]  /*16bc0*/  IADD3.X R151, PT, PT, R85, UR32, RZ, P3, !PT ;  /* 0x0000002055977c10 */ /* 0x000fc60009ffe4ff */
[----:B------:R1:W-:Y:S01]  /*16bd0*/  LDGSTS.E [R68+0x36600], desc[UR28][R30.64], P2 ;  /* 0x366000001e447fae */ /* 0x0003e200091a101c */
[----:B------:R-:W-:-:S03]  /*16be0*/  IADD3 R82, P3, PT, R86, UR54, RZ ;  /* 0x0000003656527c10 */ /* 0x000fc6000ff7e0ff */
[----:B------:R-:W3:Y:S01]  /*16bf0*/  LDL.LU.64 R238, [R1+0x3d8] ;  /* 0x0003d80001ee7983 */ /* 0x000ee20000300a00 */
[----:B------:R-:W-:-:S03]  /*16c00*/  IADD3.X R83, PT, PT, R87, UR32, RZ, P3, !PT ;  /* 0x0000002057537c10 */ /* 0x000fc60009ffe4ff */
[----:B------:R-:W3:Y:S01]  /*16c10*/  LDL.LU.64 R200, [R1+0x3d0] ;  /* 0x0003d00001c87983 */ /* 0x000ee20000300a00 */
[----:B-1----:R-:W-:-:S03]  /*16c20*/  IADD3 R30, P3, PT, R88, UR54, RZ ;  /* 0x00000036581e7c10 */ /* 0x002fc6000ff7e0ff */
[----:B------:R-:W-:Y:S01]  /*16c30*/  STL.64 [R1+0x288], R150 ;  /* 0x0002889601007387 */ /* 0x000fe20000100a00 */
[----:B------:R-:W-:-:S03]  /*16c40*/  IADD3.X R31, PT, PT, R89, UR32, RZ, P3, !PT ;  /* 0x00000020591f7c10 */ /* 0x000fc60009ffe4ff */
[----:B------:R1:W-:Y:S04]  /*16c50*/  STL.64 [R1+0x2a8], R82 ;  /* 0x0002a85201007387 */ /* 0x0003e80000100a00 */
[----:B------:R1:W-:Y:S04]  /*16c60*/  STL.64 [R1+0x2d8], R30 ;  /* 0x0002d81e01007387 */ /* 0x0003e80000100a00 */
[----:B------:R-:W3:Y:S01]  /*16c70*/  LDL.LU.64 R204, [R1+0x3b8] ;  /* 0x0003b80001cc7983 */ /* 0x000ee20000300a00 */
[----:B------:R-:W-:-:S03]  /*16c80*/  IADD3 R84, P3, PT, R90, UR54, RZ ;  /* 0x000000365a547c10 */ /* 0x000fc6000ff7e0ff */
[----:B------:R-:W-:Y:S01]  /*16c90*/  LDGSTS.E [R68+0x36a00], desc[UR28][R150.64], P2 ;  /* 0x36a0000096447fae */ /* 0x000fe200091a101c */
[----:B------:R-:W-:-:S03]  /*16ca0*/  IADD3.X R85, PT, PT, R91, UR32, RZ, P3, !PT ;  /* 0x000000205b557c10 */ /* 0x000fc60009ffe4ff */
[----:B------:R1:W-:Y:S04]  /*16cb0*/  LDGSTS.E [R68+0x36e00], desc[UR28][R82.64], P2 ;  /* 0x36e0000052447fae */ /* 0x0003e800091a101c */
[----:B------:R-:W3:Y:S04]  /*16cc0*/  LDL.LU.64 R176, [R1+0x3a8] ;  /* 0x0003a80001b07983 */ /* 0x000ee80000300a00 */
[----:B------:R1:W-:Y:S02]  /*16cd0*/  LDGSTS.E [R68+0x37200], desc[UR28][R30.64], P2 ;  /* 0x372000001e447fae */ /* 0x0003e400091a101c */
[----:B-1----:R-:W-:-:S02]  /*16ce0*/  IADD3 R82, P3, PT, R92, UR54, RZ ;  /* 0x000000365c527c10 */ /* 0x002fc4000ff7e0ff */
[----:B------:R-:W3:Y:S02]  /*16cf0*/  LDL.LU.64 R178, [R1+0x398] ;  /* 0x0003980001b27983 */ /* 0x000ee40000300a00 */
[----:B------:R-:W-:Y:S02]  /*16d00*/  IADD3.X R83, PT, PT, R93, UR32, RZ, P3, !PT ;  /* 0x000000205d537c10 */ /* 0x000fe40009ffe4ff */
[----:B------:R-:W-:Y:S01]  /*16d10*/  LDGSTS.E [R68+0x37600], desc[UR28][R84.64], P2 ;  /* 0x3760000054447fae */ /* 0x000fe200091a101c */
[----:B------:R-:W-:-:S03]  /*16d20*/  IADD3 R30, P3, PT, R94, UR54, RZ ;  /* 0x000000365e1e7c10 */ /* 0x000fc6000ff7e0ff */
[----:B------:R-:W-:Y:S01]  /*16d30*/  STL.64 [R1+0x2f0], R84 ;  /* 0x0002f05401007387 */ /* 0x000fe20000100a00 */
[----:B------:R-:W-:-:S03]  /*16d40*/  IADD3.X R31, PT, PT, R95, UR32, RZ, P3, !PT ;  /* 0x000000205f1f7c10 */ /* 0x000fc60009ffe4ff */
[----:B------:R-:W-:Y:S04]  /*16d50*/  STL.64 [R1+0x308], R82 ;  /* 0x0003085201007387 */ /* 0x000fe80000100a00 */
[----:B------:R2:W-:Y:S04]  /*16d60*/  STL.64 [R1+0x318], R30 ;  /* 0x0003181e01007387 */ /* 0x0005e80000100a00 */
[----:B------:R-:W3:Y:S04]  /*16d70*/  LDL.LU.64 R180, [R1+0x380] ;  /* 0x0003800001b47983 */ /* 0x000ee80000300a00 */
[----:B------:R-:W-:Y:S04]  /*16d80*/  LDGSTS.E [R68+0x37a00], desc[UR28][R82.64], P2 ;  /* 0x37a0000052447fae */ /* 0x000fe800091a101c */
[----:B------:R2:W-:Y:S04]  /*16d90*/  LDGSTS.E [R68+0x37e00], desc[UR28][R30.64], P2 ;  /* 0x37e000001e447fae */ /* 0x0005e800091a101c */
[----:B------:R-:W3:Y:S04]  /*16da0*/  LDL.LU.64 R182, [R1+0x370] ;  /* 0x0003700001b67983 */ /* 0x000ee80000300a00 */
[----:B------:R-:W3:Y:S01]  /*16db0*/  LDL.LU.64 R184, [R1+0x358] ;  /* 0x0003580001b87983 */ /* 0x000ee20000300a00 */
[----:B--2---:R-:W-:-:S04]  /*16dc0*/  IADD3 R30, P3, PT, R48, UR54, RZ ;  /* 0x00000036301e7c10 */ /* 0x004fc8000ff7e0ff */
[----:B------:R-:W-:-:S05]  /*16dd0*/  IADD3.X R31, PT, PT, R49, UR32, RZ, P3, !PT ;  /* 0x00000020311f7c10 */ /* 0x000fca0009ffe4ff */
[----:B------:R-:W-:Y:S01]  /*16de0*/  LDGSTS.E [R2+0x30300], desc[UR28][R30.64], P2 ;  /* 0x303000001e027fae */ /* 0x000fe200091a101c */
[----:B----4-:R-:W-:-:S04]  /*16df0*/  IADD3 R48, P3, PT, R56, UR54, RZ ;  /* 0x0000003638307c10 */ /* 0x010fc8000ff7e0ff */
[----:B------:R-:W-:Y:S02]  /*16e00*/  IADD3.X R49, PT, PT, R57, UR32, RZ, P3, !PT ;  /* 0x0000002039317c10 */ /* 0x000fe40009ffe4ff */
[----:B---3--:R-:W-:-:S03]  /*16e10*/  IADD3 R56, P3, PT, R190, UR54, RZ ;  /* 0x00000036be387c10 */ /* 0x008fc6000ff7e0ff */
[----:B------:R-:W-:Y:S01]  /*16e20*/  LDGSTS.E [R2+0x30700], desc[UR28][R48.64], P2 ;  /* 0x3070000030027fae */ /* 0x000fe200091a101c */
[----:B------:R-:W-:-:S03]  /*16e30*/  IADD3.X R57, PT, PT, R191, UR32, RZ, P3, !PT ;  /* 0x00000020bf397c10 */ /* 0x000fc60009ffe4ff */
[----:B------:R-:W2:Y:S01]  /*16e40*/  LDL.LU.64 R190, [R1+0x338] ;  /* 0x0003380001be7983 */ /* 0x000ea20000300a00 */
[----:B------:R-:W-:-:S03]  /*16e50*/  IADD3 R186, P3, PT, R238, UR54, RZ ;  /* 0x00000036eeba7c10 */ /* 0x000fc6000ff7e0ff */
[----:B------:R-:W-:Y:S01]  /*16e60*/  LDGSTS.E [R2+0x30b00], desc[UR28][R56.64], P2 ;  /* 0x30b0000038027fae */ /* 0x000fe200091a101c */
[----:B------:R-:W-:Y:S02]  /*16e70*/  IADD3.X R187, PT, PT, R239, UR32, RZ, P3, !PT ;  /* 0x00000020efbb7c10 */ /* 0x000fe40009ffe4ff */
[----:B------:R-:W-:-:S03]  /*16e80*/  IADD3 R238, P3, PT, R200, UR54, RZ ;  /* 0x00000036c8ee7c10 */ /* 0x000fc6000ff7e0ff */
[----:B------:R-:W-:Y:S01]  /*16e90*/  LDGSTS.E [R2+0x30f00], desc[UR28][R186.64], P2 ;  /* 0x30f00000ba027fae */ /* 0x000fe200091a101c */
[----:B------:R-:W-:-:S03]  /*16ea0*/  IADD3.X R239, PT, PT, R201, UR32, RZ, P3, !PT ;  /* 0x00000020c9ef7c10 */ /* 0x000fc60009ffe4ff */
[----:B------:R-:W3:Y:S04]  /*16eb0*/  LDL.LU.64 R200, [R1+0x320] ;  /* 0x0003200001c87983 */ /* 0x000ee80000300a00 */
[----:B------:R-:W-:Y:S01]  /*16ec0*/  LDGSTS.E [R2+0x31300], desc[UR28][R238.64], P2 ;  /* 0x31300000ee027fae */ /* 0x000fe200091a101c */
[----:B------:R-:W-:-:S04]  /*16ed0*/  IADD3 R246, P3, PT, R204, UR54, RZ ;  /* 0x00000036ccf67c10 */ /* 0x000fc8000ff7e0ff */
[----:B------:R-:W-:Y:S02]  /*16ee0*/  IADD3.X R247, PT, PT, R205, UR32, RZ, P3, !PT ;  /* 0x00000020cdf77c10 */ /* 0x000fe40009ffe4ff */
[----:B------:R-:W4:Y:S04]  /*16ef0*/  LDL.LU.64 R204, [R1+0x300] ;  /* 0x0003000001cc7983 */ /* 0x000f280000300a00 */
[----:B------:R-:W-:Y:S01]  /*16f00*/  LDGSTS.E [R2+0x31700], desc[UR28][R246.64], P2 ;  /* 0x31700000f6027fae */ /* 0x000fe200091a101c */
[----:B------:R-:W-:-:S04]  /*16f10*/  IADD3 R82, P3, PT, R176, UR54, RZ ;  /* 0x00000036b0527c10 */ /* 0x000fc8000ff7e0ff */
[----:B------:R-:W-:Y:S02]  /*16f20*/  IADD3.X R83, PT, PT, R177, UR32, RZ, P3, !PT ;  /* 0x00000020b1537c10 */ /* 0x000fe40009ffe4ff */
[----:B------:R-:W-:-:S03]  /*16f30*/  IADD3 R68, P3, PT, R178, UR54, RZ ;  /* 0x00000036b2447c10 */ /* 0x000fc6000ff7e0ff */
[----:B------:R1:W-:Y:S01]  /*16f40*/  STL.64 [R1], R82 ;  /* 0x0000005201007387 */ /* 0x0003e20000100a00 */
[----:B------:R-:W-:-:S03]  /*16f50*/  IADD3.X R69, PT, PT, R179, UR32, RZ, P3, !PT ;  /* 0x00000020b3457c10 */ /* 0x000fc60009ffe4ff */
[----:B------:R-:W4:Y:S04]  /*16f60*/  LDL.LU.64 R150, [R1+0x2e8] ;  /* 0x0002e80001967983 */ /* 0x000f280000300a00 */
[----:B------:R1:W-:Y:S04]  /*16f70*/  STL.64 [R1+0x20], R68 ;  /* 0x0000204401007387 */ /* 0x0003e80000100a00 */
[----:B------:R-:W4:Y:S04]  /*16f80*/  LDL.LU.64 R170, [R1+0x2d0] ;  /* 0x0002d00001aa7983 */ /* 0x000f280000300a00 */
[----:B------:R1:W-:Y:S01]  /*16f90*/  LDGSTS.E [R2+0x31b00], desc[UR28][R82.64], P2 ;  /* 0x31b0000052027fae */ /* 0x0003e200091a101c */
[----:B------:R-:W-:-:S03]  /*16fa0*/  IADD3 R84, P3, PT, R180, UR54, RZ ;  /* 0x00000036b4547c10 */ /* 0x000fc6000ff7e0ff */
[----:B------:R-:W4:Y:S01]  /*16fb0*/  LDL.LU.64 R172, [R1+0x2b8] ;  /* 0x0002b80001ac7983 */ /* 0x000f220000300a00 */
[----:B------:R-:W-:-:S03]  /*16fc0*/  IADD3.X R85, PT, PT, R181, UR32, RZ, P3, !PT ;  /* 0x00000020b5557c10 */ /* 0x000fc60009ffe4ff */
[----:B------:R-:W4:Y:S04]  /*16fd0*/  LDL.LU.64 R174, [R1+0x2a0] ;  /* 0x0002a00001ae7983 */ /* 0x000f280000300a00 */
[----:B------:R1:W-:Y:S02]  /*16fe0*/  LDGSTS.E [R2+0x31f00], desc[UR28][R68.64], P2 ;  /* 0x31f0000044027fae */ /* 0x0003e400091a101c */
[----:B-1----:R-:W-:Y:S02]  /*16ff0*/  IADD3 R82, P3, PT, R182, UR54, RZ ;  /* 0x00000036b6527c10 */ /* 0x002fe4000ff7e0ff */
[----:B------:R2:W-:Y:S02]  /*17000*/  STL.64 [R1+0x40], R84 ;  /* 0x0000405401007387 */ /* 0x0005e40000100a00 */
[----:B------:R-:W-:-:S02]  /*17010*/  IADD3.X R83, PT, PT, R183, UR32, RZ, P3, !PT ;  /* 0x00000020b7537c10 */ /* 0x000fc40009ffe4ff */
[----:B------:R2:W-:Y:S04]  /*17020*/  LDGSTS.E [R2+0x32300], desc[UR28][R84.64], P2 ;  /* 0x3230000054027fae */ /* 0x0005e800091a101c */
[----:B------:R3:W-:Y:S01]  /*17030*/  STL.64 [R1+0x60], R82 ;  /* 0x0000605201007387 */ /* 0x0007e20000100a00 */
[----:B------:R-:W-:-:S03]  /*17040*/  IADD3 R68, P3, PT, R184, UR54, RZ ;  /* 0x00000036b8447c10 */ /* 0x000fc6000ff7e0ff */
[----:B------:R-:W4:Y:S01]  /*17050*/  LDL.LU.64 R176, [R1+0x280] ;  /* 0x0002800001b07983 */ /* 0x000f220000300a00 */
[----:B------:R-:W-:-:S03]  /*17060*/  IADD3.X R69, PT, PT, R185, UR32, RZ, P3, !PT ;  /* 0x00000020b9457c10 */ /* 0x000fc60009ffe4ff */
[----:B------:R-:W4:Y:S04]  /*17070*/  LDL.LU.64 R178, [R1+0x248] ;  /* 0x0002480001b27983 */ /* 0x000f280000300a00 */
[----:B------:R4:W-:Y:S04]  /*17080*/  STL.64 [R1+0x80], R68 ;  /* 0x0000804401007387 */ /* 0x0009e80000100a00 */
[----:B------:R-:W4:Y:S04]  /*17090*/  LDL.LU.64 R180, [R1+0x218] ;  /* 0x0002180001b47983 */ /* 0x000f280000300a00 */
[----:B------:R3:W-:Y:S04]  /*170a0*/  LDGSTS.E [R2+0x32700], desc[UR28][R82.64], P2 ;  /* 0x3270000052027fae */ /* 0x0007e800091a101c */
[----:B------:R-:W4:Y:S04]  /*170b0*/  LDL.LU.64 R182, [R1+0x1f0] ;  /* 0x0001f00001b67983 */ /* 0x000f280000300a00 */
[----:B------:R4:W-:Y:S01]  /*170c0*/  LDGSTS.E [R2+0x32b00], desc[UR28][R68.64], P2 ;  /* 0x32b0000044027fae */ /* 0x0009e200091a101c */
[----:B--2---:R-:W-:-:S04]  /*170d0*/  IADD3 R84, P3, PT, R190, UR54, RZ ;  /* 0x00000036be547c10 */ /* 0x004fc8000ff7e0ff */
[----:B------:R-:W-:-:S05]  /*170e0*/  IADD3.X R85, PT, PT, R191, UR32, RZ, P3, !PT ;  /* 0x00000020bf557c10 */ /* 0x000fca0009ffe4ff */
[----:B------:R1:W-:Y:S04]  /*170f0*/  STL.64 [R1+0xa0], R84 ;  /* 0x0000a05401007387 */ /* 0x0003e80000100a00 */
[----:B------:R-:W2:Y:S01]  /*17100*/  LDL.LU.64 R184, [R1+0x1c0] ;  /* 0x0001c00001b87983 */ /* 0x000ea20000300a00 */
[----:B---3--:R-:W-:-:S03]  /*17110*/  IADD3 R82, P3, PT, R200, UR54, RZ ;  /* 0x00000036c8527c10 */ /* 0x008fc6000ff7e0ff */
[----:B------:R1:W-:Y:S01]  /*17120*/  LDGSTS.E [R2+0x32f00], desc[UR28][R84.64], P2 ;  /* 0x32f0000054027fae */ /* 0x0003e200091a101c */
[----:B------:R-:W-:-:S05]  /*17130*/  IADD3.X R83, PT, PT, R201, UR32, RZ, P3, !PT ;  /* 0x00000020c9537c10 */ /* 0x000fca0009ffe4ff */
[----:B------:R3:W-:Y:S04]  /*17140*/  STL.64 [R1+0xc0], R82 ;  /* 0x0000c05201007387 */ /* 0x0007e80000100a00 */
[----:B------:R-:W2:Y:S01]  /*17150*/  LDL.LU.64 R190, [R1+0x168] ;  /* 0x0001680001be7983 */ /* 0x000ea20000300a00 */
[----:B----4-:R-:W-:-:S03]  /*17160*/  IADD3 R68, P3, PT, R204, UR54, RZ ;  /* 0x00000036cc447c10 */ /* 0x010fc6000ff7e0ff */
[----:B------:R3:W-:Y:S01]  /*17170*/  LDGSTS.E [R2+0x33300], desc[UR28][R82.64], P2 ;  /* 0x3330000052027fae */ /* 0x0007e200091a101c */
[----:B------:R-:W-:-:S05]  /*17180*/  IADD3.X R69, PT, PT, R205, UR32, RZ, P3, !PT ;  /* 0x00000020cd457c10 */ /* 0x000fca0009ffe4ff */
[----:B------:R4:W-:Y:S04]  /*17190*/  STL.64 [R1+0xe0], R68 ;  /* 0x0000e04401007387 */ /* 0x0009e80000100a00 */
[----:B------:R-:W2:Y:S04]  /*171a0*/  LDL.LU.64 R200, [R1+0xf8] ;  /* 0x0000f80001c87983 */ /* 0x000ea80000300a00 */
[----:B------:R-:W2:Y:S01]  /*171b0*/  LDL.LU.64 R204, [R1+0xa8] ;  /* 0x0000a80001cc7983 */ /* 0x000ea20000300a00 */
[----:B-1----:R-:W-:-:S03]  /*171c0*/  IADD3 R84, P3, PT, R150, UR54, RZ ;  /* 0x0000003696547c10 */ /* 0x002fc6000ff7e0ff */
[----:B------:R4:W-:Y:S01]  /*171d0*/  LDGSTS.E [R2+0x33700], desc[UR28][R68.64], P2 ;  /* 0x3370000044027fae */ /* 0x0009e200091a101c */
[----:B------:R-:W-:Y:S02]  /*171e0*/  IADD3.X R85, PT, PT, R151, UR32, RZ, P3, !PT ;  /* 0x0000002097557c10 */ /* 0x000fe40009ffe4ff */
[----:B---3--:R-:W-:-:S03]  /*171f0*/  IADD3 R82, P3, PT, R170, UR54, RZ ;  /* 0x00000036aa527c10 */ /* 0x008fc6000ff7e0ff */
[----:B------:R1:W-:Y:S01]  /*17200*/  LDGSTS.E [R2+0x33b00], desc[UR28][R84.64], P2 ;  /* 0x33b0000054027fae */ /* 0x0003e200091a101c */
[----:B------:R-:W-:Y:S02]  /*17210*/  IADD3.X R83, PT, PT, R171, UR32, RZ, P3, !PT ;  /* 0x00000020ab537c10 */ /* 0x000fe40009ffe4ff */
[----:B----4-:R-:W-:Y:S01]  /*17220*/  IADD3 R68, P3, PT, R172, UR54, RZ ;  /* 0x00000036ac447c10 */ /* 0x010fe2000ff7e0ff */
[----:B------:R1:W-:Y:S03]  /*17230*/  STL.64 [R1+0x100], R84 ;  /* 0x0001005401007387 */ /* 0x0003e60000100a00 */
[----:B------:R-:W-:Y:S01]  /*17240*/  IADD3.X R69, PT, PT, R173, UR32, RZ, P3, !PT ;  /* 0x00000020ad457c10 */ /* 0x000fe20009ffe4ff */
[----:B------:R3:W-:Y:S04]  /*17250*/  STL.64 [R1+0x120], R82 ;  /* 0x0001205201007387 */ /* 0x0007e80000100a00 */
[----:B------:R3:W-:Y:S01]  /*17260*/  LDGSTS.E [R2+0x33f00], desc[UR28][R82.64], P2 ;  /* 0x33f0000052027fae */ /* 0x0007e200091a101c */
[----:B-1----:R-:W-:-:S03]  /*17270*/  IADD3 R84, P3, PT, R174, UR54, RZ ;  /* 0x00000036ae547c10 */ /* 0x002fc6000ff7e0ff */
[----:B------:R1:W-:Y:S01]  /*17280*/  STL.64 [R1+0x140], R68 ;  /* 0x0001404401007387 */ /* 0x0003e20000100a00 */
[----:B------:R-:W-:-:S03]  /*17290*/  IADD3.X R85, PT, PT, R175, UR32, RZ, P3, !PT ;  /* 0x00000020af557c10 */ /* 0x000fc60009ffe4ff */
[----:B------:R1:W-:Y:S01]  /*172a0*/  LDGSTS.E [R2+0x34300], desc[UR28][R68.64], P2 ;  /* 0x3430000044027fae */ /* 0x0003e200091a101c */
[----:B---3--:R-:W-:-:S03]  /*172b0*/  IADD3 R82, P3, PT, R176, UR54, RZ ;  /* 0x00000036b0527c10 */ /* 0x008fc6000ff7e0ff */
[----:B------:R3:W-:Y:S01]  /*172c0*/  STL.64 [R1+0x160], R84 ;  /* 0x0001605401007387 */ /* 0x0007e20000100a00 */
[----:B------:R-:W-:-:S03]  /*172d0*/  IADD3.X R83, PT, PT, R177, UR32, RZ, P3, !PT ;  /* 0x00000020b1537c10 */ /* 0x000fc60009ffe4ff */
        /* <DEDUP_REMOVED lines=12> */
[----:B------:R1:W-:Y:S04]  /*173a0*/  LDGSTS.E [R2+0x35300], desc[UR28][R84.64], P2 ;  /* 0x3530000054027fae */ /* 0x0003e800091a101c */
[----:B------:R3:W-:Y:S04]  /*173b0*/  STL.64 [R1+0x1e8], R82 ;  /* 0x0001e85201007387 */ /* 0x0007e80000100a00 */
[----:B------:R3:W-:Y:S01]  /*173c0*/  LDGSTS.E [R2+0x35700], desc[UR28][R82.64], P2 ;  /* 0x3570000052027fae */ /* 0x0007e200091a101c */
[----:B------:R-:W-:Y:S01]  /*173d0*/  UMOV UR4, URZ ;  /* 0x000000ff00047c82 */ /* 0x000fe20008000000 */
[----:B------:R-:W-:-:S02]  /*173e0*/  ISETP.GE.AND P4, PT, R188, 0x40, PT ;  /* 0x00000040bc00780c */ /* 0x000fc40003f86270 */
[----:B--2---:R-:W-:-:S04]  /*173f0*/  IADD3 R68, P3, PT, R184, UR54, RZ ;  /* 0x00000036b8447c10 */ /* 0x004fc8000ff7e0ff */
[----:B------:R-:W-:Y:S02]  /*17400*/  IADD3.X R69, PT, PT, R185, UR32, RZ, P3, !PT ;  /* 0x00000020b9457c10 */ /* 0x000fe40009ffe4ff */
[----:B-1----:R-:W-:-:S03]  /*17410*/  IADD3 R84, P3, PT, R190, UR54, RZ ;  /* 0x00000036be547c10 */ /* 0x002fc6000ff7e0ff */
[----:B------:R1:W-:Y:S01]  /*17420*/  LDGSTS.E [R2+0x35b00], desc[UR28][R68.64], P2 ;  /* 0x35b0000044027fae */ /* 0x0003e200091a101c */
[----:B------:R-:W-:-:S03]  /*17430*/  IADD3.X R85, PT, PT, R191, UR32, RZ, P3, !PT ;  /* 0x00000020bf557c10 */ /* 0x000fc60009ffe4ff */
[----:B------:R1:W-:Y:S01]  /*17440*/  STL.64 [R1+0x200], R68 ;  /* 0x0002004401007387 */ /* 0x0003e20000100a00 */
[----:B---3--:R-:W-:-:S03]  /*17450*/  IADD3 R82, P3, PT, R200, UR54, RZ ;  /* 0x00000036c8527c10 */ /* 0x008fc6000ff7e0ff */
[----:B------:R2:W-:Y:S01]  /*17460*/  LDGSTS.E [R2+0x35f00], desc[UR28][R84.64], P2 ;  /* 0x35f0000054027fae */ /* 0x0005e200091a101c */
[----:B------:R-:W-:Y:S02]  /*17470*/  IADD3.X R83, PT, PT, R201, UR32, RZ, P3, !PT ;  /* 0x00000020c9537c10 */ /* 0x000fe40009ffe4ff */
[----:B-1----:R-:W-:Y:S01]  /*17480*/  IADD3 R68, P3, PT, R204, UR54, RZ ;  /* 0x00000036cc447c10 */ /* 0x002fe2000ff7e0ff */
[----:B------:R2:W-:Y:S03]  /*17490*/  STL.64 [R1+0x220], R84 ;  /* 0x0002205401007387 */ /* 0x0005e60000100a00 */
[----:B------:R-:W-:Y:S01]  /*174a0*/  IADD3.X R69, PT, PT, R205, UR32, RZ, P3, !PT ;  /* 0x00000020cd457c10 */ /* 0x000fe20009ffe4ff */
[----:B------:R1:W-:Y:S04]  /*174b0*/  STL.64 [R1+0x240], R82 ;  /* 0x0002405201007387 */ /* 0x0003e80000100a00 */
[----:B------:R1:W-:Y:S01]  /*174c0*/  LDGSTS.E [R2+0x36300], desc[UR28][R82.64], P2 ;  /* 0x3630000052027fae */ /* 0x0003e200091a101c */
[----:B--2---:R-:W-:-:S03]  /*174d0*/  IADD3 R84, P3, PT, R72, UR54, RZ ;  /* 0x0000003648547c10 */ /* 0x004fc6000ff7e0ff */
[----:B------:R2:W-:Y:S01]  /*174e0*/  STL.64 [R1+0x260], R68 ;  /* 0x0002604401007387 */ /* 0x0005e20000100a00 */
[----:B------:R-:W-:-:S03]  /*174f0*/  IADD3.X R85, PT, PT, R73, UR32, RZ, P3, !PT ;  /* 0x0000002049557c10 */ /* 0x000fc60009ffe4ff */
[----:B------:R2:W-:Y:S01]  /*17500*/  LDGSTS.E [R2+0x36700], desc[UR28][R68.64], P2 ;  /* 0x3670000044027fae */ /* 0x0005e200091a101c */
[----:B-1----:R-:W-:-:S03]  /*17510*/  IADD3 R82, P3, PT, R70, UR54, RZ ;  /* 0x0000003646527c10 */ /* 0x002fc6000ff7e0ff */
[----:B------:R-:W-:Y:S01]  /*17520*/  STL.64 [R1+0x280], R84 ;  /* 0x0002805401007387 */ /* 0x000fe20000100a00 */
[----:B------:R-:W-:-:S03]  /*17530*/  IADD3.X R83, PT, PT, R71, UR32, RZ, P3, !PT ;  /* 0x0000002047537c10 */ /* 0x000fc60009ffe4ff */
[----:B------:R-:W-:Y:S01]  /*17540*/  LDGSTS.E [R2+0x36b00], desc[UR28][R84.64], P2 ;  /* 0x36b0000054027fae */ /* 0x000fe200091a101c */
[----:B--2---:R-:W-:-:S03]  /*17550*/  IADD3 R68, P3, PT, R74, UR54, RZ ;  /* 0x000000364a447c10 */ /* 0x004fc6000ff7e0ff */
[----:B------:R-:W-:Y:S01]  /*17560*/  STL.64 [R1+0x2a0], R82 ;  /* 0x0002a05201007387 */ /* 0x000fe20000100a00 */
[----:B------:R-:W-:-:S03]  /*17570*/  IADD3.X R69, PT, PT, R75, UR32, RZ, P3, !PT ;  /* 0x000000204b457c10 */ /* 0x000fc60009ffe4ff */
[----:B------:R-:W-:Y:S01]  /*17580*/  LDGSTS.E [R2+0x36f00], desc[UR28][R82.64], P2 ;  /* 0x36f0000052027fae */ /* 0x000fe200091a101c */
[----:B------:R-:W-:-:S03]  /*17590*/  IADD3 R72, P3, PT, R76, UR54, RZ ;  /* 0x000000364c487c10 */ /* 0x000fc6000ff7e0ff */
[----:B------:R1:W-:Y:S01]  /*175a0*/  STL.64 [R1+0x2c8], R68 ;  /* 0x0002c84401007387 */ /* 0x0003e20000100a00 */
[----:B------:R-:W-:Y:S02]  /*175b0*/  IADD3.X R73, PT, PT, R77, UR32, RZ, P3, !PT ;  /* 0x000000204d497c10 */ /* 0x000fe40009ffe4ff */
[----:B------:R-:W-:Y:S01]  /*175c0*/  IADD3 R70, P3, PT, R78, UR54, RZ ;  /* 0x000000364e467c10 */ /* 0x000fe2000ff7e0ff */
[----:B------:R1:W-:Y:S03]  /*175d0*/  LDGSTS.E [R2+0x37300], desc[UR28][R68.64], P2 ;  /* 0x3730000044027fae */ /* 0x0003e600091a101c */
[----:B------:R-:W-:Y:S01]  /*175e0*/  IADD3.X R71, PT, PT, R79, UR32, RZ, P3, !PT ;  /* 0x000000204f477c10 */ /* 0x000fe20009ffe4ff */
[----:B------:R2:W-:Y:S04]  /*175f0*/  STL.64 [R1+0x2e8], R72 ;  /* 0x0002e84801007387 */ /* 0x0005e80000100a00 */
[----:B------:R2:W-:Y:S01]  /*17600*/  LDGSTS.E [R2+0x37700], desc[UR28][R72.64], P2 ;  /* 0x3770000048027fae */ /* 0x0005e200091a101c */
[----:B-1----:R-:W-:-:S03]  /*17610*/  IADD3 R68, P3, PT, R80, UR54, RZ ;  /* 0x0000003650447c10 */ /* 0x002fc6000ff7e0ff */
[----:B------:R2:W-:Y:S01]  /*17620*/  STL.64 [R1+0x300], R70 ;  /* 0x0003004601007387 */ /* 0x0005e20000100a00 */
[----:B------:R-:W-:-:S03]  /*17630*/  IADD3.X R69, PT, PT, R81, UR32, RZ, P3, !PT ;  /* 0x0000002051457c10 */ /* 0x000fc60009ffe4ff */
[----:B------:R2:W-:Y:S04]  /*17640*/  LDGSTS.E [R2+0x37b00], desc[UR28][R70.64], P2 ;  /* 0x37b0000046027fae */ /* 0x0005e800091a101c */
[----:B------:R2:W-:Y:S04]  /*17650*/  STL.64 [R1+0x320], R68 ;  /* 0x0003204401007387 */ /* 0x0005e80000100a00 */
[----:B------:R2:W-:Y:S01]  /*17660*/  LDGSTS.E [R2+0x37f00], desc[UR28][R68.64], P2 ;  /* 0x37f0000044027fae */ /* 0x0005e200091a101c */
[----:B------:R-:W-:-:S03]  /*17670*/  ISETP.GE.AND P2, PT, R188, 0x80, PT ;  /* 0x00000080bc00780c */ /* 0x000fc60003f46270 */
[----:B------:R-:W0:Y:S10]  /*17680*/  LDGDEPBAR ;  /* 0x00000000000079af */ /* 0x000e340000000000 */
[----:B--2---:R-:W-:Y:S05]  /*17690*/  @!P2 BRA `(.L_x_8) ;  /* 0x000000940050a947 */ /* 0x004fea0003800000 */
[----:B------:R-:W-:Y:S01]  /*176a0*/  IMAD.MOV.U32 R95, RZ, RZ, R96 ;  /* 0x000000ffff5f7224 */ /* 0x000fe200078e0060 */
[----:B------:R-:W-:Y:S01]  /*176b0*/  SHF.R.S32.HI R2, RZ, 0x1f, R188 ;  /* 0x0000001fff027819 */ /* 0x000fe200000114bc */
[----:B------:R-:W-:Y:S02]  /*176c0*/  IMAD.MOV.U32 R96, RZ, RZ, R97 ;  /* 0x000000ffff607224 */ /* 0x000fe400078e0061 */
[----:B------:R-:W-:Y:S01]  /*176d0*/  IMAD.MOV.U32 R97, RZ, RZ, R98 ;  /* 0x000000ffff617224 */ /* 0x000fe200078e0062 */
[----:B------:R-:W-:Y:S01]  /*176e0*/  LEA.HI R69, R2, R188, RZ, 0x6 ;  /* 0x000000bc02457211 */ /* 0x000fe200078f30ff */
[----:B------:R-:W-:Y:S02]  /*176f0*/  IMAD.MOV.U32 R98, RZ, RZ, R99 ;  /* 0x000000ffff627224 */ /* 0x000fe400078e0063 */
[----:B------:R-:W-:Y:S02]  /*17700*/  IMAD.MOV.U32 R99, RZ, RZ, R100 ;  /* 0x000000ffff637224 */ /* 0x000fe400078e0064 */
[----:B------:R-:W-:-:S02]  /*17710*/  IMAD.MOV.U32 R100, RZ, RZ, R101 ;  /* 0x000000ffff647224 */ /* 0x000fc400078e0065 */
[----:B------:R-:W-:Y:S02]  /*17720*/  IMAD.MOV.U32 R101, RZ, RZ, R102 ;  /* 0x000000ffff657224 */ /* 0x000fe400078e0066 */
[----:B------:R-:W-:Y:S02]  /*17730*/  IMAD.MOV.U32 R102, RZ, RZ, R103 ;  /* 0x000000ffff667224 */ /* 0x000fe400078e0067 */
[----:B------:R-:W-:Y:S02]  /*17740*/  IMAD.MOV.U32 R103, RZ, RZ, R104 ;  /* 0x000000ffff677224 */ /* 0x000fe400078e0068 */
        /* <DEDUP_REMOVED lines=33> */
[----:B------:R-:W2:Y:S01]  /*17960*/  LDL.LU.64 R66, [R1+0x28] ;  /* 0x0000280001427983 */ /* 0x000ea20000300a00 */
[----:B------:R-:W-:Y:S02]  /*17970*/  IMAD.MOV.U32 R91, RZ, RZ, R192 ;  /* 0x000000ffff5b7224 */ /* 0x000fe400078e00c0 */
[----:B------:R-:W-:Y:S02]  /*17980*/  IMAD.MOV.U32 R92, RZ, RZ, R193 ;  /* 0x000000ffff5c7224 */ /* 0x000fe400078e00c1 */
[----:B------:R-:W-:Y:S02]  /*17990*/  IMAD.MOV.U32 R193, RZ, RZ, R6 ;  /* 0x000000ffffc17224 */ /* 0x000fe400078e0006 */
[----:B------:R-:W-:Y:S02]  /*179a0*/  IMAD.MOV.U32 R192, RZ, RZ, R7 ;  /* 0x000000ffffc07224 */ /* 0x000fe400078e0007 */
[----:B------:R-:W-:Y:S01]  /*179b0*/  IMAD.MOV.U32 R150, RZ, RZ, R64 ;  /* 0x000000ffff967224 */ /* 0x000fe200078e0040 */
[----:B------:R-:W3:Y:S01]  /*179c0*/  LDL.LU.64 R6, [R1+0x8] ;  /* 0x0000080001067983 */ /* 0x000ee20000300a00 */
[----:B------:R-:W-:-:S02]  /*179d0*/  IMAD.MOV.U32 R151, RZ, RZ, R65 ;  /* 0x000000ffff977224 */ /* 0x000fc400078e0041 */
[----:B------:R-:W-:Y:S01]  /*179e0*/  IMAD.MOV.U32 R191, RZ, RZ, R4 ;  /* 0x000000ffffbf7224 */ /* 0x000fe200078e0004 */
[----:B------:R-:W4:Y:S01]  /*179f0*/  LDL.LU.64 R64, [R1+0x290] ;  /* 0x0002900001407983 */ /* 0x000f220000300a00 */
[----:B------:R-:W-:Y:S02]  /*17a00*/  IMAD.MOV.U32 R190, RZ, RZ, R5 ;  /* 0x000000ffffbe7224 */ /* 0x000fe400078e0005 */
[----:B------:R-:W-:Y:S01]  /*17a10*/  IMAD.MOV.U32 R182, RZ, RZ, R12 ;  /* 0x000000ffffb67224 */ /* 0x000fe200078e000c */
[----:B------:R-:W5:Y:S01]  /*17a20*/  LDL.LU.64 R4, [R1] ;  /* 0x0000000001047983 */ /* 0x000f620000300a00 */
[----:B------:R-:W-:Y:S02]  /*17a30*/  IMAD.MOV.U32 R183, RZ, RZ, R13 ;  /* 0x000000ffffb77224 */ /* 0x000fe400078e000d */
[----:B------:R-:W-:Y:S01]  /*17a40*/  IMAD.MOV.U32 R152, RZ, RZ, R62 ;  /* 0x000000ffff987224 */ /* 0x000fe200078e003e */
[----:B------:R-:W3:Y:S01]  /*17a50*/  LDL.LU.64 R12, [R1+0x78] ;  /* 0x00007800010c7983 */ /* 0x000ee20000300a00 */
[----:B------:R-:W-:-:S02]  /*17a60*/  IMAD.MOV.U32 R153, RZ, RZ, R63 ;  /* 0x000000ffff997224 */ /* 0x000fc400078e003f */
[----:B------:R-:W-:Y:S01]  /*17a70*/  IMAD.MOV.U32 R184, RZ, RZ, R8 ;  /* 0x000000ffffb87224 */ /* 0x000fe200078e0008 */
[----:B------:R-:W3:Y:S01]  /*17a80*/  LDL.LU.64 R62, [R1+0xa0] ;  /* 0x0000a000013e7983 */ /* 0x000ee20000300a00 */
[----:B------:R-:W-:Y:S02]  /*17a90*/  IMAD.MOV.U32 R185, RZ, RZ, R9 ;  /* 0x000000ffffb97224 */ /* 0x000fe400078e0009 */
[----:B------:R-:W-:Y:S01]  /*17aa0*/  IMAD.MOV.U32 R158, RZ, RZ, R54 ;  /* 0x000000ffff9e7224 */ /* 0x000fe200078e0036 */
[----:B------:R-:W3:Y:S01]  /*17ab0*/  LDL.LU.64 R8, [R1+0x38] ;  /* 0x0000380001087983 */ /* 0x000ee20000300a00 */
        /* <DEDUP_REMOVED lines=8> */
[----:B------:R-:W4:Y:S01]  /*17b40*/  LDL.LU.64 R20, [R1+0x30] ;  /* 0x0000300001147983 */ /* 0x000f220000300a00 */
[----:B------:R-:W-:Y:S02]  /*17b50*/  IMAD.MOV.U32 R161, RZ, RZ, R51 ;  /* 0x000000ffffa17224 */ /* 0x000fe400078e0033 */
[----:B------:R-:W-:Y:S01]  /*17b60*/  IMAD.MOV.U32 R176, RZ, RZ, R24 ;  /* 0x000000ffffb07224 */ /* 0x000fe200078e0018 */
[----:B------:R-:W4:Y:S01]  /*17b70*/  LDL.LU.64 R50, [R1+0x1e0] ;  /* 0x0001e00001327983 */ /* 0x000f220000300a00 */
        /* <DEDUP_REMOVED lines=10> */
[----:B------:R-:W-:Y:S02]  /*17c20*/  IMAD.MOV.U32 R170, RZ, RZ, R34 ;  /* 0x000000ffffaa7224 */ /* 0x000fe400078e0022 */
[----:B------:R-:W-:Y:S02]  /*17c30*/  IMAD.MOV.U32 R171, RZ, RZ, R35 ;  /* 0x000000ffffab7224 */ /* 0x000fe400078e0023 */
[----:B------:R-:W-:Y:S01]  /*17c40*/  IMAD.MOV.U32 R235, RZ, RZ, R236 ;  /* 0x000000ffffeb7224 */ /* 0x000fe200078e00ec */
[----:B------:R-:W4:Y:S01]  /*17c50*/  LDL.LU.64 R34, [R1+0xb0] ;  /* 0x0000b00001227983 */ /* 0x000f220000300a00 */
        /* <DEDUP_REMOVED lines=43> */
[----:B--2---:R-:W-:Y:S02]  /*17f10*/  IMAD.MOV.U32 R239, RZ, RZ, R66 ;  /* 0x000000ffffef7224 */ /* 0x004fe400078e0042 */
[----:B------:R-:W-:-:S02]  /*17f20*/  IMAD.MOV.U32 R238, RZ, RZ, R67 ;  /* 0x000000ffffee7224 */ /* 0x000fc400078e0043 */
[----:B------:R-:W2:Y:S01]  /*17f30*/  LDL.LU.64 R66, [R1+0x1e8] ;  /* 0x0001e80001427983 */ /* 0x000ea20000300a00 */
[----:B------:R-:W-:Y:S02]  /*17f40*/  IMAD.MOV.U32 R197, RZ, RZ, R14 ;  /* 0x000000ffffc57224 */ /* 0x000fe400078e000e */
[----:B------:R-:W-:Y:S01]  /*17f50*/  IMAD.MOV.U32 R233, RZ, RZ, R240 ;  /* 0x000000ffffe97224 */ /* 0x000fe200078e00f0 */
[----:B------:R-:W2:Y:S01]  /*17f60*/  LDL.LU.64 R32, [R1+0x90] ;  /* 0x0000900001207983 */ /* 0x000ea20000300a00 */
[----:B------:R-:W-:Y:S02]  /*17f70*/  IMAD.MOV.U32 R232, RZ, RZ, R241 ;  /* 0x000000ffffe87224 */ /* 0x000fe400078e00f1 */
[----:B------:R-:W-:Y:S01]  /*17f80*/  IMAD.MOV.U32 R196, RZ, RZ, R15 ;  /* 0x000000ffffc47224 */ /* 0x000fe200078e000f */
[----:B------:R-:W2:Y:S01]  /*17f90*/  LDL.LU.64 R60, [R1+0x228] ;  /* 0x00022800013c7983 */ /* 0x000ea20000300a00 */
[----:B------:R-:W-:Y:S02]  /*17fa0*/  IMAD.MOV.U32 R241, RZ, RZ, R248 ;  /* 0x000000fffff17224 */ /* 0x000fe400078e00f8 */
[----:B------:R-:W-:Y:S01]  /*17fb0*/  IMAD.MOV.U32 R240, RZ, RZ, R249 ;  /* 0x000000fffff07224 */ /* 0x000fe200078e00f9 */
[----:B------:R-:W2:Y:S01]  /*17fc0*/  LDL.LU.64 R36, [R1+0xe0] ;  /* 0x0000e00001247983 */ /* 0x000ea20000300a00 */
[----:B------:R-:W-:-:S02]  /*17fd0*/  IMAD.MOV.U32 R14, RZ, RZ, R198 ;  /* 0x000000ffff0e7224 */ /* 0x000fc400078e00c6 */
[----:B------:R-:W-:Y:S01]  /*17fe0*/  IMAD.MOV.U32 R15, RZ, RZ, R199 ;  /* 0x000000ffff0f7224 */ /* 0x000fe200078e00c7 */
[----:B------:R-:W2:Y:S04]  /*17ff0*/  LDL.LU.64 R38, [R1+0x140] ;  /* 0x0001400001267983 */ /* 0x000ea80000300a00 */
[----:B------:R-:W2:Y:S04]  /*18000*/  LDL.LU.64 R42, [R1+0xb8] ;  /* 0x0000b800012a7983 */ /* 0x000ea80000300a00 */
[----:B------:R-:W2:Y:S04]  /*18010*/  LDL.LU.64 R58, [R1+0x68] ;  /* 0x00006800013a7983 */ /* 0x000ea80000300a00 */
[----:B-----5:R1:W-:Y:S04]  /*18020*/  STL [R1], R4 ;  /* 0x0000000401007387 */ /* 0x0203e80000100800 */
[----:B---3--:R-:W-:Y:S01]  /*18030*/  STL [R1+0x8], R12 ;  /* 0x0000080c01007387 */ /* 0x008fe20000100800 */
[----:B-1----:R-:W-:-:S05]  /*18040*/  IMAD.MOV.U32 R4, RZ, RZ, R13 ;  /* 0x000000ffff047224 */ /* 0x002fca00078e000d */
[----:B------:R1:W-:Y:S04]  /*18050*/  STL [R1+0x4], R4 ;  /* 0x0000040401007387 */ /* 0x0003e80000100800 */
[----:B----4-:R-:W-:Y:S01]  /*18060*/  STL [R1+0x10], R20 ;  /* 0x0000101401007387 */ /* 0x010fe20000100800 */
[----:B-1----:R-:W-:-:S03]  /*18070*/  IMAD.MOV.U32 R4, RZ, RZ, R21 ;  /* 0x000000ffff047224 */ /* 0x002fc600078e0015 */
[----:B------:R-:W-:Y:S04]  /*18080*/  STL [R1+0x18], R24 ;  /* 0x0000181801007387 */ /* 0x000fe80000100800 */
[----:B------:R1:W-:Y:S04]  /*18090*/  STL [R1+0xc], R4 ;  /* 0x00000c0401007387 */ /* 0x0003e80000100800 */
[----:B------:R-:W-:Y:S01]  /*180a0*/  STL [R1+0x20], R28 ;  /* 0x0000201c01007387 */ /* 0x000fe20000100800 */
[----:B-1----:R-:W-:-:S05]  /*180b0*/  IMAD.MOV.U32 R4, RZ, RZ, R25 ;  /* 0x000000ffff047224 */ /* 0x002fca00078e0019 */
[----:B------:R1:W-:Y:S04]  /*180c0*/  STL [R1+0x14], R4 ;  /* 0x0000140401007387 */ /* 0x0003e80000100800 */
[----:B------:R-:W-:Y:S01]  /*180d0*/  STL [R1+0x28], R34 ;  /* 0x0000282201007387 */ /* 0x000fe20000100800 */
[----:B-1----:R-:W-:-:S05]  /*180e0*/  IMAD.MOV.U32 R4, RZ, RZ, R29 ;  /* 0x000000ffff047224 */ /* 0x002fca00078e001d */
[----:B------:R1:W-:Y:S01]  /*180f0*/  STL [R1+0x1c], R4 ;  /* 0x00001c0401007387 */ /* 0x0003e20000100800 */
[----:B------:R-:W-:Y:S02]  /*18100*/  IMAD.MOV.U32 R249, RZ, RZ, R10 ;  /* 0x000000fffff97224 */ /* 0x000fe400078e000a */
[----:B------:R-:W-:Y:S02]  /*18110*/  IMAD.MOV.U32 R248, RZ, RZ, R11 ;  /* 0x000000fffff87224 */ /* 0x000fe400078e000b */
[----:B------:R-:W-:Y:S02]  /*18120*/  IMAD.MOV.U32 R211, RZ, RZ, R44 ;  /* 0x000000ffffd37224 */ /* 0x000fe400078e002c */
[----:B-1----:R-:W-:Y:S02]  /*18130*/  IMAD.MOV.U32 R4, RZ, RZ, R35 ;  /* 0x000000ffff047224 */ /* 0x002fe400078e0023 */
[----:B------:R-:W-:Y:S02]  /*18140*/  IMAD.MOV.U32 R210, RZ, RZ, R45 ;  /* 0x000000ffffd27224 */ /* 0x000fe400078e002d */
[----:B------:R-:W-:Y:S01]  /*18150*/  IMAD.MOV.U32 R223, RZ, RZ, R242 ;  /* 0x000000ffffdf7224 */ /* 0x000fe200078e00f2 */
[----:B------:R1:W-:Y:S01]  /*18160*/  STL [R1+0x24], R4 ;  /* 0x0000240401007387 */ /* 0x0003e20000100800 */
        /* <DEDUP_REMOVED lines=40> */
[----:B--2---:R-:W-:Y:S02]  /*183f0*/  IMAD.MOV.U32 R8, RZ, RZ, R36 ;  /* 0x000000ffff087224 */ /* 0x004fe400078e0024 */
[----:B------:R-:W-:Y:S02]  /*18400*/  IMAD.MOV.U32 R9, RZ, RZ, R37 ;  /* 0x000000ffff097224 */ /* 0x000fe400078e0025 */
[----:B------:R-:W-:Y:S01]  /*18410*/  IMAD.MOV.U32 R26, RZ, RZ, R42 ;  /* 0x000000ffff1a7224 */ /* 0x000fe200078e002a */
[----:B------:R-:W-:Y:S01]  /*18420*/  STL [R1+0x30], R58 ;  /* 0x0000303a01007387 */ /* 0x000fe20000100800 */
[----:B------:R-:W-:-:S03]  /*18430*/  IMAD.MOV.U32 R27, RZ, RZ, R43 ;  /* 0x000000ffff1b7224 */ /* 0x000fc600078e002b */
[----:B------:R-:W2:Y:S04]  /*18440*/  LDL.LU.64 R64, [R1+0x1a0] ;  /* 0x0001a00001407983 */ /* 0x000ea80000300a00 */
[----:B------:R-:W3:Y:S01]  /*18450*/  LDL.LU.64 R36, [R1+0x120] ;  /* 0x0001200001247983 */ /* 0x000ee20000300a00 */
[----:B-1----:R-:W-:-:S03]  /*18460*/  IMAD.MOV.U32 R4, RZ, RZ, R59 ;  /* 0x000000ffff047224 */ /* 0x002fc600078e003b */
[----:B------:R-:W4:Y:S04]  /*18470*/  LDL.LU.64 R16, [R1+0xc0] ;  /* 0x0000c00001107983 */ /* 0x000f280000300a00 */
[----:B------:R-:W5:Y:S04]  /*18480*/  LDL.LU.64 R46, [R1+0x200] ;  /* 0x00020000012e7983 */ /* 0x000f680000300a00 */
[----:B------:R-:W2:Y:S04]  /*18490*/  LDL.LU.64 R42, [R1+0x250] ;  /* 0x00025000012a7983 */ /* 0x000ea80000300a00 */
[----:B------:R-:W2:Y:S04]  /*184a0*/  LDL.LU.64 R20, [R1+0xf0] ;  /* 0x0000f00001147983 */ /* 0x000ea80000300a00 */
[----:B------:R-:W2:Y:S01]  /*184b0*/  LDL.LU.64 R30, [R1+0xe8] ;  /* 0x0000e800011e7983 */ /* 0x000ea20000300a00 */
[----:B------:R-:W-:-:S02]  /*184c0*/  IMAD.MOV.U32 R18, RZ, RZ, R32 ;  /* 0x000000ffff127224 */ /* 0x000fc400078e0020 */
[----:B------:R-:W-:Y:S01]  /*184d0*/  IMAD.MOV.U32 R19, RZ, RZ, R33 ;  /* 0x000000ffff137224 */ /* 0x000fe200078e0021 */
[----:B------:R1:W-:Y:S01]  /*184e0*/  STL [R1+0x2c], R4 ;  /* 0x00002c0401007387 */ /* 0x0003e20000100800 */
[----:B------:R-:W-:Y:S02]  /*184f0*/  IMAD.MOV.U32 R32, RZ, RZ, R38 ;  /* 0x000000ffff207224 */ /* 0x000fe400078e0026 */
[----:B------:R-:W-:Y:S01]  /*18500*/  IMAD.MOV.U32 R33, RZ, RZ, R39 ;  /* 0x000000ffff217224 */ /* 0x000fe200078e0027 */
[----:B------:R1:W-:Y:S01]  /*18510*/  STL [R1+0x38], R44 ;  /* 0x0000382c01007387 */ /* 0x0003e20000100800 */
[----:B------:R-:W-:Y:S02]  /*18520*/  IMAD.MOV.U32 R38, RZ, RZ, R54 ;  /* 0x000000ffff267224 */ /* 0x000fe400078e0036 */
[----:B------:R-:W-:Y:S01]  /*18530*/  IMAD.MOV.U32 R39, RZ, RZ, R55 ;  /* 0x000000ffff277224 */ /* 0x000fe200078e0037 */
[----:B------:R-:W3:Y:S04]  /*18540*/  LDL.LU.64 R22, [R1+0x60] ;  /* 0x0000600001167983 */ /* 0x000ee80000300a00 */
[----:B------:R-:W3:Y:S04]  /*18550*/  LDL.LU.64 R54, [R1+0x270] ;  /* 0x0002700001367983 */ /* 0x000ee80000300a00 */
[----:B------:R-:W3:Y:S04]  /*18560*/  LDL.LU.64 R50, [R1+0x1c8] ;  /* 0x0001c80001327983 */ /* 0x000ee80000300a00 */
[----:B------:R-:W3:Y:S04]  /*18570*/  LDL.LU.64 R6, [R1+0x110] ;  /* 0x0001100001067983 */ /* 0x000ee80000300a00 */
[----:B------:R-:W3:Y:S04]  /*18580*/  LDL.LU.64 R24, [R1+0x1f8] ;  /* 0x0001f80001187983 */ /* 0x000ee80000300a00 */
[----:B------:R-:W3:Y:S04]  /*18590*/  LDL.LU.64 R28, [R1+0x1a8] ;  /* 0x0001a800011c7983 */ /* 0x000ee80000300a00 */
[----:B-1----:R-:W3:Y:S04]  /*185a0*/  LDL.LU.64 R4, [R1+0x100] ;  /* 0x0001000001047983 */ /* 0x002ee80000300a00 */
[----:B------:R-:W3:Y:S04]  /*185b0*/  LDL.LU.64 R12, [R1+0x130] ;  /* 0x00013000010c7983 */ /* 0x000ee80000300a00 */
[----:B------:R-:W3:Y:S04]  /*185c0*/  LDL.LU.64 R58, [R1+0x180] ;  /* 0x00018000013a7983 */ /* 0x000ee80000300a00 */
[----:B------:R-:W3:Y:S01]  /*185d0*/  LDL.LU.64 R48, [R1+0x58] ;  /* 0x0000580001307983 */ /* 0x000ee20000300a00 */
[----:B------:R-:W-:-:S05]  /*185e0*/  IMAD.MOV.U32 R44, RZ, RZ, R45 ;  /* 0x000000ffff2c7224 */ /* 0x000fca00078e002d */
[----:B------:R1:W-:Y:S04]  /*185f0*/  STL [R1+0x34], R44 ;  /* 0x0000342c01007387 */ /* 0x0003e80000100800 */
[----:B------:R1:W-:Y:S04]  /*18600*/  STL [R1+0x40], R40 ;  /* 0x0000402801007387 */ /* 0x0003e80000100800 */
[----:B-1----:R-:W5:Y:S01]  /*18610*/  LDL.LU.64 R44, [R1+0x118] ;  /* 0x00011800012c7983 */ /* 0x002f620000300a00 */
[----:B------:R-:W-:-:S03]  /*18620*/  IMAD.MOV.U32 R40, RZ, RZ, R41 ;  /* 0x000000ffff287224 */ /* 0x000fc600078e0029 */
[----:B--2---:R1:W-:Y:S04]  /*18630*/  STL [R1+0x48], R30 ;  /* 0x0000481e01007387 */ /* 0x0043e80000100800 */
[----:B------:R-:W-:Y:S01]  /*18640*/  STL [R1+0x3c], R40 ;  /* 0x00003c2801007387 */ /* 0x000fe20000100800 */
[----:B-1----:R-:W-:-:S05]  /*18650*/  IMAD.MOV.U32 R30, RZ, RZ, R31 ;  /* 0x000000ffff1e7224 */ /* 0x002fca00078e001f */
[----:B------:R-:W-:Y:S04]  /*18660*/  STL [R1+0x44], R30 ;  /* 0x0000441e01007387 */ /* 0x000fe80000100800 */
[----:B------:R1:W-:Y:S01]  /*18670*/  STL [R1+0x50], R18 ;  /* 0x0000501201007387 */ /* 0x0003e20000100800 */
[----:B------:R-:W-:Y:S02]  /*18680*/  IMAD.MOV.U32 R31, RZ, RZ, R21 ;  /* 0x000000ffff1f7224 */ /* 0x000fe400078e0015 */
[----:B-1----:R-:W-:Y:S02]  /*18690*/  IMAD.MOV.U32 R18, RZ, RZ, R19 ;  /* 0x000000ffff127224 */ /* 0x002fe400078e0013 */
[----:B------:R-:W-:-:S03]  /*186a0*/  IMAD.MOV.U32 R19, RZ, RZ, R11 ;  /* 0x000000ffff137224 */ /* 0x000fc600078e000b */
[----:B------:R1:W-:Y:S01]  /*186b0*/  STL [R1+0x4c], R18 ;  /* 0x00004c1201007387 */ /* 0x0003e20000100800 */
[----:B----4-:R-:W-:Y:S02]  /*186c0*/  IMAD.MOV.U32 R11, RZ, RZ, R17 ;  /* 0x000000ffff0b7224 */ /* 0x010fe400078e0011 */
[----:B------:R-:W-:Y:S02]  /*186d0*/  IMAD.MOV.U32 R30, RZ, RZ, R20 ;  /* 0x000000ffff1e7224 */ /* 0x000fe400078e0014 */
[----:B-1----:R-:W-:Y:S01]  /*186e0*/  IMAD.MOV.U32 R18, RZ, RZ, R10 ;  /* 0x000000ffff127224 */ /* 0x002fe200078e000a */
[----:B---3--:R1:W-:Y:S01]  /*186f0*/  STL [R1+0x58], R48 ;  /* 0x0000583001007387 */ /* 0x0083e20000100800 */
[----:B------:R-:W-:-:S03]  /*18700*/  IMAD.MOV.U32 R10, RZ, RZ, R16 ;  /* 0x000000ffff0a7224 */ /* 0x000fc600078e0010 */
[----:B------:R-:W2:Y:S04]  /*18710*/  LDL.LU.64 R16, [R1+0x160] ;  /* 0x0001600001107983 */ /* 0x000ea80000300a00 */
[----:B------:R-:W3:Y:S04]  /*18720*/  LDL.LU.64 R20, [R1+0x170] ;  /* 0x0001700001147983 */ /* 0x000ee80000300a00 */
[----:B------:R-:W4:Y:S01]  /*18730*/  LDL.LU.64 R40, [R1+0x88] ;  /* 0x0000880001287983 */ /* 0x000f220000300a00 */
[----:B-1----:R-:W-:-:S05]  /*18740*/  IMAD.MOV.U32 R48, RZ, RZ, R49 ;  /* 0x000000ffff307224 */ /* 0x002fca00078e0031 */
[----:B------:R-:W-:Y:S04]  /*18750*/  STL [R1+0x54], R48 ;  /* 0x0000543001007387 */ /* 0x000fe80000100800 */
[----:B------:R1:W-:Y:S02]  /*18760*/  STL [R1+0x60], R22 ;  /* 0x0000601601007387 */ /* 0x0003e40000100800 */
[----:B-1----:R-:W-:-:S05]  /*18770*/  IMAD.MOV.U32 R22, RZ, RZ, R23 ;  /* 0x000000ffff167224 */ /* 0x002fca00078e0017 */
[----:B------:R1:W-:Y:S04]  /*18780*/  STL [R1+0x5c], R22 ;  /* 0x00005c1601007387 */ /* 0x0003e80000100800 */
[----:B-1----:R-:W2:Y:S04]  /*18790*/  LDL.LU.64 R22, [R1+0x148] ;  /* 0x0001480001167983 */ /* 0x002ea80000300a00 */
[----:B-----5:R1:W-:Y:S02]  /*187a0*/  STL [R1+0x68], R44 ;  /* 0x0000682c01007387 */ /* 0x0203e40000100800 */
[----:B-1----:R-:W-:-:S05]  /*187b0*/  IMAD.MOV.U32 R44, RZ, RZ, R45 ;  /* 0x000000ffff2c7224 */ /* 0x002fca00078e002d */
[----:B------:R-:W-:Y:S04]  /*187c0*/  STL [R1+0x64], R44 ;  /* 0x0000642c01007387 */ /* 0x000fe80000100800 */
[----:B------:R1:W-:Y:S02]  /*187d0*/  STL [R1+0x70], R26 ;  /* 0x0000701a01007387 */ /* 0x0003e40000100800 */
[----:B-1----:R-:W-:-:S05]  /*187e0*/  IMAD.MOV.U32 R26, RZ, RZ, R27 ;  /* 0x000000ffff1a7224 */ /* 0x002fca00078e001b */
[----:B------:R1:W-:Y:S04]  /*187f0*/  STL [R1+0x6c], R26 ;  /* 0x00006c1a01007387 */ /* 0x0003e80000100800 */
[----:B----4-:R4:W-:Y:S04]  /*18800*/  STL [R1+0x78], R40 ;  /* 0x0000782801007387 */ /* 0x0109e80000100800 */
[----:B-1----:R-:W5:Y:S01]  /*18810*/  LDL.LU.64 R26, [R1+0x98] ;  /* 0x00009800011a7983 */ /* 0x002f620000300a00 */
[----:B----4-:R-:W-:-:S05]  /*18820*/  IMAD.MOV.U32 R40, RZ, RZ, R41 ;  /* 0x000000ffff287224 */ /* 0x010fca00078e0029 */
[----:B------:R-:W-:Y:S04]  /*18830*/  STL [R1+0x74], R40 ;  /* 0x0000742801007387 */ /* 0x000fe80000100800 */
[----:B------:R1:W-:Y:S02]  /*18840*/  STL [R1+0x80], R14 ;  /* 0x0000800e01007387 */ /* 0x0003e40000100800 */
[----:B-1----:R-:W-:-:S05]  /*18850*/  IMAD.MOV.U32 R14, RZ, RZ, R15 ;  /* 0x000000ffff0e7224 */ /* 0x002fca00078e000f */
[----:B------:R1:W-:Y:S04]  /*18860*/  STL [R1+0x7c], R14 ;  /* 0x00007c0e01007387 */ /* 0x0003e80000100800 */
[----:B--2---:R2:W-:Y:S04]  /*18870*/  STL [R1+0x88], R22 ;  /* 0x0000881601007387 */ /* 0x0045e80000100800 */
[----:B-1----:R-:W4:Y:S01]  /*18880*/  LDL.LU.64 R14, [R1+0x178] ;  /* 0x00017800010e7983 */ /* 0x002f220000300a00 */
[----:B------:R-:W-:Y:S02]  /*18890*/  IMAD.MOV.U32 R40, RZ, RZ, R23 ;  /* 0x000000ffff287224 */ /* 0x000fe400078e0017 */
[----:B--2---:R-:W-:-:S03]  /*188a0*/  IMAD.MOV.U32 R22, RZ, RZ, R6 ;  /* 0x000000ffff167224 */ /* 0x004fc600078e0006 */
[----:B------:R-:W-:Y:S01]  /*188b0*/  STL [R1+0x84], R40 ;  /* 0x0000842801007387 */ /* 0x000fe20000100800 */
[----:B------:R-:W-:Y:S02]  /*188c0*/  IMAD.MOV.U32 R23, RZ, RZ, R7 ;  /* 0x000000ffff177224 */ /* 0x000fe400078e0007 */
[----:B------:R-:W-:Y:S01]  /*188d0*/  IMAD.MOV.U32 R6, RZ, RZ, R4 ;  /* 0x000000ffff067224 */ /* 0x000fe200078e0004 */
[----:B------:R1:W-:Y:S01]  /*188e0*/  STL [R1+0x90], R30 ;  /* 0x0000901e01007387 */ /* 0x0003e20000100800 */
[----:B------:R-:W-:Y:S02]  /*188f0*/  IMAD.MOV.U32 R7, RZ, RZ, R5 ;  /* 0x000000ffff077224 */ /* 0x000fe400078e0005 */
[----:B------:R-:W-:Y:S02]  /*18900*/  IMAD.MOV.U32 R4, RZ, RZ, R8 ;  /* 0x000000ffff047224 */ /* 0x000fe400078e0008 */
[----:B------:R-:W-:Y:S02]  /*18910*/  IMAD.MOV.U32 R5, RZ, RZ, R9 ;  /* 0x000000ffff057224 */ /* 0x000fe400078e0009 */
[----:B------:R-:W2:Y:S01]  /*18920*/  LDL.LU.64 R8, [R1+0xc8] ;  /* 0x0000c80001087983 */ /* 0x000ea20000300a00 */
[----:B-1----:R-:W-:-:S05]  /*18930*/  IMAD.MOV.U32 R30, RZ, RZ, R31 ;  /* 0x000000ffff1e7224 */ /* 0x002fca00078e001f */
[----:B------:R-:W-:Y:S04]  /*18940*/  STL [R1+0x8c], R30 ;  /* 0x00008c1e01007387 */ /* 0x000fe80000100800 */
[----:B-----5:R1:W-:Y:S02]  /*18950*/  STL [R1+0x98], R26 ;  /* 0x0000981a01007387 */ /* 0x0203e40000100800 */
[----:B-1----:R-:W-:-:S05]  /*18960*/  IMAD.MOV.U32 R26, RZ, RZ, R27 ;  /* 0x000000ffff1a7224 */ /* 0x002fca00078e001b */
[----:B------:R-:W-:Y:S04]  /*18970*/  STL [R1+0x94], R26 ;  /* 0x0000941a01007387 */ /* 0x000fe80000100800 */
[----:B------:R1:W-:Y:S02]  /*18980*/  STL [R1+0xa0], R18 ;  /* 0x0000a01201007387 */ /* 0x0003e40000100800 */
[----:B-1----:R-:W-:-:S05]  /*18990*/  IMAD.MOV.U32 R18, RZ, RZ, R19 ;  /* 0x000000ffff127224 */ /* 0x002fca00078e0013 */
[----:B------:R1:W-:Y:S04]  /*189a0*/  STL [R1+0x9c], R18 ;  /* 0x00009c1201007387 */ /* 0x0003e80000100800 */
[----:B-1----:R-:W5:Y:S04]  /*189b0*/  LDL.LU.64 R18, [R1+0x198] ;  /* 0x0001980001127983 */ /* 0x002f680000300a00 */
[----:B----4-:R1:W-:Y:S02]  /*189c0*/  STL [R1+0xa8], R14 ;  /* 0x0000a80e01007387 */ /* 0x0103e40000100800 */
[----:B-1----:R-:W-:-:S05]  /*189d0*/  IMAD.MOV.U32 R14, RZ, RZ, R15 ;  /* 0x000000ffff0e7224 */ /* 0x002fca00078e000f */
[----:B------:R1:W-:Y:S04]  /*189e0*/  STL [R1+0xa4], R14 ;  /* 0x0000a40e01007387 */ /* 0x0003e80000100800 */
[----:B-1----:R-:W4:Y:S04]  /*189f0*/  LDL.LU.64 R14, [R1+0xd8] ;  /* 0x0000d800010e7983 */ /* 0x002f280000300a00 */
[----:B------:R1:W-:Y:S02]  /*18a00*/  STL [R1+0xb0], R22 ;  /* 0x0000b01601007387 */ /* 0x0003e40000100800 */
[----:B-1----:R-:W-:-:S05]  /*18a10*/  IMAD.MOV.U32 R22, RZ, RZ, R23 ;  /* 0x000000ffff167224 */ /* 0x002fca00078e0017 */
[----:B------:R-:W-:Y:S04]  /*18a20*/  STL [R1+0xac], R22 ;  /* 0x0000ac1601007387 */ /* 0x000fe80000100800 */
[----:B--2---:R1:W-:Y:S02]  /*18a30*/  STL [R1+0xb8], R8 ;  /* 0x0000b80801007387 */ /* 0x0043e40000100800 */
[----:B-1----:R-:W-:-:S05]  /*18a40*/  IMAD.MOV.U32 R8, RZ, RZ, R9 ;  /* 0x000000ffff087224 */ /* 0x002fca00078e0009 */
[----:B------:R1:W-:Y:S04]  /*18a50*/  STL [R1+0xb4], R8 ;  /* 0x0000b40801007387 */ /* 0x0003e80000100800 */
[----:B-1----:R-:W2:Y:S04]  /*18a60*/  LDL.LU.64 R8, [R1+0x1d0] ;  /* 0x0001d00001087983 */ /* 0x002ea80000300a00 */
[----:B------:R1:W-:Y:S02]  /*18a70*/  STL [R1+0xc0], R10 ;  /* 0x0000c00a01007387 */ /* 0x0003e40000100800 */
[----:B-1----:R-:W-:-:S05]  /*18a80*/  IMAD.MOV.U32 R10, RZ, RZ, R11 ;  /* 0x000000ffff0a7224 */ /* 0x002fca00078e000b */
[----:B------:R1:W-:Y:S04]  /*18a90*/  STL [R1+0xbc], R10 ;  /* 0x0000bc0a01007387 */ /* 0x0003e80000100800 */
[----:B-1----:R-:W3:Y:S04]  /*18aa0*/  LDL.LU.64 R10, [R1+0x128] ;  /* 0x00012800010a7983 */ /* 0x002ee80000300a00 */
[----:B-----5:R1:W-:Y:S02]  /*18ab0*/  STL [R1+0xc8], R18 ;  /* 0x0000c81201007387 */ /* 0x0203e40000100800 */
[----:B-1----:R-:W-:-:S05]  /*18ac0*/  IMAD.MOV.U32 R18, RZ, RZ, R19 ;  /* 0x000000ffff127224 */ /* 0x002fca00078e0013 */
[----:B------:R-:W-:Y:S04]  /*18ad0*/  STL [R1+0xc4], R18 ;  /* 0x0000c41201007387 */ /* 0x000fe80000100800 */
[----:B------:R1:W-:Y:S02]  /*18ae0*/  STL [R1+0xd0], R12 ;  /* 0x0000d00c01007387 */ /* 0x0003e40000100800 */
[----:B-1----:R-:W-:Y:S02]  /*18af0*/  IMAD.MOV.U32 R12, RZ, RZ, R13 ;  /* 0x000000ffff0c7224 */ /* 0x002fe400078e000d */
[----:B------:R-:W-:-:S03]  /*18b00*/  IMAD.MOV.U32 R13, RZ, RZ, R33 ;  /* 0x000000ffff0d7224 */ /* 0x000fc600078e0021 */
[----:B------:R1:W-:Y:S04]  /*18b10*/  STL [R1+0xcc], R12 ;  /* 0x0000cc0c01007387 */ /* 0x0003e80000100800 */
[----:B----4-:R4:W-:Y:S01]  /*18b20*/  STL [R1+0xd8], R14 ;  /* 0x0000d80e01007387 */ /* 0x0109e20000100800 */
[----:B-1----:R-:W-:-:S03]  /*18b30*/  IMAD.MOV.U32 R12, RZ, RZ, R32 ;  /* 0x000000ffff0c7224 */ /* 0x002fc600078e0020 */
[----:B------:R-:W5:Y:S01]  /*18b40*/  LDL.LU.64 R32, [R1+0x210] ;  /* 0x0002100001207983 */ /* 0x000f620000300a00 */
[----:B----4-:R-:W-:-:S05]  /*18b50*/  IMAD.MOV.U32 R14, RZ, RZ, R15 ;  /* 0x000000ffff0e7224 */ /* 0x010fca00078e000f */
[----:B------:R-:W-:Y:S04]  /*18b60*/  STL [R1+0xd4], R14 ;  /* 0x0000d40e01007387 */ /* 0x000fe80000100800 */
[----:B------:R1:W-:Y:S02]  /*18b70*/  STL [R1+0xe0], R4 ;  /* 0x0000e00401007387 */ /* 0x0003e40000100800 */
[----:B-1----:R-:W-:-:S05]  /*18b80*/  IMAD.MOV.U32 R4, RZ, RZ, R5 ;  /* 0x000000ffff047224 */ /* 0x002fca00078e0005 */
[----:B------:R1:W-:Y:S04]  /*18b90*/  STL [R1+0xdc], R4 ;  /* 0x0000dc0401007387 */ /* 0x0003e80000100800 */
[----:B-1----:R-:W4:Y:S04]  /*18ba0*/  LDL.LU.64 R4, [R1+0x138] ;  /* 0x0001380001047983 */ /* 0x002f280000300a00 */
[----:B--2---:R1:W-:Y:S02]  /*18bb0*/  STL [R1+0xe8], R8 ;  /* 0x0000e80801007387 */ /* 0x0043e40000100800 */
[----:B-1----:R-:W-:-:S05]  /*18bc0*/  IMAD.MOV.U32 R8, RZ, RZ, R9 ;  /* 0x000000ffff087224 */ /* 0x002fca00078e0009 */
[----:B------:R1:W-:Y:S04]  /*18bd0*/  STL [R1+0xe4], R8 ;  /* 0x0000e40801007387 */ /* 0x0003e80000100800 */
[----:B---3--:R2:W-:Y:S04]  /*18be0*/  STL [R1+0xf0], R20 ;  /* 0x0000f01401007387 */ /* 0x0085e80000100800 */
[----:B-1----:R-:W3:Y:S01]  /*18bf0*/  LDL.LU.64 R8, [R1+0x258] ;  /* 0x0002580001087983 */ /* 0x002ee20000300a00 */
[----:B------:R-:W-:-:S05]  /*18c00*/  IMAD.MOV.U32 R14, RZ, RZ, R21 ;  /* 0x000000ffff0e7224 */ /* 0x000fca00078e0015 */
[----:B------:R-:W-:Y:S01]  /*18c10*/  STL [R1+0xec], R14 ;  /* 0x0000ec0e01007387 */ /* 0x000fe20000100800 */
[----:B--2---:R-:W-:Y:S02]  /*18c20*/  IMAD.MOV.U32 R20, RZ, RZ, R24 ;  /* 0x000000ffff147224 */ /* 0x004fe400078e0018 */
[----:B------:R-:W-:Y:S01]  /*18c30*/  IMAD.MOV.U32 R21, RZ, RZ, R25 ;  /* 0x000000ffff157224 */ /* 0x000fe200078e0019 */
[----:B------:R1:W-:Y:S01]  /*18c40*/  STL [R1+0xf8], R10 ;  /* 0x0000f80a01007387 */ /* 0x0003e20000100800 */
[----:B------:R-:W-:Y:S02]  /*18c50*/  IMAD.MOV.U32 R24, RZ, RZ, R28 ;  /* 0x000000ffff187224 */ /* 0x000fe400078e001c */
[----:B------:R-:W-:Y:S02]  /*18c60*/  IMAD.MOV.U32 R25, RZ, RZ, R29 ;  /* 0x000000ffff197224 */ /* 0x000fe400078e001d */
[----:B------:R-:W2:Y:S04]  /*18c70*/  LDL.LU.64 R28, [R1+0x158] ;  /* 0x00015800011c7983 */ /* 0x000ea80000300a00 */
[----:B------:R1:W-:Y:S02]  /*18c80*/  STL [R1+0x100], R6 ;  /* 0x0001000601007387 */ /* 0x0003e40000100800 */
[----:B-1----:R-:W-:-:S05]  /*18c90*/  IMAD.MOV.U32 R10, RZ, RZ, R11 ;  /* 0x000000ffff0a7224 */ /* 0x002fca00078e000b */
[----:B------:R-:W-:Y:S01]  /*18ca0*/  STL [R1+0xf4], R10 ;  /* 0x0000f40a01007387 */ /* 0x000fe20000100800 */
[----:B------:R-:W-:-:S05]  /*18cb0*/  IMAD.MOV.U32 R6, RZ, RZ, R7 ;  /* 0x000000ffff067224 */ /* 0x000fca00078e0007 */
[----:B------:R5:W-:Y:S02]  /*18cc0*/  STL [R1+0xfc], R6 ;  /* 0x0000fc0601007387 */ /* 0x000be40000100800 */
[----:B-----5:R-:W-:Y:S02]  /*18cd0*/  IMAD.MOV.U32 R6, RZ, RZ, R33 ;  /* 0x000000ffff067224 */ /* 0x020fe400078e0021 */
[----:B------:R1:W-:Y:S04]  /*18ce0*/  STL [R1+0x108], R32 ;  /* 0x0001082001007387 */ /* 0x0003e80000100800 */
[----:B------:R5:W-:Y:S04]  /*18cf0*/  STL [R1+0x104], R6 ;  /* 0x0001040601007387 */ /* 0x000be80000100800 */
[----:B-1----:R-:W2:Y:S01]  /*18d00*/  LDL.LU.64 R32, [R1+0x298] ;  /* 0x0002980001207983 */ /* 0x002ea20000300a00 */
[----:B-----5:R-:W-:-:S03]  /*18d10*/  IMAD.MOV.U32 R6, RZ, RZ, R39 ;  /* 0x000000ffff067224 */ /* 0x020fc600078e0027 */
[----:B------:R1:W-:Y:S04]  /*18d20*/  STL [R1+0x110], R38 ;  /* 0x0001102601007387 */ /* 0x0003e80000100800 */
[----:B------:R-:W-:Y:S04]  /*18d30*/  STL [R1+0x10c], R6 ;  /* 0x00010c0601007387 */ /* 0x000fe80000100800 */
[----:B----4-:R4:W-:Y:S04]  /*18d40*/  STL [R1+0x118], R4 ;  /* 0x0001180401007387 */ /* 0x0109e80000100800 */
[----:B-1----:R-:W5:Y:S01]  /*18d50*/  LDL.LU.64 R38, [R1+0x190] ;  /* 0x0001900001267983 */ /* 0x002f620000300a00 */
[----:B----4-:R-:W-:-:S05]  /*18d60*/  IMAD.MOV.U32 R4, RZ, RZ, R5 ;  /* 0x000000ffff047224 */ /* 0x010fca00078e0005 */
[----:B------:R1:W-:Y:S04]  /*18d70*/  STL [R1+0x114], R4 ;  /* 0x0001140401007387 */ /* 0x0003e80000100800 */
[----:B------:R4:W-:Y:S01]  /*18d80*/  STL [R1+0x120], R36 ;  /* 0x0001202401007387 */ /* 0x0009e20000100800 */
[----:B-1----:R-:W-:-:S03]  /*18d90*/  IMAD.MOV.U32 R4, RZ, RZ, R37 ;  /* 0x000000ffff047224 */ /* 0x002fc600078e0025 */
[----:B----4-:R-:W4:Y:S04]  /*18da0*/  LDL.LU.64 R36, [R1+0x2c0] ;  /* 0x0002c00001247983 */ /* 0x010f280000300a00 */
[----:B------:R1:W-:Y:S04]  /*18db0*/  STL [R1+0x11c], R4 ;  /* 0x00011c0401007387 */ /* 0x0003e80000100800 */
[----:B---3--:R-:W-:Y:S01]  /*18dc0*/  STL [R1+0x128], R8 ;  /* 0x0001280801007387 */ /* 0x008fe20000100800 */
[----:B-1----:R-:W-:-:S05]  /*18dd0*/  IMAD.MOV.U32 R4, RZ, RZ, R9 ;  /* 0x000000ffff047224 */ /* 0x002fca00078e0009 */
[----:B------:R1:W-:Y:S04]  /*18de0*/  STL [R1+0x124], R4 ;  /* 0x0001240401007387 */ /* 0x0003e80000100800 */
[----:B------:R3:W-:Y:S01]  /*18df0*/  STL [R1+0x130], R24 ;  /* 0x0001301801007387 */ /* 0x0007e20000100800 */
[----:B-1----:R-:W-:-:S03]  /*18e00*/  IMAD.MOV.U32 R4, RZ, RZ, R25 ;  /* 0x000000ffff047224 */ /* 0x002fc600078e0019 */
[----:B---3--:R-:W3:Y:S04]  /*18e10*/  LDL.LU.64 R24, [R1+0x1b0] ;  /* 0x0001b00001187983 */ /* 0x008ee80000300a00 */
[----:B------:R1:W-:Y:S04]  /*18e20*/  STL [R1+0x12c], R4 ;  /* 0x00012c0401007387 */ /* 0x0003e80000100800 */
[----:B--2---:R2:W-:Y:S01]  /*18e30*/  STL [R1+0x138], R28 ;  /* 0x0001381c01007387 */ /* 0x0045e20000100800 */
[----:B-1----:R-:W-:-:S03]  /*18e40*/  IMAD.MOV.U32 R4, RZ, RZ, R29 ;  /* 0x000000ffff047224 */ /* 0x002fc600078e001d */
[----:B------:R-:W-:Y:S04]  /*18e50*/  STL [R1+0x140], R12 ;  /* 0x0001400c01007387 */ /* 0x000fe80000100800 */
[----:B------:R1:W-:Y:S04]  /*18e60*/  STL [R1+0x134], R4 ;  /* 0x0001340401007387 */ /* 0x0003e80000100800 */
[----:B--2---:R-:W2:Y:S01]  /*18e70*/  LDL.LU.64 R28, [R1+0x2f8] ;  /* 0x0002f800011c7983 */ /* 0x004ea20000300a00 */
[----:B-1----:R-:W-:-:S05]  /*18e80*/  IMAD.MOV.U32 R4, RZ, RZ, R13 ;  /* 0x000000ffff047224 */ /* 0x002fca00078e000d */
[----:B------:R1:W-:Y:S04]  /*18e90*/  STL [R1+0x13c], R4 ;  /* 0x00013c0401007387 */ /* 0x0003e80000100800 */
[----:B------:R1:W-:Y:S02]  /*18ea0*/  STL [R1+0x148], R32 ;  /* 0x0001482001007387 */ /* 0x0003e40000100800 */
[----:B-1----:R-:W-:Y:S02]  /*18eb0*/  IMAD.MOV.U32 R4, RZ, RZ, R33 ;  /* 0x000000ffff047224 */ /* 0x002fe400078e0021 */
[----:B------:R-:W2:Y:S04]  /*18ec0*/  LDL.LU.64 R32, [R1+0x1b8] ;  /* 0x0001b80001207983 */ /* 0x000ea80000300a00 */
[----:B------:R1:W-:Y:S04]  /*18ed0*/  STL [R1+0x144], R4 ;  /* 0x0001440401007387 */ /* 0x0003e80000100800 */
[----:B------:R5:W-:Y:S01]  /*18ee0*/  STL [R1+0x150], R34 ;  /* 0x0001502201007387 */ /* 0x000be20000100800 */
[----:B-1----:R-:W-:-:S03]  /*18ef0*/  IMAD.MOV.U32 R4, RZ, RZ, R35 ;  /* 0x000000ffff047224 */ /* 0x002fc600078e0023 */
[----:B-----5:R-:W5:Y:S04]  /*18f00*/  LDL.64 R34, [R1+0x328] ;  /* 0x0003280001227983 */ /* 0x020f680000100a00 */
[----:B------:R1:W-:Y:S04]  /*18f10*/  STL [R1+0x14c], R4 ;  /* 0x00014c0401007387 */ /* 0x0003e80000100800 */
[----:B------:R1:W-:Y:S02]  /*18f20*/  STL [R1+0x158], R38 ;  /* 0x0001582601007387 */ /* 0x0003e40000100800 */
[----:B-1----:R-:W-:-:S05]  /*18f30*/  IMAD.MOV.U32 R4, RZ, RZ, R39 ;  /* 0x000000ffff047224 */ /* 0x002fca00078e0027 */
[----:B------:R1:W-:Y:S01]  /*18f40*/  STL [R1+0x154], R4 ;  /* 0x0001540401007387 */ /* 0x0003e20000100800 */
[----:B------:R-:W-:Y:S02]  /*18f50*/  IMAD.MOV.U32 R38, RZ, RZ, R46 ;  /* 0x000000ffff267224 */ /* 0x000fe400078e002e */
[----:B------:R-:W-:Y:S01]  /*18f60*/  IMAD.MOV.U32 R39, RZ, RZ, R47 ;  /* 0x000000ffff277224 */ /* 0x000fe200078e002f */
[----:B------:R-:W-:Y:S04]  /*18f70*/  STL [R1+0x160], R16 ;  /* 0x0001601001007387 */ /* 0x000fe80000100800 */
[----:B------:R-:W5:Y:S01]  /*18f80*/  LDL.LU.64 R46, [R1+0x1d8] ;  /* 0x0001d800012e7983 */ /* 0x000f620000300a00 */
[----:B-1----:R-:W-:-:S03]  /*18f90*/  IMAD.MOV.U32 R4, RZ, RZ, R17 ;  /* 0x000000ffff047224 */ /* 0x002fc600078e0011 */
[----:B----4-:R-:W-:Y:S04]  /*18fa0*/  STL [R1+0x168], R36 ;  /* 0x0001682401007387 */ /* 0x010fe80000100800 */
[----:B------:R1:W-:Y:S04]  /*18fb0*/  STL [R1+0x15c], R4 ;  /* 0x00015c0401007387 */ /* 0x0003e80000100800 */
[----:B------:R-:W-:Y:S01]  /*18fc0*/  STL [R1+0x170], R20 ;  /* 0x0001701401007387 */ /* 0x000fe20000100800 */
[----:B-1----:R-:W-:-:S05]  /*18fd0*/  IMAD.MOV.U32 R4, RZ, RZ, R37 ;  /* 0x000000ffff047224 */ /* 0x002fca00078e0025 */
[----:B------:R1:W-:Y:S04]  /*18fe0*/  STL [R1+0x164], R4 ;  /* 0x0001640401007387 */ /* 0x0003e80000100800 */
[----:B------:R-:W4:Y:S01]  /*18ff0*/  LDL.LU.64 R36, [R1+0x350] ;  /* 0x0003500001247983 */ /* 0x000f220000300a00 */
[----:B-1----:R-:W-:-:S03]  /*19000*/  IMAD.MOV.U32 R4, RZ, RZ, R21 ;  /* 0x000000ffff047224 */ /* 0x002fc600078e0015 */
[----:B---3--:R-:W-:Y:S04]  /*19010*/  STL [R1+0x178], R24 ;  /* 0x0001781801007387 */ /* 0x008fe80000100800 */
[----:B------:R1:W-:Y:S02]  /*19020*/  STL [R1+0x16c], R4 ;  /* 0x00016c0401007387 */ /* 0x0003e40000100800 */
[----:B-1----:R-:W-:-:S05]  /*19030*/  IMAD.MOV.U32 R4, RZ, RZ, R25 ;  /* 0x000000ffff047224 */ /* 0x002fca00078e0019 */
[----:B------:R1:W-:Y:S04]  /*19040*/  STL [R1+0x174], R4 ;  /* 0x0001740401007387 */ /* 0x0003e80000100800 */
[----:B------:R3:W-:Y:S01]  /*19050*/  STL [R1+0x180], R58 ;  /* 0x0001803a01007387 */ /* 0x0007e20000100800 */
[----:B-1----:R-:W-:-:S03]  /*19060*/  IMAD.MOV.U32 R4, RZ, RZ, R59 ;  /* 0x000000ffff047224 */ /* 0x002fc600078e003b */
[----:B---3--:R-:W3:Y:S04]  /*19070*/  LDL.LU.64 R58, [R1+0x208] ;  /* 0x00020800013a7983 */ /* 0x008ee80000300a00 */
[----:B------:R1:W-:Y:S04]  /*19080*/  STL [R1+0x17c], R4 ;  /* 0x00017c0401007387 */ /* 0x0003e80000100800 */
[----:B--2---:R-:W-:Y:S01]  /*19090*/  STL [R1+0x188], R28 ;  /* 0x0001881c01007387 */ /* 0x004fe20000100800 */
[----:B-1----:R-:W-:-:S05]  /*190a0*/  IMAD.MOV.U32 R4, RZ, RZ, R29 ;  /* 0x000000ffff047224 */ /* 0x002fca00078e001d */
[----:B------:R1:W-:Y:S04]  /*190b0*/  STL [R1+0x184], R4 ;  /* 0x0001840401007387 */ /* 0x0003e80000100800 */
[----:B------:R2:W-:Y:S01]  /*190c0*/  STL [R1+0x190], R60 ;  /* 0x0001903c01007387 */ /* 0x0005e20000100800 */
[----:B-1----:R-:W-:-:S03]  /*190d0*/  IMAD.MOV.U32 R4, RZ, RZ, R61 ;  /* 0x000000ffff047224 */ /* 0x002fc600078e003d */
[----:B--2---:R-:W2:Y:S04]  /*190e0*/  LDL.LU.64 R60, [R1+0x378] ;  /* 0x00037800013c7983 */ /* 0x004ea80000300a00 */
[----:B------:R1:W-:Y:S02]  /*190f0*/  STL [R1+0x18c], R4 ;  /* 0x00018c0401007387 */ /* 0x0003e40000100800 */
[----:B-1----:R-:W-:Y:S02]  /*19100*/  IMAD.MOV.U32 R4, RZ, RZ, R33 ;  /* 0x000000ffff047224 */ /* 0x002fe400078e0021 */
[----:B------:R-:W-:Y:S04]  /*19110*/  STL [R1+0x198], R32 ;  /* 0x0001982001007387 */ /* 0x000fe80000100800 */
[----:B------:R1:W-:Y:S04]  /*19120*/  STL [R1+0x194], R4 ;  /* 0x0001940401007387 */ /* 0x0003e80000100800 */
[----:B------:R5:W-:Y:S01]  /*19130*/  STL [R1+0x1a0], R64 ;  /* 0x0001a04001007387 */ /* 0x000be20000100800 */
[----:B-1----:R-:W-:-:S03]  /*19140*/  IMAD.MOV.U32 R4, RZ, RZ, R65 ;  /* 0x000000ffff047224 */ /* 0x002fc600078e0041 */
[----:B-----5:R-:W-:Y:S04]  /*19150*/  STL [R1+0x1a8], R34 ;  /* 0x0001a82201007387 */ /* 0x020fe80000100800 */
[----:B------:R1:W-:Y:S04]  /*19160*/  STL [R1+0x19c], R4 ;  /* 0x00019c0401007387 */ /* 0x0003e80000100800 */
[----:B------:R-:W5:Y:S01]  /*19170*/  LDL.LU.64 R64, [R1+0x230] ;  /* 0x0002300001407983 */ /* 0x000f620000300a00 */
[----:B-1----:R-:W-:-:S03]  /*19180*/  IMAD.MOV.U32 R4, RZ, RZ, R35 ;  /* 0x000000ffff047224 */ /* 0x002fc600078e0023 */
[----:B------:R-:W-:Y:S04]  /*19190*/  STL [R1+0x1b0], R42 ;  /* 0x0001b02a01007387 */ /* 0x000fe80000100800 */
[----:B------:R1:W-:Y:S02]  /*191a0*/  STL [R1+0x1a4], R4 ;  /* 0x0001a40401007387 */ /* 0x0003e40000100800 */
[----:B-1----:R-:W-:Y:S02]  /*191b0*/  IMAD.MOV.U32 R4, RZ, RZ, R43 ;  /* 0x000000ffff047224 */ /* 0x002fe400078e002b */
[----:B------:R-:W-:Y:S04]  /*191c0*/  STL [R1+0x1b8], R46 ;  /* 0x0001b82e01007387 */ /* 0x000fe80000100800 */
[----:B------:R1:W-:Y:S04]  /*191d0*/  STL [R1+0x1ac], R4 ;  /* 0x0001ac0401007387 */ /* 0x0003e80000100800 */
[----:B------:R-:W5:Y:S01]  /*191e0*/  LDL.LU.64 R42, [R1+0x390] ;  /* 0x00039000012a7983 */ /* 0x000f620000300a00 */
[----:B-1----:R-:W-:-:S03]  /*191f0*/  IMAD.MOV.U32 R4, RZ, RZ, R47 ;  /* 0x000000ffff047224 */ /* 0x002fc600078e002f */
[----:B------:R-:W-:Y:S04]  /*19200*/  STL [R1+0x1c0], R50 ;  /* 0x0001c03201007387 */ /* 0x000fe80000100800 */
[----:B------:R1:W-:Y:S04]  /*19210*/  STL [R1+0x1b4], R4 ;  /* 0x0001b40401007387 */ /* 0x0003e80000100800 */
[----:B------:R-:W5:Y:S01]  /*19220*/  LDL.LU.64 R46, [R1+0x2e0] ;  /* 0x0002e000012e7983 */ /* 0x000f620000300a00 */
[----:B-1----:R-:W-:-:S03]  /*19230*/  IMAD.MOV.U32 R4, RZ, RZ, R51 ;  /* 0x000000ffff047224 */ /* 0x002fc600078e0033 */
[----:B----4-:R-:W-:Y:S04]  /*19240*/  STL [R1+0x1c8], R36 ;  /* 0x0001c82401007387 */ /* 0x010fe80000100800 */
[----:B------:R1:W-:Y:S04]  /*19250*/  STL [R1+0x1bc], R4 ;  /* 0x0001bc0401007387 */ /* 0x0003e80000100800 */
[----:B------:R-:W4:Y:S04]  /*19260*/  LDL.LU.64 R50, [R1+0x238] ;  /* 0x0002380001327983 */ /* 0x000f280000300a00 */
[----:B------:R-:W4:Y:S01]  /*19270*/  LDL.LU.64 R34, [R1+0x220] ;  /* 0x0002200001227983 */ /* 0x000f220000300a00 */
[----:B-1----:R-:W-:-:S05]  /*19280*/  IMAD.MOV.U32 R4, RZ, RZ, R37 ;  /* 0x000000ffff047224 */ /* 0x002fca00078e0025 */
[----:B------:R1:W-:Y:S04]  /*19290*/  STL [R1+0x1c4], R4 ;  /* 0x0001c40401007387 */ /* 0x0003e80000100800 */
[----:B------:R3:W-:Y:S01]  /*192a0*/  STL [R1+0x1d0], R54 ;  /* 0x0001d03601007387 */ /* 0x0007e20000100800 */
[----:B-1----:R-:W-:-:S03]  /*192b0*/  IMAD.MOV.U32 R4, RZ, RZ, R55 ;  /* 0x000000ffff047224 */ /* 0x002fc600078e0037 */
[----:B---3--:R-:W3:Y:S04]  /*192c0*/  LDL.LU.64 R54, [R1+0x3b0] ;  /* 0x0003b00001367983 */ /* 0x008ee80000300a00 */
[----:B------:R1:W-:Y:S04]  /*192d0*/  STL [R1+0x1cc], R4 ;  /* 0x0001cc0401007387 */ /* 0x0003e80000100800 */
[----:B------:R1:W-:Y:S02]  /*192e0*/  STL [R1+0x1d8], R58 ;  /* 0x0001d83a01007387 */ /* 0x0003e40000100800 */
[----:B-1----:R-:W-:-:S02]  /*192f0*/  IMAD.MOV.U32 R4, RZ, RZ, R59 ;  /* 0x000000ffff047224 */ /* 0x002fc400078e003b */
[----:B------:R-:W3:Y:S04]  /*19300*/  LDL.LU.64 R58, [R1+0x310] ;  /* 0x00031000013a7983 */ /* 0x000ee80000300a00 */
[----:B------:R1:W-:Y:S04]  /*19310*/  STL [R1+0x1d4], R4 ;  /* 0x0001d40401007387 */ /* 0x0003e80000100800 */
[----:B------:R2:W-:Y:S04]  /*19320*/  STL [R1+0x1e0], R66 ;  /* 0x0001e04201007387 */ /* 0x0005e80000100800 */
[----:B------:R-:W3:Y:S01]  /*19330*/  LDL.LU.64 R36, [R1+0x268] ;  /* 0x0002680001247983 */ /* 0x000ee20000300a00 */
[----:B-1----:R-:W-:-:S03]  /*19340*/  IMAD.MOV.U32 R4, RZ, RZ, R67 ;  /* 0x000000ffff047224 */ /* 0x002fc600078e0043 */
[----:B--2---:R-:W-:Y:S04]  /*19350*/  STL [R1+0x1e8], R60 ;  /* 0x0001e83c01007387 */ /* 0x004fe80000100800 */
[----:B------:R1:W-:Y:S04]  /*19360*/  STL [R1+0x1dc], R4 ;  /* 0x0001dc0401007387 */ /* 0x0003e80000100800 */
[----:B------:R-:W2:Y:S01]  /*19370*/  LDL.LU.64 R66, [R1+0x240] ;  /* 0x0002400001427983 */ /* 0x000ea20000300a00 */
[----:B-1----:R-:W-:-:S03]  /*19380*/  IMAD.MOV.U32 R4, RZ, RZ, R61 ;  /* 0x000000ffff047224 */ /* 0x002fc600078e003d */
[----:B------:R-:W-:Y:S04]  /*19390*/  STL [R1+0x1f0], R62 ;  /* 0x0001f03e01007387 */ /* 0x000fe80000100800 */
[----:B------:R1:W-:Y:S04]  /*193a0*/  STL [R1+0x1e4], R4 ;  /* 0x0001e40401007387 */ /* 0x0003e80000100800 */
[----:B------:R-:W2:Y:S01]  /*193b0*/  LDL.LU.64 R60, [R1+0x3c8] ;  /* 0x0003c800013c7983 */ /* 0x000ea20000300a00 */
[----:B-1----:R-:W-:-:S03]  /*193c0*/  IMAD.MOV.U32 R4, RZ, RZ, R63 ;  /* 0x000000ffff047224 */ /* 0x002fc600078e003f */
[----:B------:R-:W2:Y:S04]  /*193d0*/  LDL.LU.64 R62, [R1+0x340] ;  /* 0x00034000013e7983 */ /* 0x000ea80000300a00 */
[----:B------:R1:W-:Y:S04]  /*193e0*/  STL [R1+0x1ec], R4 ;  /* 0x0001ec0401007387 */ /* 0x0003e80000100800 */
[----:B-----5:R5:W-:Y:S01]  /*193f0*/  STL [R1+0x1f8], R64 ;  /* 0x0001f84001007387 */ /* 0x020be20000100800 */
[----:B-1----:R-:W-:-:S03]  /*19400*/  IMAD.MOV.U32 R4, RZ, RZ, R65 ;  /* 0x000000ffff047224 */ /* 0x002fc600078e0041 */
[----:B-----5:R-:W5:Y:S04]  /*19410*/  LDL.LU.64 R64, [R1+0x278] ;  /* 0x0002780001407983 */ /* 0x020f680000300a00 */
[----:B------:R1:W-:Y:S04]  /*19420*/  STL [R1+0x1f4], R4 ;  /* 0x0001f40401007387 */ /* 0x0003e80000100800 */
[----:B------:R1:W-:Y:S02]  /*19430*/  STL [R1+0x200], R38 ;  /* 0x0002002601007387 */ /* 0x0003e40000100800 */
[----:B-1----:R-:W-:-:S02]  /*19440*/  IMAD.MOV.U32 R4, RZ, RZ, R39 ;  /* 0x000000ffff047224 */ /* 0x002fc400078e0027 */
[----:B------:R-:W5:Y:S04]  /*19450*/  LDL.LU.64 R38, [R1+0x260] ;  /* 0x0002600001267983 */ /* 0x000f680000300a00 */
        /* <DEDUP_REMOVED lines=9> */
[----:B----4-:R4:W-:Y:S01]  /*194f0*/  STL [R1+0x218], R50 ;  /* 0x0002183201007387 */ /* 0x0109e20000100800 */
[----:B-1----:R-:W-:-:S03]  /*19500*/  IMAD.MOV.U32 R4, RZ, RZ, R51 ;  /* 0x000000ffff047224 */ /* 0x002fc600078e0033 */
[----:B------:R-:W-:Y:S04]  /*19510*/  STL [R1+0x220], R34 ;  /* 0x0002202201007387 */ /* 0x000fe80000100800 */
[----:B------:R1:W-:Y:S04]  /*19520*/  STL [R1+0x214], R4 ;  /* 0x0002140401007387 */ /* 0x0003e80000100800 */
[----:B----4-:R-:W4:Y:S01]  /*19530*/  LDL.LU.64 R50, [R1+0x288] ;  /* 0x0002880001327983 */ /* 0x010f220000300a00 */
[----:B-1----:R-:W-:-:S03]  /*19540*/  IMAD.MOV.U32 R4, RZ, RZ, R35 ;  /* 0x000000ffff047224 */ /* 0x002fc600078e0023 */
[----:B---3--:R-:W-:Y:S04]  /*19550*/  STL [R1+0x228], R54 ;  /* 0x0002283601007387 */ /* 0x008fe80000100800 */
[----:B------:R1:W-:Y:S02]  /*19560*/  STL [R1+0x21c], R4 ;  /* 0x00021c0401007387 */ /* 0x0003e40000100800 */
[----:B-1----:R-:W-:Y:S02]  /*19570*/  IMAD.MOV.U32 R4, RZ, RZ, R55 ;  /* 0x000000ffff047224 */ /* 0x002fe400078e0037 */
[----:B------:R-:W3:Y:S04]  /*19580*/  LDL.LU.64 R54, [R1+0x280] ;  /* 0x0002800001367983 */ /* 0x000ee80000300a00 */
[----:B------:R1:W-:Y:S04]  /*19590*/  STL [R1+0x224], R4 ;  /* 0x0002240401007387 */ /* 0x0003e80000100800 */
[----:B------:R1:W-:Y:S02]  /*195a0*/  STL [R1+0x230], R58 ;  /* 0x0002303a01007387 */ /* 0x0003e40000100800 */
[----:B-1----:R-:W-:-:S02]  /*195b0*/  IMAD.MOV.U32 R4, RZ, RZ, R59 ;  /* 0x000000ffff047224 */ /* 0x002fc400078e003b */
[----:B------:R-:W-:Y:S04]  /*195c0*/  STL [R1+0x238], R36 ;  /* 0x0002382401007387 */ /* 0x000fe80000100800 */
[----:B------:R1:W-:Y:S04]  /*195d0*/  STL [R1+0x22c], R4 ;  /* 0x00022c0401007387 */ /* 0x0003e80000100800 */
[----:B------:R-:W3:Y:S01]  /*195e0*/  LDL.LU.64 R58, [R1+0x408] ;  /* 0x00040800013a7983 */ /* 0x000ee20000300a00 */
[----:B-1----:R-:W-:-:S03]  /*195f0*/  IMAD.MOV.U32 R4, RZ, RZ, R37 ;  /* 0x000000ffff047224 */ /* 0x002fc600078e0025 */
[----:B--2---:R-:W-:Y:S04]  /*19600*/  STL [R1+0x240], R66 ;  /* 0x0002404201007387 */ /* 0x004fe80000100800 */
[----:B------:R1:W-:Y:S02]  /*19610*/  STL [R1+0x234], R4 ;  /* 0x0002340401007387 */ /* 0x0003e40000100800 */
[----:B-1----:R-:W-:Y:S02]  /*19620*/  IMAD.MOV.U32 R4, RZ, RZ, R67 ;  /* 0x000000ffff047224 */ /* 0x002fe400078e0043 */
[----:B------:R-:W2:Y:S04]  /*19630*/  LDL.LU.64 R66, [R1+0x388] ;  /* 0x0003880001427983 */ /* 0x000ea80000300a00 */
[----:B------:R1:W-:Y:S04]  /*19640*/  STL [R1+0x23c], R4 ;  /* 0x00023c0401007387 */ /* 0x0003e80000100800 */
[----:B------:R1:W-:Y:S02]  /*19650*/  STL [R1+0x248], R60 ;  /* 0x0002483c01007387 */ /* 0x0003e40000100800 */
[----:B-1----:R-:W-:-:S02]  /*19660*/  IMAD.MOV.U32 R4, RZ, RZ, R61 ;  /* 0x000000ffff047224 */ /* 0x002fc400078e003d */
[----:B------:R-:W-:Y:S04]  /*19670*/  STL [R1+0x250], R62 ;  /* 0x0002503e01007387 */ /* 0x000fe80000100800 */
[----:B------:R1:W-:Y:S04]  /*19680*/  STL [R1+0x244], R4 ;  /* 0x0002440401007387 */ /* 0x0003e80000100800 */
[----:B------:R-:W2:Y:S01]  /*19690*/  LDL.LU.64 R60, [R1+0x2a8] ;  /* 0x0002a800013c7983 */ /* 0x000ea20000300a00 */
[----:B-1----:R-:W-:-:S03]  /*196a0*/  IMAD.MOV.U32 R4, RZ, RZ, R63 ;  /* 0x000000ffff047224 */ /* 0x002fc600078e003f */
[----:B-----5:R-:W-:Y:S04]  /*196b0*/  STL [R1+0x258], R64 ;  /* 0x0002584001007387 */ /* 0x020fe80000100800 */
[----:B------:R1:W-:Y:S04]  /*196c0*/  STL [R1+0x24c], R4 ;  /* 0x00024c0401007387 */ /* 0x0003e80000100800 */
[----:B------:R-:W5:Y:S01]  /*196d0*/  LDL.LU.64 R62, [R1+0x2a0] ;  /* 0x0002a000013e7983 */ /* 0x000f620000300a00 */
[----:B-1----:R-:W-:-:S05]  /*196e0*/  IMAD.MOV.U32 R4, RZ, RZ, R65 ;  /* 0x000000ffff047224 */ /* 0x002fca00078e0041 */
[----:B------:R1:W-:Y:S04]  /*196f0*/  STL [R1+0x254], R4 ;  /* 0x0002540401007387 */ /* 0x0003e80000100800 */
[----:B------:R-:W-:Y:S04]  /*19700*/  STL [R1+0x260], R38 ;  /* 0x0002602601007387 */ /* 0x000fe80000100800 */
[----:B------:R-:W5:Y:S01]  /*19710*/  LDL.LU.64 R64, [R1+0x418] ;  /* 0x0004180001407983 */ /* 0x000f620000300a00 */
[----:B-1----:R-:W-:-:S03]  /*19720*/  IMAD.MOV.U32 R4, RZ, RZ, R39 ;  /* 0x000000ffff047224 */ /* 0x002fc600078e0027 */
[----:B------:R-:W-:Y:S04]  /*19730*/  STL [R1+0x268], R42 ;  /* 0x0002682a01007387 */ /* 0x000fe80000100800 */
[----:B------:R1:W-:Y:S04]  /*19740*/  STL [R1+0x25c], R4 ;  /* 0x00025c0401007387 */ /* 0x0003e80000100800 */
[----:B------:R-:W5:Y:S01]  /*19750*/  LDL.LU.64 R24, [R1+0x3a0] ;  /* 0x0003a00001187983 */ /* 0x000f620000300a00 */
[----:B-1----:R-:W-:-:S05]  /*19760*/  IMAD.MOV.U32 R4, RZ, RZ, R43 ;  /* 0x000000ffff047224 */ /* 0x002fca00078e002b */
[----:B------:R1:W-:Y:S04]  /*19770*/  STL [R1+0x264], R4 ;  /* 0x0002640401007387 */ /* 0x0003e80000100800 */
[----:B------:R-:W-:Y:S04]  /*19780*/  STL [R1+0x270], R46 ;  /* 0x0002702e01007387 */ /* 0x000fe80000100800 */
[----:B------:R-:W5:Y:S01]  /*19790*/  LDL.LU.64 R28, [R1+0x2d8] ;  /* 0x0002d800011c7983 */ /* 0x000f620000300a00 */
[----:B-1----:R-:W-:-:S03]  /*197a0*/  IMAD.MOV.U32 R4, RZ, RZ, R47 ;  /* 0x000000ffff047224 */ /* 0x002fc600078e002f */
[----:B------:R-:W5:Y:S04]  /*197b0*/  LDL.LU.64 R32, [R1+0x2c8] ;  /* 0x0002c80001207983 */ /* 0x000f680000300a00 */
[----:B------:R1:W-:Y:S04]  /*197c0*/  STL [R1+0x26c], R4 ;  /* 0x00026c0401007387 */ /* 0x0003e80000100800 */
[----:B----4-:R-:W-:Y:S04]  /*197d0*/  STL [R1+0x278], R50 ;  /* 0x0002783201007387 */ /* 0x010fe80000100800 */
[----:B------:R-:W4:Y:S01]  /*197e0*/  LDL.LU.64 R34, [R1+0x420] ;  /* 0x0004200001227983 */ /* 0x000f220000300a00 */
[----:B-1----:R-:W-:-:S03]  /*197f0*/  IMAD.MOV.U32 R4, RZ, RZ, R51 ;  /* 0x000000ffff047224 */ /* 0x002fc600078e0033 */
[----:B------:R-:W4:Y:S04]  /*19800*/  LDL.LU.64 R36, [R1+0x3c0] ;  /* 0x0003c00001247983 */ /* 0x000f280000300a00 */
[----:B------:R1:W-:Y:S04]  /*19810*/  STL [R1+0x274], R4 ;  /* 0x0002740401007387 */ /* 0x0003e80000100800 */
[----:B---3--:R-:W-:Y:S04]  /*19820*/  STL [R1+0x280], R54 ;  /* 0x0002803601007387 */ /* 0x008fe80000100800 */
[----:B------:R-:W3:Y:S01]  /*19830*/  LDL.LU.64 R38, [R1+0x2f0] ;  /* 0x0002f00001267983 */ /* 0x000ee20000300a00 */
[----:B-1----:R-:W-:-:S03]  /*19840*/  IMAD.MOV.U32 R4, RZ, RZ, R55 ;  /* 0x000000ffff047224 */ /* 0x002fc600078e0037 */
[----:B------:R-:W3:Y:S04]  /*19850*/  LDL.LU.64 R42, [R1+0x2e8] ;  /* 0x0002e800012a7983 */ /* 0x000ee80000300a00 */
[----:B------:R1:W-:Y:S04]  /*19860*/  STL [R1+0x27c], R4 ;  /* 0x00027c0401007387 */ /* 0x0003e80000100800 */
[----:B------:R-:W-:Y:S04]  /*19870*/  STL [R1+0x288], R58 ;  /* 0x0002883a01007387 */ /* 0x000fe80000100800 */
[----:B------:R-:W3:Y:S01]  /*19880*/  LDL.LU.64 R46, [R1+0x428] ;  /* 0x00042800012e7983 */ /* 0x000ee20000300a00 */
[----:B-1----:R-:W-:-:S03]  /*19890*/  IMAD.MOV.U32 R4, RZ, RZ, R59 ;  /* 0x000000ffff047224 */ /* 0x002fc600078e003b */
[----:B------:R-:W3:Y:S04]  /*198a0*/  LDL.LU.64 R50, [R1+0x3e0] ;  /* 0x0003e00001327983 */ /* 0x000ee80000300a00 */
[----:B------:R1:W-:Y:S04]  /*198b0*/  STL [R1+0x284], R4 ;  /* 0x0002840401007387 */ /* 0x0003e80000100800 */
[----:B--2---:R2:W-:Y:S01]  /*198c0*/  STL [R1+0x290], R66 ;  /* 0x0002904201007387 */ /* 0x0045e20000100800 */
[----:B-1----:R-:W-:-:S03]  /*198d0*/  IMAD.MOV.U32 R4, RZ, RZ, R67 ;  /* 0x000000ffff047224 */ /* 0x002fc600078e0043 */
[----:B------:R-:W3:Y:S04]  /*198e0*/  LDL.LU.64 R54, [R1+0x308] ;  /* 0x0003080001367983 */ /* 0x000ee80000300a00 */
[----:B------:R-:W3:Y:S04]  /*198f0*/  LDL.LU.64 R58, [R1+0x300] ;  /* 0x00030000013a7983 */ /* 0x000ee80000300a00 */
[----:B------:R1:W-:Y:S04]  /*19900*/  STL [R1+0x28c], R4 ;  /* 0x00028c0401007387 */ /* 0x0003e80000100800 */
[----:B------:R1:W-:Y:S04]  /*19910*/  STL [R1+0x298], R60 ;  /* 0x0002983c01007387 */ /* 0x0003e80000100800 */
[----:B--2---:R-:W2:Y:S01]  /*19920*/  LDL.LU.64 R66, [R1+0x430] ;  /* 0x0004300001427983 */ /* 0x004ea20000300a00 */
[----:B-1----:R-:W-:-:S03]  /*19930*/  IMAD.MOV.U32 R4, RZ, RZ, R61 ;  /* 0x000000ffff047224 */ /* 0x002fc600078e003d */
[----:B------:R-:W2:Y:S04]  /*19940*/  LDL.LU.64 R60, [R1+0x3f8] ;  /* 0x0003f800013c7983 */ /* 0x000ea80000300a00 */
[----:B------:R5:W-:Y:S02]  /*19950*/  STL [R1+0x294], R4 ;  /* 0x0002940401007387 */ /* 0x000be40000100800 */
[----:B-----5:R-:W-:Y:S02]  /*19960*/  IMAD.MOV.U32 R4, RZ, RZ, R63 ;  /* 0x000000ffff047224 */ /* 0x020fe400078e003f */
[----:B------:R1:W-:Y:S04]  /*19970*/  STL [R1+0x2a0], R62 ;  /* 0x0002a03e01007387 */ /* 0x0003e80000100800 */
[----:B------:R-:W-:Y:S04]  /*19980*/  STL [R1+0x2a8], R64 ;  /* 0x0002a84001007387 */ /* 0x000fe80000100800 */
[----:B------:R5:W-:Y:S04]  /*19990*/  STL [R1+0x29c], R4 ;  /* 0x00029c0401007387 */ /* 0x000be80000100800 */
[----:B-1----:R-:W2:Y:S01]  /*199a0*/  LDL.LU.64 R62, [R1+0x318] ;  /* 0x00031800013e7983 */ /* 0x002ea20000300a00 */
[----:B-----5:R-:W-:-:S03]  /*199b0*/  IMAD.MOV.U32 R4, RZ, RZ, R65 ;  /* 0x000000ffff047224 */ /* 0x020fc600078e0041 */
[----:B------:R-:W5:Y:S04]  /*199c0*/  LDL.LU.64 R64, [R1+0x320] ;  /* 0x0003200001407983 */ /* 0x000f680000300a00 */
[----:B------:R1:W-:Y:S04]  /*199d0*/  STL [R1+0x2a4], R4 ;  /* 0x0002a40401007387 */ /* 0x0003e80000100800 */
[----:B------:R-:W-:Y:S01]  /*199e0*/  STL [R1+0x2b0], R24 ;  /* 0x0002b01801007387 */ /* 0x000fe20000100800 */
[----:B-1----:R-:W-:-:S03]  /*199f0*/  IMAD.MOV.U32 R4, RZ, RZ, R25 ;  /* 0x000000ffff047224 */ /* 0x002fc600078e0019 */
[----:B------:R-:W-:Y:S04]  /*19a00*/  STL [R1+0x2b8], R28 ;  /* 0x0002b81c01007387 */ /* 0x000fe80000100800 */
[----:B------:R1:W-:Y:S04]  /*19a10*/  STL [R1+0x2ac], R4 ;  /* 0x0002ac0401007387 */ /* 0x0003e80000100800 */
[----:B------:R-:W-:Y:S01]  /*19a20*/  STL [R1+0x2c0], R32 ;  /* 0x0002c02001007387 */ /* 0x000fe20000100800 */
[----:B-1----:R-:W-:-:S05]  /*19a30*/  IMAD.MOV.U32 R4, RZ, RZ, R29 ;  /* 0x000000ffff047224 */ /* 0x002fca00078e001d */
[----:B------:R1:W-:Y:S04]  /*19a40*/  STL [R1+0x2b4], R4 ;  /* 0x0002b40401007387 */ /* 0x0003e80000100800 */
[----:B----4-:R-:W-:Y:S01]  /*19a50*/  STL [R1+0x2c8], R34 ;  /* 0x0002c82201007387 */ /* 0x010fe20000100800 */
[----:B-1----:R-:W-:-:S05]  /*19a60*/  IMAD.MOV.U32 R4, RZ, RZ, R33 ;  /* 0x000000ffff047224 */ /* 0x002fca00078e0021 */
[----:B------:R1:W-:Y:S04]  /*19a70*/  STL [R1+0x2bc], R4 ;  /* 0x0002bc0401007387 */ /* 0x0003e80000100800 */
[----:B------:R-:W-:Y:S01]  /*19a80*/  STL [R1+0x2d0], R36 ;  /* 0x0002d02401007387 */ /* 0x000fe20000100800 */
[----:B-1----:R-:W-:-:S05]  /*19a90*/  IMAD.MOV.U32 R4, RZ, RZ, R35 ;  /* 0x000000ffff047224 */ /* 0x002fca00078e0023 */
[----:B------:R1:W-:Y:S04]  /*19aa0*/  STL [R1+0x2c4], R4 ;  /* 0x0002c40401007387 */ /* 0x0003e80000100800 */
[----:B---3--:R-:W-:Y:S01]  /*19ab0*/  STL [R1+0x2d8], R38 ;  /* 0x0002d82601007387 */ /* 0x008fe20000100800 */
[----:B-1----:R-:W-:-:S05]  /*19ac0*/  IMAD.MOV.U32 R4, RZ, RZ, R37 ;  /* 0x000000ffff047224 */ /* 0x002fca00078e0025 */
[----:B------:R1:W-:Y:S04]  /*19ad0*/  STL [R1+0x2cc], R4 ;  /* 0x0002cc0401007387 */ /* 0x0003e80000100800 */
[----:B------:R-:W-:Y:S01]  /*19ae0*/  STL [R1+0x2e0], R42 ;  /* 0x0002e02a01007387 */ /* 0x000fe20000100800 */
        /* <DEDUP_REMOVED lines=13> */
[----:B------:R-:W-:Y:S04]  /*19bc0*/  STL [R1+0x2f4], R4 ;  /* 0x0002f40401007387 */ /* 0x000fe80000100800 */
[----:B--2---:R1:W-:Y:S02]  /*19bd0*/  STL [R1+0x308], R66 ;  /* 0x0003084201007387 */ /* 0x0043e40000100800 */
[----:B-1----:R-:W1:Y:S01]  /*19be0*/  LDC R66, c[0x0][0x3a0] ;  /* 0x0000e800ff427b82 */ /* 0x002e620000000800 */
[----:B------:R-:W-:-:S05]  /*19bf0*/  IMAD.MOV.U32 R4, RZ, RZ, R59 ;  /* 0x000000ffff047224 */ /* 0x000fca00078e003b */
[----:B------:R2:W-:Y:S04]  /*19c00*/  STL [R1+0x2fc], R4 ;  /* 0x0002fc0401007387 */ /* 0x0005e80000100800 */
[----:B------:R-:W-:Y:S01]  /*19c10*/  STL [R1+0x310], R60 ;  /* 0x0003103c01007387 */ /* 0x000fe20000100800 */
[----:B--2---:R-:W-:-:S05]  /*19c20*/  IMAD.MOV.U32 R4, RZ, RZ, R67 ;  /* 0x000000ffff047224 */ /* 0x004fca00078e0043 */
[----:B------:R2:W-:Y:S01]  /*19c30*/  STL [R1+0x304], R4 ;  /* 0x0003040401007387 */ /* 0x0005e20000100800 */
[----:B-1----:R-:W-:Y:S02]  /*19c40*/  VIADD R66, R66, 0x3f ;  /* 0x0000003f42427836 */ /* 0x002fe40000000000 */
[----:B--2---:R-:W-:-:S03]  /*19c50*/  IMAD.MOV.U32 R4, RZ, RZ, R61 ;  /* 0x000000ffff047224 */ /* 0x004fc600078e003d */
[----:B------:R-:W-:-:S04]  /*19c60*/  SHF.R.S32.HI R67, RZ, 0x1f, R66 ;  /* 0x0000001fff437819 */ /* 0x000fc80000011442 */
[----:B------:R-:W-:Y:S01]  /*19c70*/  LEA.HI R67, R67, R66, RZ, 0x6 ;  /* 0x0000004243437211 */ /* 0x000fe200078f30ff */
        /* <DEDUP_REMOVED lines=12> */
[----:B------:R-:W-:Y:S01]  /*19d40*/  IMAD.MOV.U32 R187, RZ, RZ, RZ ;  /* 0x000000ffffbb7224 */ /* 0x000fe200078e00ff */
[----:B------:R-:W-:Y:S01]  /*19d50*/  UMOV UR15, 0x1 ;  /* 0x00000001000f7882 */ /* 0x000fe20000000000 */
[----:B------:R-:W-:Y:S01]  /*19d60*/  UMOV UR31, 0x3 ;  /* 0x00000003001f7882 */ /* 0x000fe20000000000 */
[----:B------:R-:W-:Y:S01]  /*19d70*/  UMOV UR5, URZ ;  /* 0x000000ff00057c82 */ /* 0x000fe20008000000 */
[----:B------:R-:W-:Y:S01]  /*19d80*/  UMOV UR6, URZ ;  /* 0x000000ff00067c82 */ /* 0x000fe20008000000 */
[----:B------:R-:W-:Y:S01]  /*19d90*/  UMOV UR7, URZ ;  /* 0x000000ff00077c82 */ /* 0x000fe20008000000 */
[----:B------:R-:W-:Y:S04]  /*19da0*/  STL [R1+0x318], R62 ;  /* 0x0003183e01007387 */ /* 0x000fe80000100800 */
[----:B------:R1:W-:Y:S01]  /*19db0*/  STL [R1+0x30c], R4 ;  /* 0x00030c0401007387 */ /* 0x0003e20000100800 */
[----:B-----5:R-:W-:-:S02]  /*19dc0*/  IMAD.MOV.U32 R5, RZ, RZ, R65 ;  /* 0x000000ffff057224 */ /* 0x020fc400078e0041 */
[----:B-1----:R-:W-:-:S05]  /*19dd0*/  IMAD.MOV.U32 R4, RZ, RZ, R63 ;  /* 0x000000ffff047224 */ /* 0x002fca00078e003f */
[----:B------:R1:W-:Y:S04]  /*19de0*/  STL [R1+0x314], R4 ;  /* 0x0003140401007387 */ /* 0x0003e80000100800 */
[----:B------:R-:W-:Y:S01]  /*19df0*/  STL [R1+0x320], R64 ;  /* 0x0003204001007387 */ /* 0x000fe20000100800 */
[----:B-1----:R-:W-:-:S03]  /*19e00*/  SHF.R.S32.HI R4, RZ, 0x6, R67 ;  /* 0x00000006ff047819 */ /* 0x002fc60000011443 */
[----:B------:R1:W-:Y:S02]  /*19e10*/  STL [R1+0x31c], R5 ;  /* 0x00031c0501007387 */ /* 0x0003e40000100800 */
[----:B-1----:R-:W-:-:S05]  /*19e20*/  VIMNMX R5, PT, PT, R4, 0x2, !PT ;  /* 0x0000000204057848 */ /* 0x002fca0007fe0100 */
[----:B------:R-:W-:-:S05]  /*19e30*/  VIADD R5, R5, 0xfffffffe ;  /* 0xfffffffe05057836 */ /* 0x000fca0000000000 */
[----:B------:R1:W-:Y:S01]  /*19e40*/  STL [R1+0x324], R5 ;  /* 0x0003240501007387 */ /* 0x0003e20000100800 */
[----:B------:R-:W-:Y:S02]  /*19e50*/  VIADD R6, R4, 0xfffffffc ;  /* 0xfffffffc04067836 */ /* 0x000fe40000000000 */
[----:B------:R-:W-:-:S07]  /*19e60*/  IMAD.MOV.U32 R4, RZ, RZ, RZ ;  /* 0x000000ffff047224 */ /* 0x000fce00078e00ff */
.L_x_11:
[----:B------:R-:W-:Y:S01]  /*19e70*/  IMAD.U32 R4, R4, -0x80000000, RZ ;  /* 0x8000000004047824 */ /* 0x000fe200078e00ff */
[----:B------:R-:W-:-:S03]  /*19e80*/  UIADD3 UR6, UPT, UPT, UR6, 0x1, URZ ;  /* 0x0000000106067890 */ /* 0x000fc6000fffe0ff */
[----:B------:R-:W2:Y:S01]  /*19e90*/  SYNCS.PHASECHK.TRANS64.TRYWAIT P2, [UR8], R4 ;  /* 0x00000004ff0075a7 */ /* 0x000ea20008041108 */
[----:B------:R-:W-:-:S04]  /*19ea0*/  UISETP.GT.AND UP1, UPT, UR6, 0x2, UPT ;  /* 0x000000020600788c */ /* 0x000fc8000bf24270 */
[----:B------:R-:W-:-:S04]  /*19eb0*/  USEL UR6, UR6, URZ, !UP1 ;  /* 0x000000ff06067287 */ /* 0x000fc8000c800000 */
[----:B------:R-:W-:Y:S01]  /*19ec0*/  ULEA UR4, UR6, UR10, 0xf ;  /* 0x0000000a06047291 */ /* 0x000fe2000f8e78ff */
[----:B--2---:R-:W-:Y:S11]  /*19ed0*/  @!P2 BRA `(.L_x_9) ;  /* 0x000000ec007ca947 */ /* 0x004ff60003800000 */
.L_x_17:
[----:B------:R-:W-:-:S04]  /*19ee0*/  DEPBAR.LE SB0, 0x4 ;  /* 0x000081000000791a */ /* 0x000fc80000000000 */
[----:B------:R-:W-:Y:S01]  /*19ef0*/  LEA R186, R189, UR4, 0x8 ;  /* 0x00000004bdba7c11 */ /* 0x000fe2000f8e40ff */
[----:B------:R-:W-:Y:S01]  /*19f00*/  BAR.SYNC.DEFER_BLOCKING 0x0 ;  /* 0x0000000000007b1d */ /* 0x000fe20000010000 */
[----:B------:R-:W-:Y:S02]  /*19f10*/  UIADD3 UR5, UPT, UPT, UR5, 0x1, URZ ;  /* 0x0000000105057890 */ /* 0x000fe4000fffe0ff */
[----:B------:R-:W-:Y:S02]  /*19f20*/  ULEA UR8, UR15, UR10, 0x3 ;  /* 0x0000000a0f087291 */ /* 0x000fe4000f8e18ff */
[----:B------:R-:W-:Y:S02]  /*19f30*/  UISETP.GT.AND UP1, UPT, UR5, 0x3, UPT ;  /* 0x000000030500788c */ /* 0x000fe4000bf24270 */
[----:B------:R-:W-:Y:S02]  /*19f40*/  UIADD3 UR8, UPT, UPT, UR8, 0x58000, URZ ;  /* 0x0005800008087890 */ /* 0x000fe4000fffe0ff */
[----:B------:R-:W-:Y:S01]  /*19f50*/  USEL UR5, UR5, URZ, !UP1 ;  /* 0x000000ff05057287 */ /* 0x000fe2000c800000 */
[----:B------:R-:W-:Y:S01]  /*19f60*/  UMOV UR4, UR7 ;  /* 0x0000000700047c82 */ /* 0x000fe20008000000 */
        /* <DEDUP_REMOVED lines=16> */
[----:B-1----:R1:W-:Y:S01]  /*1a070*/  STTM.x64 tmem[UR12+0x100], R4 ;  /* 0x00010004000079ed */ /* 0x0023e2000834000c */
[----:B------:R-:W2:Y:S02]  /*1a080*/  FENCE.VIEW.ASYNC.T ;  /* 0x00000000000073c6 */ /* 0x000ea40000000200 */
[----:B--2---:R-:W-:Y:S06]  /*1a090*/  BAR.SYNC.DEFER_BLOCKING 0x0 ;  /* 0x0000000000007b1d */ /* 0x004fec0000010000 */
[----:B------:R-:W-:Y:S05]  /*1a0a0*/  @P0 BRA `(.L_x_10) ;  /* 0x0000000000d80947 */ /* 0x000fea0003800000 */
[----:B------:R-:W-:Y:S01]  /*1a0b0*/  ULEA UR9, UR5, UR10, 0x10 ;  /* 0x0000000a05097291 */ /* 0x000fe2000f8e80ff */
[----:B------:R-:W-:Y:S01]  /*1a0c0*/  UMOV UR7, URZ ;  /* 0x000000ff00077c82 */ /* 0x000fe20008000000 */
[----:B------:R-:W-:Y:S02]  /*1a0d0*/  UIADD3 UR33, UPT, UPT, UR11, 0x108, URZ ;  /* 0x000001080b217890 */ /* 0x000fe4000fffe0ff */
[----:B------:R-:W-:Y:S02]  /*1a0e0*/  USHF.R.U32.HI UR9, URZ, 0x4, UR9 ;  /* 0x00000004ff097899 */ /* 0x000fe40008011609 */
[----:B------:R-:W-:Y:S02]  /*1a0f0*/  UIADD3 UR55, UPT, UPT, UR11, 0x110, URZ ;  /* 0x000001100b377890 */ /* 0x000fe4000fffe0ff */
[----:B------:R-:W-:Y:S02]  /*1a100*/  USGXT.U32 UR20, UR9, 0xe ;  /* 0x0000000e0914789a */ /* 0x000fe40008000000 */
[----:B------:R-:W-:-:S02]  /*1a110*/  UIADD3 UR56, UPT, UPT, UR11, 0x118, URZ ;  /* 0x000001180b387890 */ /* 0x000fc4000fffe0ff */
[----:B------:R-:W-:Y:S02]  /*1a120*/  UIADD3 UR22, UP1, UPT, UR20, 0x2, URZ ;  /* 0x0000000214167890 */ /* 0x000fe4000ff3e0ff */
[----:B------:R-:W-:Y:S02]  /*1a130*/  UIADD3 UR57, UPT, UPT, UR11, 0x120, URZ ;  /* 0x000001200b397890 */ /* 0x000fe4000fffe0ff */
[----:B------:R-:W-:Y:S02]  /*1a140*/  UIADD3.X UR23, UPT, UPT, UR7, 0x40004040, URZ, UP1, !UPT ;  /* 0x4000404007177890 */ /* 0x000fe40008ffe4ff */
[----:B------:R-:W-:Y:S02]  /*1a150*/  UIADD3 UR46, UP1, UPT, UR22, 0x2, URZ ;  /* 0x00000002162e7890 */ /* 0x000fe4000ff3e0ff */
[----:B------:R-:W-:Y:S02]  /*1a160*/  UIADD3 UR48, UP2, UPT, UR22, 0x4, URZ ;  /* 0x0000000416307890 */ /* 0x000fe4000ff5e0ff */
[----:B------:R-:W-:-:S02]  /*1a170*/  UIADD3 UR50, UP3, UPT, UR22, 0x7fe, URZ ;  /* 0x000007fe16327890 */ /* 0x000fc4000ff7e0ff */
[----:B------:R-:W-:Y:S02]  /*1a180*/  UIADD3 UR52, UP4, UPT, UR22, 0x800, URZ ;  /* 0x0000080016347890 */ /* 0x000fe4000ff9e0ff */
[----:B------:R-:W-:Y:S02]  /*1a190*/  UIADD3 UR24, UP5, UPT, UR22, 0x802, URZ ;  /* 0x0000080216187890 */ /* 0x000fe4000ffbe0ff */
[----:B------:R-:W-:Y:S02]  /*1a1a0*/  UIADD3.X UR47, UPT, UPT, UR23, URZ, URZ, UP1, !UPT ;  /* 0x000000ff172f7290 */ /* 0x000fe40008ffe4ff */
[----:B------:R-:W-:Y:S02]  /*1a1b0*/  UIADD3 UR26, UP6, UPT, UR22, 0x804, URZ ;  /* 0x00000804161a7890 */ /* 0x000fe4000ffde0ff */
[----:B------:R-:W-:Y:S02]  /*1a1c0*/  UIADD3.X UR49, UPT, UPT, UR23, URZ, URZ, UP2, !UPT ;  /* 0x000000ff17317290 */ /* 0x000fe400097fe4ff */
[----:B------:R-:W-:-:S02]  /*1a1d0*/  UIADD3.X UR51, UPT, UPT, UR23, URZ, URZ, UP3, !UPT ;  /* 0x000000ff17337290 */ /* 0x000fc40009ffe4ff */
[----:B------:R-:W-:Y:S02]  /*1a1e0*/  UIADD3 UR58, UPT, UPT, UR11, 0x128, URZ ;  /* 0x000001280b3a7890 */ /* 0x000fe4000fffe0ff */
[----:B------:R-:W-:Y:S02]  /*1a1f0*/  UIADD3.X UR53, UPT, UPT, UR23, URZ, URZ, UP4, !UPT ;  /* 0x000000ff17357290 */ /* 0x000fe4000a7fe4ff */
[----:B------:R-:W-:Y:S02]  /*1a200*/  UIADD3 UR59, UPT, UPT, UR11, 0x130, URZ ;  /* 0x000001300b3b7890 */ /* 0x000fe4000fffe0ff */
[----:B------:R-:W-:Y:S01]  /*1a210*/  UIADD3.X UR25, UPT, UPT, UR23, URZ, URZ, UP5, !UPT ;  /* 0x000000ff17197290 */ /* 0x000fe2000affe4ff */
[----:B------:R-:W-:Y:S01]  /*1a220*/  UMOV UR18, 0x0 ;  /* 0x0000000000127882 */ /* 0x000fe20000000000 */
[----:B------:R-:W-:Y:S01]  /*1a230*/  UMOV UR19, 0x8400910 ;  /* 0x0840091000137882 */ /* 0x000fe20000000000 */
[----:B------:R-:W-:Y:S01]  /*1a240*/  UIADD3 UR60, UPT, UPT, UR11, 0x138, URZ ;  /* 0x000001380b3c7890 */ /* 0x000fe2000fffe0ff */
[----:B------:R-:W-:Y:S01]  /*1a250*/  UMOV UR21, 0x40004040 ;  /* 0x4000404000157882 */ /* 0x000fe20000000000 */
[----:B------:R-:W-:Y:S01]  /*1a260*/  UIADD3.X UR27, UPT, UPT, UR23, URZ, URZ, UP6, !UPT ;  /* 0x000000ff171b7290 */ /* 0x000fe2000b7fe4ff */
[----:B------:R2:W-:Y:S01]  /*1a270*/  UTCHMMA tmem[UR14], gdesc[UR20], tmem[UR11], tmem[UR18], idesc[UR19], UPT ;  /* 0x00ff12140e0079ea */ /* 0x0005e2000b80000b */
[----:B------:R-:W-:Y:S01]  /*1a280*/  UMOV UR16, 0x0 ;  /* 0x0000000000107882 */ /* 0x000fe20000000000 */
[----:B------:R-:W-:Y:S01]  /*1a290*/  UMOV UR17, 0x8400910 ;  /* 0x0840091000117882 */ /* 0x000fe20000000000 */
[----:B------:R-:W-:Y:S01]  /*1a2a0*/  UMOV UR34, 0x0 ;  /* 0x0000000000227882 */ /* 0x000fe20000000000 */
[----:B------:R-:W-:Y:S01]  /*1a2b0*/  UMOV UR35, 0x8400910 ;  /* 0x0840091000237882 */ /* 0x000fe20000000000 */
        /* <DEDUP_REMOVED lines=11> */
[----:B------:R-:W-:Y:S01]  /*1a370*/  UMOV UR9, URZ ;  /* 0x000000ff00097c82 */ /* 0x000fe20008000000 */
[----:B------:R2:W-:Y:S01]  /*1a380*/  UTCHMMA tmem[UR57], gdesc[UR50], tmem[UR11], tmem[UR38], idesc[UR39], UPT ;  /* 0x00ff2632390079ea */ /* 0x0005e2000b80000b */
[----:B------:R-:W-:Y:S01]  /*1a390*/  UMOV UR44, 0x0 ;  /* 0x00000000002c7882 */ /* 0x000fe20000000000 */
[----:B------:R-:W-:Y:S01]  /*1a3a0*/  UMOV UR45, 0x8400910 ;  /* 0x08400910002d7882 */ /* 0x000fe20000000000 */
[----:B------:R2:W-:Y:S01]  /*1a3b0*/  UTCHMMA tmem[UR58], gdesc[UR52], tmem[UR11], tmem[UR40], idesc[UR41], UPT ;  /* 0x00ff28343a0079ea */ /* 0x0005e2000b80000b */
[----:B------:R-:W-:Y:S01]  /*1a3c0*/  UMOV UR7, UR8 ;  /* 0x0000000800077c82 */ /* 0x000fe20008000000 */
[----:B------:R2:W-:Y:S01]  /*1a3d0*/  UTCHMMA tmem[UR59], gdesc[UR24], tmem[UR11], tmem[UR42], idesc[UR43], UPT ;  /* 0x00ff2a183b0079ea */ /* 0x0005e2000b80000b */
[----:B------:R2:W-:Y:S01]  /*1a3e0*/  UTCHMMA tmem[UR60], gdesc[UR26], tmem[UR11], tmem[UR44], idesc[UR45], UPT ;  /* 0x00ff2c1a3c0079ea */ /* 0x0005e2000b80000b */
[----:B------:R2:W-:Y:S01]  /*1a3f0*/  UTCBAR [UR7], URZ ;  /* 0x000000ff070073e9 */ /* 0x0005e200080000ff */
[----:B------:R-:W-:Y:S01]  /*1a400*/  NOP ;  /* 0x0000000000007918 */ /* 0x000fe20000000000 */
.L_x_10:
[----:B-1----:R-:W1:Y:S01]  /*1a410*/  LDC R6, c[0x0][0x3a0] ;  /* 0x0000e800ff067b82 */ /* 0x002e620000000800 */
[----:B------:R-:W3:Y:S01]  /*1a420*/  S2R R7, SR_TID.X ;  /* 0x0000000000077919 */ /* 0x000ee20000002100 */
[----:B------:R-:W-:Y:S01]  /*1a430*/  IADD3 R2, P5, PT, R2, UR30, RZ ;  /* 0x0000001e02027c10 */ /* 0x000fe2000ffbe0ff */
[----:B------:R-:W4:Y:S03]  /*1a440*/  LDL.LU R9, [R1+0x4] ;  /* 0x0000040001097983 */ /* 0x000f260000300800 */
[----:B------:R-:W-:Y:S02]  /*1a450*/  IADD3.X R68, PT, PT, R68, UR13, RZ, P5, !PT ;  /* 0x0000000d44447c10 */ /* 0x000fe4000affe4ff */
[----:B------:R-:W5:Y:S01]  /*1a460*/  LDC R5, c[0x0][0x3a0] ;  /* 0x0000e800ff057b82 */ /* 0x000f620000000800 */
[----:B-1----:R-:W-:-:S05]  /*1a470*/  VIADD R6, R6, 0x3f ;  /* 0x0000003f06067836 */ /* 0x002fca0000000000 */
[----:B------:R-:W-:Y:S01]  /*1a480*/  SHF.R.S32.HI R4, RZ, 0x1f, R6 ;  /* 0x0000001fff047819 */ /* 0x000fe20000011406 */
[----:B-----5:R-:W-:-:S03]  /*1a490*/  VIADD R5, R5, 0xffffff00 ;  /* 0xffffff0005057836 */ /* 0x020fc60000000000 */
[----:B------:R-:W-:Y:S02]  /*1a4a0*/  LEA.HI R4, R4, R6, RZ, 0x6 ;  /* 0x0000000604047211 */ /* 0x000fe400078f30ff */
[----:B---3--:R-:W-:Y:S01]  /*1a4b0*/  LOP3.LUT R7, R7, 0x3f, RZ, 0xc0, !PT ;  /* 0x0000003f07077812 */ /* 0x008fe200078ec0ff */
[----:B------:R-:W-:Y:S01]  /*1a4c0*/  IMAD R6, R187, -0x40, R5 ;  /* 0xffffffc0bb067824 */ /* 0x000fe200078e0205 */
[----:B------:R-:W-:Y:S01]  /*1a4d0*/  SHF.R.S32.HI R4, RZ, 0x6, R4 ;  /* 0x00000006ff047819 */ /* 0x000fe20000011404 */
[----:B------:R-:W-:Y:S01]  /*1a4e0*/  IMAD.MOV.U32 R5, RZ, RZ, R68 ;  /* 0x000000ffff057224 */ /* 0x000fe200078e0044 */
[----:B------:R-:W-:Y:S02]  /*1a4f0*/  BAR.SYNC.DEFER_BLOCKING 0x0 ;  /* 0x0000000000007b1d */ /* 0x000fe40000010000 */
[----:B------:R-:W-:Y:S01]  /*1a500*/  ISETP.GT.AND P2, PT, R6, RZ, PT ;  /* 0x000000ff0600720c */ /* 0x000fe20003f44270 */
[----:B------:R-:W-:-:S05]  /*1a510*/  VIADD R4, R4, 0xfffffffc ;  /* 0xfffffffc04047836 */ /* 0x000fca0000000000 */
[----:B------:R-:W-:Y:S02]  /*1a520*/  ISETP.GE.AND P3, PT, R187, R4, PT ;  /* 0x00000004bb00720c */ /* 0x000fe40003f66270 */
[----:B------:R-:W-:-:S04]  /*1a530*/  SEL R4, RZ, 0x4, !P2 ;  /* 0x00000004ff047807 */ /* 0x000fc80005000000 */
[----:B------:R-:W-:-:S04]  /*1a540*/  SEL R4, R4, RZ, !P3 ;  /* 0x000000ff04047207 */ /* 0x000fc80005800000 */
[----:B------:R-:W-:Y:S01]  /*1a550*/  ISETP.NE.U32.AND P2, PT, R4, RZ, PT ;  /* 0x000000ff0400720c */ /* 0x000fe20003f45070 */
[----:B------:R-:W-:-:S12]  /*1a560*/  IMAD.MOV.U32 R4, RZ, RZ, R2 ;  /* 0x000000ffff047224 */ /* 0x000fd800078e0002 */
[----:B------:R-:W-:Y:S01]  /*1a570*/  @!PT LDS RZ, [RZ] ;  /* 0x00000000fffff984 */ /* 0x000fe20000000800 */
[----:B------:R-:W-:Y:S01]  /*1a580*/  @!PT LDS RZ, [RZ] ;  /* 0x00000000fffff984 */ /* 0x000fe20000000800 */
[----:B------:R-:W-:Y:S01]  /*1a590*/  @!PT LDS RZ, [RZ] ;  /* 0x00000000fffff984 */ /* 0x000fe20000000800 */
[----:B------:R1:W-:Y:S01]  /*1a5a0*/  LDGSTS.E [R186+0x40000], desc[UR28][R4.64], P2 ;  /* 0x4000000004ba7fae */ /* 0x0003e200091a101c */
[----:B------:R-:W-:-:S04]  /*1a5b0*/  ISETP.GT.AND P2, PT, R6, 0x1, PT ;  /* 0x000000010600780c */ /* 0x000fc80003f44270 */
[----:B-1----:R-:W-:Y:S02]  /*1a5c0*/  SEL R4, RZ, 0x4, !P2 ;  /* 0x00000004ff047807 */ /* 0x002fe40005000000 */
[----:B------:R-:W-:Y:S02]  /*1a5d0*/  ISETP.GE.AND P2, PT, R7, R6, PT ;  /* 0x000000060700720c */ /* 0x000fe40003f46270 */
[----:B------:R-:W-:Y:S01]  /*1a5e0*/  SEL R4, R4, RZ, !P3 ;  /* 0x000000ff04047207 */ /* 0x000fe20005800000 */
[----:B------:R-:W3:Y:S03]  /*1a5f0*/  LDL.LU R7, [R1+0x8] ;  /* 0x0000080001077983 */ /* 0x000ee60000300800 */
[----:B------:R-:W-:Y:S01]  /*1a600*/  ISETP.NE.U32.AND P5, PT, R4, RZ, PT ;  /* 0x000000ff0400720c */ /* 0x000fe20003fa5070 */
[----:B------:R-:W5:Y:S01]  /*1a610*/  LDL.LU R12, [R1+0x24] ;  /* 0x00002400010c7983 */ /* 0x000f620000300800 */
[----:B------:R-:W-:-:S02]  /*1a620*/  SEL R4, RZ, 0x4, P2 ;  /* 0x00000004ff047807 */ /* 0x000fc40001000000 */
[----:B------:R-:W-:Y:S01]  /*1a630*/  IADD3 R69, P2, PT, R69, UR30, RZ ;  /* 0x0000001e45457c10 */ /* 0x000fe2000ff5e0ff */
[----:B--2---:R-:W2:Y:S01]  /*1a640*/  LDL.LU R11, [R1+0x28] ;  /* 0x00002800010b7983 */ /* 0x004ea20000300800 */
[----:B------:R-:W-:Y:S02]  /*1a650*/  SEL R4, R4, RZ, !P3 ;  /* 0x000000ff04047207 */ /* 0x000fe40005800000 */
[----:B------:R-:W-:Y:S01]  /*1a660*/  IADD3.X R70, PT, PT, R70, UR13, RZ, P2, !PT ;  /* 0x0000000d46467c10 */ /* 0x000fe200097fe4ff */
[----:B------:R-:W2:Y:S01]  /*1a670*/  LDL.LU R17, [R1+0x44] ;  /* 0x0000440001117983 */ /* 0x000ea20000300800 */
[----:B------:R-:W-:Y:S01]  /*1a680*/  ISETP.NE.U32.AND P2, PT, R4, RZ, PT ;  /* 0x000000ff0400720c */ /* 0x000fe20003f45070 */
[----:B------:R-:W-:Y:S02]  /*1a690*/  IMAD.MOV.U32 R4, RZ, RZ, R69 ;  /* 0x000000ffff047224 */ /* 0x000fe400078e0045 */
[----:B------:R-:W-:Y:S01]  /*1a6a0*/  IMAD.MOV.U32 R5, RZ, RZ, R70 ;  /* 0x000000ffff057224 */ /* 0x000fe200078e0046 */
[----:B------:R-:W-:Y:S01]  /*1a6b0*/  IADD3 R71, P6, PT, R71, UR30, RZ ;  /* 0x0000001e47477c10 */ /* 0x000fe2000ffde0ff */
[----:B------:R-:W2:Y:S04]  /*1a6c0*/  LDL.LU R8, [R1+0x48] ;  /* 0x0000480001087983 */ /* 0x000ea80000300800 */
[----:B------:R1:W-:Y:S01]  /*1a6d0*/  LDGSTS.E [R186+0x40004], desc[UR28][R4.64], P5 ;  /* 0x4000400004ba7fae */ /* 0x0003e2000a9a101c */
[----:B------:R-:W-:-:S02]  /*1a6e0*/  ISETP.GT.AND P5, PT, R6, 0x2, PT ;  /* 0x000000020600780c */ /* 0x000fc40003fa4270 */
[----:B------:R-:W-:Y:S01]  /*1a6f0*/  IADD3.X R72, PT, PT, R72, UR13, RZ, P6, !PT ;  /* 0x0000000d48487c10 */ /* 0x000fe2000b7fe4ff */
[----:B------:R-:W2:Y:S01]  /*1a700*/  LDL.LU R18, [R1+0x64] ;  /* 0x0000640001127983 */ /* 0x000ea20000300800 */
[----:B-1----:R-:W-:-:S03]  /*1a710*/  SEL R4, RZ, 0x4, !P5 ;  /* 0x00000004ff047807 */ /* 0x002fc60006800000 */
[----:B------:R-:W-:Y:S01]  /*1a720*/  IMAD.MOV.U32 R5, RZ, RZ, R72 ;  /* 0x000000ffff057224 */ /* 0x000fe200078e0048 */
[----:B------:R-:W-:Y:S01]  /*1a730*/  IADD3 R73, P6, PT, R73, UR30, RZ ;  /* 0x0000001e49497c10 */ /* 0x000fe2000ffde0ff */
[----:B------:R-:W2:Y:S01]  /*1a740*/  LDL.LU R10, [R1+0x68] ;  /* 0x00006800010a7983 */ /* 0x000ea20000300800 */
[----:B------:R-:W-:Y:S02]  /*1a750*/  SEL R4, R4, RZ, !P3 ;  /* 0x000000ff04047207 */ /* 0x000fe40005800000 */
[----:B------:R-:W-:Y:S01]  /*1a760*/  IADD3.X R74, PT, PT, R74, UR13, RZ, P6, !PT ;  /* 0x0000000d4a4a7c10 */ /* 0x000fe2000b7fe4ff */
[----:B------:R-:W2:Y:S01]  /*1a770*/  LDL.LU R15, [R1+0x84] ;  /* 0x00008400010f7983 */ /* 0x000ea20000300800 */
[----:B------:R-:W-:Y:S01]  /*1a780*/  ISETP.NE.U32.AND P5, PT, R4, RZ, PT ;  /* 0x000000ff0400720c */ /* 0x000fe20003fa5070 */
[----:B------:R-:W-:Y:S01]  /*1a790*/  IMAD.MOV.U32 R4, RZ, RZ, R71 ;  /* 0x000000ffff047224 */ /* 0x000fe200078e0047 */
[----:B------:R-:W-:Y:S01]  /*1a7a0*/  IADD3 R75, P6, PT, R75, UR30, RZ ;  /* 0x0000001e4b4b7c10 */ /* 0x000fe2000ffde0ff */
[----:B------:R-:W2:Y:S10]  /*1a7b0*/  LDL.LU R13, [R1+0x88] ;  /* 0x00008800010d7983 */ /* 0x000eb40000300800 */
[----:B------:R1:W-:Y:S01]  /*1a7c0*/  LDGSTS.E [R186+0x40008], desc[UR28][R4.64], P5 ;  /* 0x4000800004ba7fae */ /* 0x0003e2000a9a101c */
[----:B------:R-:W-:-:S02]  /*1a7d0*/  ISETP.GT.AND P5, PT, R6, 0x3, PT ;  /* 0x000000030600780c */ /* 0x000fc40003fa4270 */
[----:B------:R-:W-:Y:S01]  /*1a7e0*/  IADD3.X R76, PT, PT, R76, UR13, RZ, P6, !PT ;  /* 0x0000000d4c4c7c10 */ /* 0x000fe2000b7fe4ff */
[----:B------:R-:W-:Y:S01]  /*1a7f0*/  UIADD3 UR31, UPT, UPT, UR31, 0x1, URZ ;  /* 0x000000011f1f7890 */ /* 0x000fe2000fffe0ff */
[----:B------:R-:W2:Y:S01]  /*1a800*/  LDL.LU R14, [R1+0xa8] ;  /* 0x0000a800010e7983 */ /* 0x000ea20000300800 */
[----:B-1----:R-:W-:Y:S01]  /*1a810*/  SEL R4, RZ, 0x4, !P5 ;  /* 0x00000004ff047807 */ /* 0x002fe20006800000 */
[----:B------:R-:W-:Y:S01]  /*1a820*/  IMAD.MOV.U32 R5, RZ, RZ, R74 ;  /* 0x000000ffff057224 */ /* 0x000fe200078e004a */
[----:B------:R-:W-:Y:S01]  /*1a830*/  IADD3 R77, P6, PT, R77, UR30, RZ ;  /* 0x0000001e4d4d7c10 */ /* 0x000fe2000ffde0ff */
[----:B------:R-:W-:Y:S01]  /*1a840*/  UISETP.GT.AND UP1, UPT, UR31, 0x3, UPT ;  /* 0x000000031f00788c */ /* 0x000fe2000bf24270 */
[----:B------:R-:W-:Y:S01]  /*1a850*/  SEL R4, R4, RZ, !P3 ;  /* 0x000000ff04047207 */ /* 0x000fe20005800000 */
[----:B------:R-:W2:Y:S03]  /*1a860*/  LDL.LU R19, [R1+0xc8] ;  /* 0x0000c80001137983 */ /* 0x000ea60000300800 */
[----:B------:R-:W-:Y:S01]  /*1a870*/  ISETP.NE.U32.AND P5, PT, R4, RZ, PT ;  /* 0x000000ff0400720c */ /* 0x000fe20003fa5070 */
[----:B------:R-:W-:-:S12]  /*1a880*/  IMAD.MOV.U32 R4, RZ, RZ, R73 ;  /* 0x000000ffff047224 */ /* 0x000fd800078e0049 */
[----:B------:R1:W-:Y:S01]  /*1a890*/  LDGSTS.E [R186+0x4000c], desc[UR28][R4.64], P5 ;  /* 0x4000c00004ba7fae */ /* 0x0003e2000a9a101c */
[----:B------:R-:W-:-:S04]  /*1a8a0*/  ISETP.GT.AND P5, PT, R6, 0x4, PT ;  /* 0x000000040600780c */ /* 0x000fc80003fa4270 */
[----:B-1----:R-:W-:-:S04]  /*1a8b0*/  SEL R4, RZ, 0x4, !P5 ;  /* 0x00000004ff047807 */ /* 0x002fc80006800000 */
[----:B------:R-:W-:-:S04]  /*1a8c0*/  SEL R4, R4, RZ, !P3 ;  /* 0x000000ff04047207 */ /* 0x000fc80005800000 */
[----:B------:R-:W-:Y:S01]  /*1a8d0*/  ISETP.NE.U32.AND P5, PT, R4, RZ, PT ;  /* 0x000000ff0400720c */ /* 0x000fe20003fa5070 */
[----:B------:R-:W-:Y:S02]  /*1a8e0*/  IMAD.MOV.U32 R4, RZ, RZ, R75 ;  /* 0x000000ffff047224 */ /* 0x000fe400078e004b */
[----:B------:R-:W-:-:S10]  /*1a8f0*/  IMAD.MOV.U32 R5, RZ, RZ, R76 ;  /* 0x000000ffff057224 */ /* 0x000fd400078e004c */
[----:B------:R1:W-:Y:S01]  /*1a900*/  LDGSTS.E [R186+0x40010], desc[UR28][R4.64], P5 ;  /* 0x4001000004ba7fae */ /* 0x0003e2000a9a101c */
[----:B------:R-:W-:-:S04]  /*1a910*/  ISETP.GT.AND P5, PT, R6, 0x5, PT ;  /* 0x000000050600780c */ /* 0x000fc80003fa4270 */
[----:B-1----:R-:W-:-:S04]  /*1a920*/  SEL R4, RZ, 0x4, !P5 ;  /* 0x00000004ff047807 */ /* 0x002fc80006800000 */
[----:B------:R-:W-:-:S04]  /*1a930*/  SEL R4, R4, RZ, !P3 ;  /* 0x000000ff04047207 */ /* 0x000fc80005800000 */
[----:B------:R-:W-:Y:S02]  /*1a940*/  ISETP.NE.U32.AND P5, PT, R4, RZ, PT ;  /* 0x000000ff0400720c */ /* 0x000fe40003fa5070 */
[----:B------:R-:W-:Y:S01]  /*1a950*/  IADD3.X R78, PT, PT, R78, UR13, RZ, P6, !PT ;  /* 0x0000000d4e4e7c10 */ /* 0x000fe2000b7fe4ff */
[----:B------:R-:W-:-:S04]  /*1a960*/  IMAD.MOV.U32 R4, RZ, RZ, R77 ;  /* 0x000000ffff047224 */ /* 0x000fc800078e004d */
[----:B------:R-:W-:-:S06]  /*1a970*/  IMAD.MOV.U32 R5, RZ, RZ, R78 ;  /* 0x000000ffff057224 */ /* 0x000fcc00078e004e */
[----:B------:R1:W-:Y:S01]  /*1a980*/  LDGSTS.E [R186+0x40014], desc[UR28][R4.64], P5 ;  /* 0x4001400004ba7fae */ /* 0x0003e2000a9a101c */
[----:B------:R-:W-:Y:S02]  /*1a990*/  ISETP.GT.AND P5, PT, R6, 0x6, PT ;  /* 0x000000060600780c */ /* 0x000fe40003fa4270 */
[----:B------:R-:W-:Y:S02]  /*1a9a0*/  IADD3 R79, P6, PT, R79, UR30, RZ ;  /* 0x0000001e4f4f7c10 */ /* 0x000fe4000ffde0ff */
        /* <DEDUP_REMOVED lines=502> */
[C---:B------:R-:W-:Y:S02]  /*1c910*/  ISETP.GT.AND P5, PT, R6.reuse, 0x3e, PT ;  /* 0x0000003e0600780c */ /* 0x040fe40003fa4270 */
[----:B------:R-:W-:Y:S02]  /*1c920*/  ISETP.GT.AND P6, PT, R6, 0x3f, PT ;  /* 0x0000003f0600780c */ /* 0x000fe40003fc4270 */
[----:B-1----:R-:W-:Y:S02]  /*1c930*/  SEL R5, RZ, 0x4, !P5 ;  /* 0x00000004ff057807 */ /* 0x002fe40006800000 */
[----:B------:R-:W-:Y:S02]  /*1c940*/  SEL R4, RZ, 0x4, !P6 ;  /* 0x00000004ff047807 */ /* 0x000fe40007000000 */
[----:B------:R-:W-:Y:S02]  /*1c950*/  SEL R5, R5, RZ, !P3 ;  /* 0x000000ff05057207 */ /* 0x000fe40005800000 */
[----:B------:R-:W-:-:S02]  /*1c960*/  IADD3 R195, P6, PT, R195, UR30, RZ ;  /* 0x0000001ec3c37c10 */ /* 0x000fc4000ffde0ff */
[----:B------:R-:W-:Y:S02]  /*1c970*/  ISETP.NE.U32.AND P5, PT, R5, RZ, PT ;  /* 0x000000ff0500720c */ /* 0x000fe40003fa5070 */
[----:B------:R-:W-:Y:S02]  /*1c980*/  SEL R4, R4, RZ, !P3 ;  /* 0x000000ff04047207 */ /* 0x000fe40005800000 */
[----:B------:R-:W-:Y:S02]  /*1c990*/  IADD3.X R194, PT, PT, R194, UR13, RZ, P6, !PT ;  /* 0x0000000dc2c27c10 */ /* 0x000fe4000b7fe4ff */
[----:B------:R-:W-:Y:S02]  /*1c9a0*/  IADD3 R197, P6, PT, R197, UR30, RZ ;  /* 0x0000001ec5c57c10 */ /* 0x000fe4000ffde0ff */
[----:B------:R-:W-:Y:S01]  /*1c9b0*/  ISETP.NE.U32.AND P3, PT, R4, RZ, PT ;  /* 0x000000ff0400720c */ /* 0x000fe20003f65070 */
[----:B------:R-:W-:Y:S01]  /*1c9c0*/  IMAD.MOV.U32 R4, RZ, RZ, R195 ;  /* 0x000000ffff047224 */ /* 0x000fe200078e00c3 */
[----:B------:R-:W-:Y:S01]  /*1c9d0*/  IADD3.X R196, PT, PT, R196, UR13, RZ, P6, !PT ;  /* 0x0000000dc4c47c10 */ /* 0x000fe2000b7fe4ff */
[----:B------:R-:W-:-:S05]  /*1c9e0*/  IMAD.MOV.U32 R5, RZ, RZ, R194 ;  /* 0x000000ffff057224 */ /* 0x000fca00078e00c2 */
[----:B------:R1:W-:Y:S01]  /*1c9f0*/  LDGSTS.E [R186+0x400f8], desc[UR28][R4.64], P5 ;  /* 0x400f800004ba7fae */ /* 0x0003e2000a9a101c */
[----:B------:R-:W-:Y:S01]  /*1ca00*/  USEL UR31, UR31, URZ, !UP1 ;  /* 0x000000ff1f1f7287 */ /* 0x000fe2000c800000 */
[----:B-1----:R-:W-:Y:S02]  /*1ca10*/  IMAD.MOV.U32 R4, RZ, RZ, R197 ;  /* 0x000000ffff047224 */ /* 0x002fe400078e00c5 */
[----:B------:R-:W-:Y:S01]  /*1ca20*/  IMAD.MOV.U32 R5, RZ, RZ, R196 ;  /* 0x000000ffff057224 */ /* 0x000fe200078e00c4 */
[----:B------:R-:W-:-:S04]  /*1ca30*/  ULEA UR7, UR31, UR10, 0x10 ;  /* 0x0000000a1f077291 */ /* 0x000fc8000f8e80ff */
[----:B------:R1:W-:Y:S01]  /*1ca40*/  LDGSTS.E [R186+0x400fc], desc[UR28][R4.64], P3 ;  /* 0x400fc00004ba7fae */ /* 0x0003e200099a101c */
[----:B------:R-:W-:Y:S02]  /*1ca50*/  IADD3 R199, P3, PT, R199, UR54, RZ ;  /* 0x00000036c7c77c10 */ /* 0x000fe4000ff7e0ff */
[----:B------:R-:W-:Y:S01]  /*1ca60*/  IADD3 R207, P5, PT, R207, UR54, RZ ;  /* 0x00000036cfcf7c10 */ /* 0x000fe2000ffbe0ff */
[----:B------:R-:W-:Y:S01]  /*1ca70*/  VIADD R6, R0, UR7 ;  /* 0x0000000700067c36 */ /* 0x000fe20008000000 */
[----:B------:R-:W-:Y:S01]  /*1ca80*/  IADD3.X R198, PT, PT, R198, UR32, RZ, P3, !PT ;  /* 0x00000020c6c67c10 */ /* 0x000fe20009ffe4ff */
[----:B------:R-:W0:Y:S01]  /*1ca90*/  LDGDEPBAR ;  /* 0x00000000000079af */ /* 0x000e220000000000 */
[----:B------:R-:W-:Y:S02]  /*1caa0*/  IADD3.X R206, PT, PT, R206, UR32, RZ, P5, !PT ;  /* 0x00000020cece7c10 */ /* 0x000fe4000affe4ff */
[----:B------:R-:W-:Y:S01]  /*1cab0*/  IADD3 R215, P3, PT, R215, UR54, RZ ;  /* 0x00000036d7d77c10 */ /* 0x000fe2000ff7e0ff */
[----:B-1----:R-:W-:-:S02]  /*1cac0*/  IMAD.MOV.U32 R4, RZ, RZ, R199 ;  /* 0x000000ffff047224 */ /* 0x002fc400078e00c7 */
[----:B------:R-:W-:Y:S01]  /*1cad0*/  IMAD.MOV.U32 R5, RZ, RZ, R198 ;  /* 0x000000ffff057224 */ /* 0x000fe200078e00c6 */
[----:B------:R-:W-:-:S04]  /*1cae0*/  IADD3.X R214, PT, PT, R214, UR32, RZ, P3, !PT ;  /* 0x00000020d6d67c10 */ /* 0x000fc80009ffe4ff */
[----:B------:R1:W-:Y:S01]  /*1caf0*/  LDGSTS.E [R6], desc[UR28][R4.64], P2 ;  /* 0x0000000004067fae */ /* 0x0003e200091a101c */
[----:B------:R-:W-:Y:S02]  /*1cb00*/  IADD3 R223, P5, PT, R223, UR54, RZ ;  /* 0x00000036dfdf7c10 */ /* 0x000fe4000ffbe0ff */
[----:B------:R-:W-:Y:S02]  /*1cb10*/  IADD3 R231, P3, PT, R231, UR54, RZ ;  /* 0x00000036e7e77c10 */ /* 0x000fe4000ff7e0ff */
[----:B------:R-:W-:Y:S01]  /*1cb20*/  IADD3.X R222, PT, PT, R222, UR32, RZ, P5, !PT ;  /* 0x00000020dede7c10 */ /* 0x000fe2000affe4ff */
[----:B-1----:R-:W-:Y:S02]  /*1cb30*/  IMAD.MOV.U32 R4, RZ, RZ, R207 ;  /* 0x000000ffff047224 */ /* 0x002fe400078e00cf */
[----:B------:R-:W-:-:S05]  /*1cb40*/  IMAD.MOV.U32 R5, RZ, RZ, R206 ;  /* 0x000000ffff057224 */ /* 0x000fca00078e00ce */
[----:B------:R1:W-:Y:S01]  /*1cb50*/  LDGSTS.E [R6+0x400], desc[UR28][R4.64], P2 ;  /* 0x0040000004067fae */ /* 0x0003e200091a101c */
[----:B------:R-:W-:Y:S02]  /*1cb60*/  IADD3.X R230, PT, PT, R230, UR32, RZ, P3, !PT ;  /* 0x00000020e6e67c10 */ /* 0x000fe40009ffe4ff */
[----:B------:R-:W-:Y:S01]  /*1cb70*/  IADD3 R239, P5, PT, R239, UR54, RZ ;  /* 0x00000036efef7c10 */ /* 0x000fe2000ffbe0ff */
[----:B-1----:R-:W-:Y:S02]  /*1cb80*/  IMAD.MOV.U32 R4, RZ, RZ, R215 ;  /* 0x000000ffff047224 */ /* 0x002fe400078e00d7 */
[----:B------:R-:W-:-:S05]  /*1cb90*/  IMAD.MOV.U32 R5, RZ, RZ, R214 ;  /* 0x000000ffff057224 */ /* 0x000fca00078e00d6 */
[----:B------:R1:W-:Y:S01]  /*1cba0*/  LDGSTS.E [R6+0x800], desc[UR28][R4.64], P2 ;  /* 0x0080000004067fae */ /* 0x0003e200091a101c */
[----:B------:R-:W-:Y:S02]  /*1cbb0*/  IADD3.X R238, PT, PT, R238, UR32, RZ, P5, !PT ;  /* 0x00000020eeee7c10 */ /* 0x000fe4000affe4ff */
[----:B---3--:R-:W-:Y:S01]  /*1cbc0*/  IADD3 R7, P5, PT, R7, UR54, RZ ;  /* 0x0000003607077c10 */ /* 0x008fe2000ffbe0ff */
[----:B-1----:R-:W-:Y:S02]  /*1cbd0*/  IMAD.MOV.U32 R4, RZ, RZ, R223 ;  /* 0x000000ffff047224 */ /* 0x002fe400078e00df */
[----:B------:R-:W-:Y:S01]  /*1cbe0*/  IMAD.MOV.U32 R5, RZ, RZ, R222 ;  /* 0x000000ffff057224 */ /* 0x000fe200078e00de */
[----:B------:R-:W-:-:S04]  /*1cbf0*/  IADD3 R247, P3, PT, R247, UR54, RZ ;  /* 0x00000036f7f77c10 */ /* 0x000fc8000ff7e0ff */
[----:B------:R1:W-:Y:S01]  /*1cc00*/  LDGSTS.E [R6+0xc00], desc[UR28][R4.64], P2 ;  /* 0x00c0000004067fae */ /* 0x0003e200091a101c */
[----:B----4-:R-:W-:Y:S02]  /*1cc10*/  IADD3.X R9, PT, PT, R9, UR32, RZ, P5, !PT ;  /* 0x0000002009097c10 */ /* 0x010fe4000affe4ff */
[----:B------:R-:W-:Y:S01]  /*1cc20*/  IADD3.X R246, PT, PT, R246, UR32, RZ, P3, !PT ;  /* 0x00000020f6f67c10 */ /* 0x000fe20009ffe4ff */
[----:B-1----:R-:W-:Y:S02]  /*1cc30*/  IMAD.MOV.U32 R4, RZ, RZ, R231 ;  /* 0x000000ffff047224 */ /* 0x002fe400078e00e7 */
[----:B------:R-:W-:-:S05]  /*1cc40*/  IMAD.MOV.U32 R5, RZ, RZ, R230 ;  /* 0x000000ffff057224 */ /* 0x000fca00078e00e6 */
[----:B------:R1:W-:Y:S04]  /*1cc50*/  LDGSTS.E [R6+0x1000], desc[UR28][R4.64], P2 ;  /* 0x0100000004067fae */ /* 0x0003e800091a101c */
[----:B------:R3:W-:Y:S01]  /*1cc60*/  STL [R1+0x8], R7 ;  /* 0x0000080701007387 */ /* 0x0007e20000100800 */
[----:B-1----:R-:W-:Y:S02]  /*1cc70*/  IMAD.MOV.U32 R4, RZ, RZ, R239 ;  /* 0x000000ffff047224 */ /* 0x002fe400078e00ef */
[----:B------:R-:W-:Y:S01]  /*1cc80*/  IMAD.MOV.U32 R5, RZ, RZ, R238 ;  /* 0x000000ffff057224 */ /* 0x000fe200078e00ee */
[----:B------:R1:W-:Y:S01]  /*1cc90*/  STL [R1+0x4], R9 ;  /* 0x0000040901007387 */ /* 0x0003e20000100800 */
[----:B--2---:R-:W-:-:S03]  /*1cca0*/  IADD3 R11, P3, PT, R11, UR54, RZ ;  /* 0x000000360b0b7c10 */ /* 0x004fc6000ff7e0ff */
[----:B------:R2:W-:Y:S04]  /*1ccb0*/  LDGSTS.E [R6+0x1400], desc[UR28][R4.64], P2 ;  /* 0x0140000004067fae */ /* 0x0005e800091a101c */
[----:B------:R-:W4:Y:S01]  /*1ccc0*/  LDL.LU R16, [R1+0xa4] ;  /* 0x0000a40001107983 */ /* 0x000f220000300800 */
[----:B-----5:R-:W-:-:S03]  /*1ccd0*/  IADD3.X R12, PT, PT, R12, UR32, RZ, P3, !PT ;  /* 0x000000200c0c7c10 */ /* 0x020fc60009ffe4ff */
[----:B------:R-:W5:Y:S01]  /*1cce0*/  LDL.LU R20, [R1+0xc4] ;  /* 0x0000c40001147983 */ /* 0x000f620000300800 */
[----:B--2---:R-:W-:Y:S02]  /*1ccf0*/  IMAD.MOV.U32 R4, RZ, RZ, R247 ;  /* 0x000000ffff047224 */ /* 0x004fe400078e00f7 */
[----:B------:R-:W-:Y:S01]  /*1cd00*/  IMAD.MOV.U32 R5, RZ, RZ, R246 ;  /* 0x000000ffff057224 */ /* 0x000fe200078e00f6 */
[----:B------:R-:W-:-:S04]  /*1cd10*/  IADD3 R8, P5, PT, R8, UR54, RZ ;  /* 0x0000003608087c10 */ /* 0x000fc8000ffbe0ff */
[----:B------:R2:W-:Y:S01]  /*1cd20*/  LDGSTS.E [R6+0x1800], desc[UR28][R4.64], P2 ;  /* 0x0180000004067fae */ /* 0x0005e200091a101c */
[----:B------:R-:W-:Y:S01]  /*1cd30*/  IADD3.X R17, PT, PT, R17, UR32, RZ, P5, !PT ;  /* 0x0000002011117c10 */ /* 0x000fe2000affe4ff */
[----:B--2---:R-:W-:Y:S02]  /*1cd40*/  IMAD.MOV.U32 R4, RZ, RZ, R7 ;  /* 0x000000ffff047224 */ /* 0x004fe400078e0007 */
[----:B------:R-:W-:Y:S01]  /*1cd50*/  IMAD.MOV.U32 R5, RZ, RZ, R9 ;  /* 0x000000ffff057224 */ /* 0x000fe200078e0009 */
[----:B---3--:R-:W2:Y:S04]  /*1cd60*/  LDL.LU R7, [R1+0xe8] ;  /* 0x0000e80001077983 */ /* 0x008ea80000300800 */
[----:B-1----:R-:W3:Y:S04]  /*1cd70*/  LDL.LU R9, [R1+0x108] ;  /* 0x0001080001097983 */ /* 0x002ee80000300800 */
[----:B------:R1:W-:Y:S04]  /*1cd80*/  STL [R1+0x28], R11 ;  /* 0x0000280b01007387 */ /* 0x0003e80000100800 */
[----:B------:R1:W-:Y:S04]  /*1cd90*/  LDGSTS.E [R6+0x1c00], desc[UR28][R4.64], P2 ;  /* 0x01c0000004067fae */ /* 0x0003e800091a101c */
[----:B------:R1:W-:Y:S04]  /*1cda0*/  STL [R1+0x24], R12 ;  /* 0x0000240c01007387 */ /* 0x0003e80000100800 */
[----:B------:R-:W-:Y:S01]  /*1cdb0*/  STL [R1+0x48], R8 ;  /* 0x0000480801007387 */ /* 0x000fe20000100800 */
[----:B-1----:R-:W-:-:S03]  /*1cdc0*/  IMAD.MOV.U32 R4, RZ, RZ, R11 ;  /* 0x000000ffff047224 */ /* 0x002fc600078e000b */
[----:B------:R-:W3:Y:S01]  /*1cdd0*/  LDL.LU R11, [R1+0xe4] ;  /* 0x0000e400010b7983 */ /* 0x000ee20000300800 */
[----:B------:R-:W-:-:S03]  /*1cde0*/  IMAD.MOV.U32 R5, RZ, RZ, R12 ;  /* 0x000000ffff057224 */ /* 0x000fc600078e000c */
[----:B------:R1:W-:Y:S01]  /*1cdf0*/  STL [R1+0x44], R17 ;  /* 0x0000441101007387 */ /* 0x0003e20000100800 */
[----:B------:R-:W-:-:S03]  /*1ce00*/  IADD3 R10, P3, PT, R10, UR54, RZ ;  /* 0x000000360a0a7c10 */ /* 0x000fc6000ff7e0ff */
[----:B------:R-:W3:Y:S01]  /*1ce10*/  LDL.LU R12, [R1+0x104] ;  /* 0x00010400010c7983 */ /* 0x000ee20000300800 */
[----:B------:R-:W-:-:S03]  /*1ce20*/  IADD3.X R18, PT, PT, R18, UR32, RZ, P3, !PT ;  /* 0x0000002012127c10 */ /* 0x000fc60009ffe4ff */
[----:B------:R1:W-:Y:S01]  /*1ce30*/  LDGSTS.E [R6+0x2000], desc[UR28][R4.64], P2 ;  /* 0x0200000004067fae */ /* 0x0003e200091a101c */
[----:B------:R-:W-:-:S04]  /*1ce40*/  IADD3 R13, P5, PT, R13, UR54, RZ ;  /* 0x000000360d0d7c10 */ /* 0x000fc8000ffbe0ff */
[----:B------:R-:W-:Y:S01]  /*1ce50*/  IADD3.X R15, PT, PT, R15, UR32, RZ, P5, !PT ;  /* 0x000000200f0f7c10 */ /* 0x000fe2000affe4ff */
[----:B-1----:R-:W-:Y:S02]  /*1ce60*/  IMAD.MOV.U32 R4, RZ, RZ, R8 ;  /* 0x000000ffff047224 */ /* 0x002fe400078e0008 */
[----:B------:R-:W-:Y:S02]  /*1ce70*/  IMAD.MOV.U32 R5, RZ, RZ, R17 ;  /* 0x000000ffff057224 */ /* 0x000fe400078e0011 */
[----:B------:R-:W3:Y:S04]  /*1ce80*/  LDL.LU R17, [R1+0x128] ;  /* 0x0001280001117983 */ /* 0x000ee80000300800 */
[----:B------:R-:W3:Y:S04]  /*1ce90*/  LDL.LU R8, [R1+0x148] ;  /* 0x0001480001087983 */ /* 0x000ee80000300800 */
[----:B------:R-:W-:Y:S04]  /*1cea0*/  STL [R1+0x68], R10 ;  /* 0x0000680a01007387 */ /* 0x000fe80000100800 */
[----:B------:R1:W-:Y:S04]  /*1ceb0*/  LDGSTS.E [R6+0x2400], desc[UR28][R4.64], P2 ;  /* 0x0240000004067fae */ /* 0x0003e800091a101c */
[----:B------:R1:W-:Y:S04]  /*1cec0*/  STL [R1+0x64], R18 ;  /* 0x0000641201007387 */ /* 0x0003e80000100800 */
[----:B------:R-:W-:Y:S01]  /*1ced0*/  STL [R1+0x88], R13 ;  /* 0x0000880d01007387 */ /* 0x000fe20000100800 */
[----:B-1----:R-:W-:-:S03]  /*1cee0*/  IMAD.MOV.U32 R5, RZ, RZ, R18 ;  /* 0x000000ffff057224 */ /* 0x002fc600078e0012 */
[----:B------:R-:W3:Y:S01]  /*1cef0*/  LDL.LU R18, [R1+0x124] ;  /* 0x0001240001127983 */ /* 0x000ee20000300800 */
[----:B------:R-:W-:-:S03]  /*1cf00*/  IMAD.MOV.U32 R4, RZ, RZ, R10 ;  /* 0x000000ffff047224 */ /* 0x000fc600078e000a */
[----:B------:R1:W-:Y:S04]  /*1cf10*/  STL [R1+0x84], R15 ;  /* 0x0000840f01007387 */ /* 0x0003e80000100800 */
[----:B------:R-:W3:Y:S01]  /*1cf20*/  LDL.LU R10, [R1+0x144] ;  /* 0x00014400010a7983 */ /* 0x000ee20000300800 */
[----:B------:R-:W-:Y:S02]  /*1cf30*/  IADD3 R14, P3, PT, R14, UR54, RZ ;  /* 0x000000360e0e7c10 */ /* 0x000fe4000ff7e0ff */
[----:B------:R-:W-:Y:S01]  /*1cf40*/  IADD3 R19, P5, PT, R19, UR54, RZ ;  /* 0x0000003613137c10 */ /* 0x000fe2000ffbe0ff */
[----:B------:R1:W-:Y:S02]  /*1cf50*/  LDGSTS.E [R6+0x2800], desc[UR28][R4.64], P2 ;  /* 0x0280000004067fae */ /* 0x0003e400091a101c */
[----:B-1----:R-:W-:-:S02]  /*1cf60*/  IMAD.MOV.U32 R4, RZ, RZ, R13 ;  /* 0x000000ffff047224 */ /* 0x002fc400078e000d */
[----:B------:R-:W-:Y:S02]  /*1cf70*/  IMAD.MOV.U32 R5, RZ, RZ, R15 ;  /* 0x000000ffff057224 */ /* 0x000fe400078e000f */
[----:B------:R-:W3:Y:S04]  /*1cf80*/  LDL.LU R15, [R1+0x168] ;  /* 0x00016800010f7983 */ /* 0x000ee80000300800 */
[----:B------:R-:W3:Y:S04]  /*1cf90*/  LDL.LU R13, [R1+0x188] ;  /* 0x00018800010d7983 */ /* 0x000ee80000300800 */
[----:B------:R-:W-:Y:S04]  /*1cfa0*/  STL [R1+0xa8], R14 ;  /* 0x0000a80e01007387 */ /* 0x000fe80000100800 */
[----:B------:R1:W-:Y:S02]  /*1cfb0*/  LDGSTS.E [R6+0x2c00], desc[UR28][R4.64], P2 ;  /* 0x02c0000004067fae */ /* 0x0003e400091a101c */
[----:B-1----:R-:W-:Y:S01]  /*1cfc0*/  IMAD.MOV.U32 R4, RZ, RZ, R14 ;  /* 0x000000ffff047224 */ /* 0x002fe200078e000e */
[----:B----4-:R-:W-:-:S02]  /*1cfd0*/  IADD3.X R16, PT, PT, R16, UR32, RZ, P3, !PT ;  /* 0x0000002010107c10 */ /* 0x010fc40009ffe4ff */
[----:B-----5:R-:W-:-:S03]  /*1cfe0*/  IADD3.X R20, PT, PT, R20, UR32, RZ, P5, !PT ;  /* 0x0000002014147c10 */ /* 0x020fc6000affe4ff */
[----:B------:R1:W-:Y:S01]  /*1cff0*/  STL [R1+0xa4], R16 ;  /* 0x0000a41001007387 */ /* 0x0003e20000100800 */
[----:B------:R-:W-:-:S03]  /*1d000*/  IMAD.MOV.U32 R5, RZ, RZ, R16 ;  /* 0x000000ffff057224 */ /* 0x000fc600078e0010 */
[----:B------:R-:W-:Y:S04]  /*1d010*/  STL [R1+0xc8], R19 ;  /* 0x0000c81301007387 */ /* 0x000fe80000100800 */
[----:B------:R4:W-:Y:S04]  /*1d020*/  LDGSTS.E [R6+0x3000], desc[UR28][R4.64], P2 ;  /* 0x0300000004067fae */ /* 0x0009e800091a101c */
[----:B-1----:R-:W5:Y:S04]  /*1d030*/  LDL.LU R16, [R1+0x164] ;  /* 0x0001640001107983 */ /* 0x002f680000300800 */
[----:B------:R-:W-:Y:S04]  /*1d040*/  STL [R1+0xc4], R20 ;  /* 0x0000c41401007387 */ /* 0x000fe80000100800 */
[----:B------:R-:W5:Y:S01]  /*1d050*/  LDL.LU R14, [R1+0x184] ;  /* 0x00018400010e7983 */ /* 0x000f620000300800 */
[----:B----4-:R-:W-:Y:S01]  /*1d060*/  IMAD.MOV.U32 R4, RZ, RZ, R19 ;  /* 0x000000ffff047224 */ /* 0x010fe200078e0013 */
[----:B--2---:R-:W-:Y:S01]  /*1d070*/  IADD3 R7, P3, PT, R7, UR54, RZ ;  /* 0x0000003607077c10 */ /* 0x004fe2000ff7e0ff */
[----:B------:R-:W-:Y:S01]  /*1d080*/  IMAD.MOV.U32 R5, RZ, RZ, R20 ;  /* 0x000000ffff057224 */ /* 0x000fe200078e0014 */
[----:B---3--:R-:W-:-:S03]  /*1d090*/  IADD3 R9, P5, PT, R9, UR54, RZ ;  /* 0x0000003609097c10 */ /* 0x008fc6000ffbe0ff */
[----:B------:R-:W-:Y:S04]  /*1d0a0*/  STL [R1+0xe8], R7 ;  /* 0x0000e80701007387 */ /* 0x000fe80000100800 */
[----:B------:R1:W-:Y:S02]  /*1d0b0*/  LDGSTS.E [R6+0x3400], desc[UR28][R4.64], P2 ;  /* 0x0340000004067fae */ /* 0x0003e400091a101c */
[----:B-1----:R-:W-:Y:S01]  /*1d0c0*/  IMAD.MOV.U32 R4, RZ, RZ, R7 ;  /* 0x000000ffff047224 */ /* 0x002fe200078e0007 */
[----:B------:R-:W-:-:S05]  /*1d0d0*/  IADD3.X R11, PT, PT, R11, UR32, RZ, P3, !PT ;  /* 0x000000200b0b7c10 */ /* 0x000fca0009ffe4ff */
[----:B------:R-:W-:Y:S01]  /*1d0e0*/  IMAD.MOV.U32 R5, RZ, RZ, R11 ;  /* 0x000000ffff057224 */ /* 0x000fe200078e000b */
[----:B------:R1:W-:Y:S01]  /*1d0f0*/  STL [R1+0xe4], R11 ;  /* 0x0000e40b01007387 */ /* 0x0003e20000100800 */
[----:B------:R-:W-:-:S03]  /*1d100*/  IADD3.X R12, PT, PT, R12, UR32, RZ, P5, !PT ;  /* 0x000000200c0c7c10 */ /* 0x000fc6000affe4ff */
[----:B------:R-:W-:Y:S04]  /*1d110*/  STL [R1+0x108], R9 ;  /* 0x0001080901007387 */ /* 0x000fe80000100800 */
[----:B------:R2:W-:Y:S04]  /*1d120*/  LDGSTS.E [R6+0x3800], desc[UR28][R4.64], P2 ;  /* 0x0380000004067fae */ /* 0x0005e800091a101c */
[----:B-1----:R-:W3:Y:S04]  /*1d130*/  LDL.LU R11, [R1+0x1a8] ;  /* 0x0001a800010b7983 */ /* 0x002ee80000300800 */
[----:B------:R1:W-:Y:S04]  /*1d140*/  STL [R1+0x104], R12 ;  /* 0x0001040c01007387 */ /* 0x0003e80000100800 */
[----:B------:R-:W4:Y:S01]  /*1d150*/  LDL.LU R7, [R1+0x1c8] ;  /* 0x0001c80001077983 */ /* 0x000f220000300800 */
[----:B--2---:R-:W-:Y:S01]  /*1d160*/  IMAD.MOV.U32 R5, RZ, RZ, R12 ;  /* 0x000000ffff057224 */ /* 0x004fe200078e000c */
[----:B------:R-:W-:-:S02]  /*1d170*/  IADD3 R17, P3, PT, R17, UR54, RZ ;  /* 0x0000003611117c10 */ /* 0x000fc4000ff7e0ff */
[----:B-1----:R-:W2:Y:S01]  /*1d180*/  LDL.LU R12, [R1+0x1a4] ;  /* 0x0001a400010c7983 */ /* 0x002ea20000300800 */
[----:B------:R-:W-:Y:S01]  /*1d190*/  IMAD.MOV.U32 R4, RZ, RZ, R9 ;  /* 0x000000ffff047224 */ /* 0x000fe200078e0009 */
[----:B------:R-:W-:Y:S02]  /*1d1a0*/  IADD3 R8, P5, PT, R8, UR54, RZ ;  /* 0x0000003608087c10 */ /* 0x000fe4000ffbe0ff */
[----:B------:R-:W2:Y:S04]  /*1d1b0*/  LDL.LU R9, [R1+0x1c4] ;  /* 0x0001c40001097983 */ /* 0x000ea80000300800 */
[----:B------:R1:W-:Y:S04]  /*1d1c0*/  LDGSTS.E [R6+0x3c00], desc[UR28][R4.64], P2 ;  /* 0x03c0000004067fae */ /* 0x0003e800091a101c */
[----:B------:R-:W-:Y:S01]  /*1d1d0*/  STL [R1+0x128], R17 ;  /* 0x0001281101007387 */ /* 0x000fe20000100800 */
[----:B------:R-:W-:Y:S01]  /*1d1e0*/  IADD3.X R18, PT, PT, R18, UR32, RZ, P3, !PT ;  /* 0x0000002012127c10 */ /* 0x000fe20009ffe4ff */
[----:B-1----:R-:W-:-:S04]  /*1d1f0*/  IMAD.MOV.U32 R4, RZ, RZ, R17 ;  /* 0x000000ffff047224 */ /* 0x002fc800078e0011 */
[----:B------:R-:W-:Y:S01]  /*1d200*/  IMAD.MOV.U32 R5, RZ, RZ, R18 ;  /* 0x000000ffff057224 */ /* 0x000fe200078e0012 */
[----:B------:R-:W-:Y:S01]  /*1d210*/  IADD3.X R10, PT, PT, R10, UR32, RZ, P5, !PT ;  /* 0x000000200a0a7c10 */ /* 0x000fe2000affe4ff */
[----:B------:R-:W-:Y:S04]  /*1d220*/  STL [R1+0x124], R18 ;  /* 0x0001241201007387 */ /* 0x000fe80000100800 */
[----:B------:R-:W-:Y:S04]  /*1d230*/  STL [R1+0x148], R8 ;  /* 0x0001480801007387 */ /* 0x000fe80000100800 */
[----:B------:R1:W-:Y:S04]  /*1d240*/  LDGSTS.E [R6+0x4000], desc[UR28][R4.64], P2 ;  /* 0x0400000004067fae */ /* 0x0003e800091a101c */
[----:B------:R1:W-:Y:S02]  /*1d250*/  STL [R1+0x144], R10 ;  /* 0x0001440a01007387 */ /* 0x0003e40000100800 */
[----:B-1----:R-:W-:-:S02]  /*1d260*/  IMAD.MOV.U32 R5, RZ, RZ, R10 ;  /* 0x000000ffff057224 */ /* 0x002fc400078e000a */
[----:B------:R-:W-:Y:S01]  /*1d270*/  IMAD.MOV.U32 R4, RZ, RZ, R8 ;  /* 0x000000ffff047224 */ /* 0x000fe200078e0008 */
[----:B------:R-:W2:Y:S04]  /*1d280*/  LDL.LU R10, [R1+0x1e4] ;  /* 0x0001e400010a7983 */ /* 0x000ea80000300800 */
[----:B------:R-:W2:Y:S04]  /*1d290*/  LDL.LU R8, [R1+0x1e8] ;  /* 0x0001e80001087983 */ /* 0x000ea80000300800 */
[----:B------:R-:W2:Y:S04]  /*1d2a0*/  LDL.LU R24, [R1+0x204] ;  /* 0x0002040001187983 */ /* 0x000ea80000300800 */
[----:B------:R-:W2:Y:S01]  /*1d2b0*/  LDL.LU R23, [R1+0x208] ;  /* 0x0002080001177983 */ /* 0x000ea20000300800 */
[----:B------:R-:W-:-:S02]  /*1d2c0*/  IADD3 R15, P3, PT, R15, UR54, RZ ;  /* 0x000000360f0f7c10 */ /* 0x000fc4000ff7e0ff */
[----:B------:R-:W-:Y:S01]  /*1d2d0*/  IADD3 R13, P5, PT, R13, UR54, RZ ;  /* 0x000000360d0d7c10 */ /* 0x000fe2000ffbe0ff */
[----:B------:R1:W-:Y:S04]  /*1d2e0*/  LDGSTS.E [R6+0x4400], desc[UR28][R4.64], P2 ;  /* 0x0440000004067fae */ /* 0x0003e800091a101c */
[----:B------:R5:W-:Y:S01]  /*1d2f0*/  STL [R1+0x168], R15 ;  /* 0x0001680f01007387 */ /* 0x000be20000100800 */
[----:B-1----:R-:W-:Y:S01]  /*1d300*/  IMAD.MOV.U32 R4, RZ, RZ, R15 ;  /* 0x000000ffff047224 */ /* 0x002fe200078e000f */
[----:B-----5:R-:W-:-:S05]  /*1d310*/  IADD3.X R16, PT, PT, R16, UR32, RZ, P3, !PT ;  /* 0x0000002010107c10 */ /* 0x020fca0009ffe4ff */
[----:B------:R1:W-:Y:S01]  /*1d320*/  STL [R1+0x164], R16 ;  /* 0x0001641001007387 */ /* 0x0003e20000100800 */
[----:B------:R-:W-:-:S03]  /*1d330*/  IADD3.X R14, PT, PT, R14, UR32, RZ, P5, !PT ;  /* 0x000000200e0e7c10 */ /* 0x000fc6000affe4ff */
[----:B------:R-:W-:Y:S04]  /*1d340*/  STL [R1+0x188], R13 ;  /* 0x0001880d01007387 */ /* 0x000fe80000100800 */
[----:B------:R5:W-:Y:S04]  /*1d350*/  STL [R1+0x184], R14 ;  /* 0x0001840e01007387 */ /* 0x000be80000100800 */
[----:B------:R-:W2:Y:S04]  /*1d360*/  LDL.LU R22, [R1+0x224] ;  /* 0x0002240001167983 */ /* 0x000ea80000300800 */
[----:B------:R-:W2:Y:S04]  /*1d370*/  LDL.LU R21, [R1+0x228] ;  /* 0x0002280001157983 */ /* 0x000ea80000300800 */
[----:B------:R-:W2:Y:S04]  /*1d380*/  LDL.LU R20, [R1+0x244] ;  /* 0x0002440001147983 */ /* 0x000ea80000300800 */
[----:B------:R-:W2:Y:S04]  /*1d390*/  LDL.LU R19, [R1+0x248] ;  /* 0x0002480001137983 */ /* 0x000ea80000300800 */
[----:B------:R-:W2:Y:S01]  /*1d3a0*/  LDL.LU R17, [R1+0x268] ;  /* 0x0002680001117983 */ /* 0x000ea20000300800 */
[----:B------:R-:W-:-:S03]  /*1d3b0*/  IMAD.MOV.U32 R5, RZ, RZ, R16 ;  /* 0x000000ffff057224 */ /* 0x000fc600078e0010 */
[----:B------:R-:W2:Y:S04]  /*1d3c0*/  LDL.LU R15, [R1+0x288] ;  /* 0x00028800010f7983 */ /* 0x000ea80000300800 */
[----:B------:R1:W-:Y:S01]  /*1d3d0*/  LDGSTS.E [R6+0x4800], desc[UR28][R4.64], P2 ;  /* 0x0480000004067fae */ /* 0x0003e200091a101c */
[----:B---3--:R-:W-:-:S05]  /*1d3e0*/  IADD3 R11, P3, PT, R11, UR54, RZ ;  /* 0x000000360b0b7c10 */ /* 0x008fca000ff7e0ff */
[----:B------:R-:W-:Y:S01]  /*1d3f0*/  STL [R1+0x1a8], R11 ;  /* 0x0001a80b01007387 */ /* 0x000fe20000100800 */
[----:B----4-:R-:W-:Y:S02]  /*1d400*/  IADD3 R7, P5, PT, R7, UR54, RZ ;  /* 0x0000003607077c10 */ /* 0x010fe4000ffbe0ff */
[----:B--2---:R-:W-:-:S05]  /*1d410*/  IADD3.X R12, PT, PT, R12, UR32, RZ, P3, !PT ;  /* 0x000000200c0c7c10 */ /* 0x004fca0009ffe4ff */
[----:B------:R2:W-:Y:S01]  /*1d420*/  STL [R1+0x1a4], R12 ;  /* 0x0001a40c01007387 */ /* 0x0005e20000100800 */
[----:B------:R-:W-:-:S03]  /*1d430*/  IADD3.X R9, PT, PT, R9, UR32, RZ, P5, !PT ;  /* 0x0000002009097c10 */ /* 0x000fc6000affe4ff */
[----:B------:R-:W-:Y:S04]  /*1d440*/  STL [R1+0x1c8], R7 ;  /* 0x0001c80701007387 */ /* 0x000fe80000100800 */
[----:B------:R-:W3:Y:S01]  /*1d450*/  LDL.LU R18, [R1+0x264] ;  /* 0x0002640001127983 */ /* 0x000ee20000300800 */
[----:B-1----:R-:W-:Y:S02]  /*1d460*/  IMAD.MOV.U32 R4, RZ, RZ, R13 ;  /* 0x000000ffff047224 */ /* 0x002fe400078e000d */
[----:B------:R-:W-:Y:S01]  /*1d470*/  IMAD.MOV.U32 R5, RZ, RZ, R14 ;  /* 0x000000ffff057224 */ /* 0x000fe200078e000e */
[----:B------:R1:W-:Y:S04]  /*1d480*/  STL [R1+0x1c4], R9 ;  /* 0x0001c40901007387 */ /* 0x0003e80000100800 */
[----:B------:R-:W4:Y:S04]  /*1d490*/  LDL.LU R16, [R1+0x284] ;  /* 0x0002840001107983 */ /* 0x000f280000300800 */
[----:B-----5:R-:W5:Y:S04]  /*1d4a0*/  LDL.LU R14, [R1+0x2a4] ;  /* 0x0002a400010e7983 */ /* 0x020f680000300800 */
[----:B------:R-:W5:Y:S04]  /*1d4b0*/  LDL.LU R13, [R1+0x2a8] ;  /* 0x0002a800010d7983 */ /* 0x000f680000300800 */
[----:B------:R1:W-:Y:S02]  /*1d4c0*/  LDGSTS.E [R6+0x4c00], desc[UR28][R4.64], P2 ;  /* 0x04c0000004067fae */ /* 0x0003e400091a101c */
[----:B-1----:R-:W-:-:S02]  /*1d4d0*/  IMAD.MOV.U32 R4, RZ, RZ, R11 ;  /* 0x000000ffff047224 */ /* 0x002fc400078e000b */
[----:B------:R-:W-:Y:S02]  /*1d4e0*/  IMAD.MOV.U32 R5, RZ, RZ, R12 ;  /* 0x000000ffff057224 */ /* 0x000fe400078e000c */
[----:B--2---:R-:W2:Y:S04]  /*1d4f0*/  LDL.LU R12, [R1+0x2c4] ;  /* 0x0002c400010c7983 */ /* 0x004ea80000300800 */
[----:B------:R-:W2:Y:S04]  /*1d500*/  LDL.LU R11, [R1+0x2c8] ;  /* 0x0002c800010b7983 */ /* 0x000ea80000300800 */
[----:B------:R1:W-:Y:S01]  /*1d510*/  LDGSTS.E [R6+0x5000], desc[UR28][R4.64], P2 ;  /* 0x0500000004067fae */ /* 0x0003e200091a101c */
[----:B------:R-:W-:-:S04]  /*1d520*/  IADD3 R8, P3, PT, R8, UR54, RZ ;  /* 0x0000003608087c10 */ /* 0x000fc8000ff7e0ff */
[----:B------:R-:W-:Y:S02]  /*1d530*/  IADD3.X R10, PT, PT, R10, UR32, RZ, P3, !PT ;  /* 0x000000200a0a7c10 */ /* 0x000fe40009ffe4ff */
[----:B------:R-:W-:Y:S01]  /*1d540*/  IADD3 R23, P5, PT, R23, UR54, RZ ;  /* 0x0000003617177c10 */ /* 0x000fe2000ffbe0ff */
[----:B-1----:R-:W-:Y:S02]  /*1d550*/  IMAD.MOV.U32 R4, RZ, RZ, R7 ;  /* 0x000000ffff047224 */ /* 0x002fe400078e0007 */
[----:B------:R-:W-:Y:S02]  /*1d560*/  IMAD.MOV.U32 R5, RZ, RZ, R9 ;  /* 0x000000ffff057224 */ /* 0x000fe400078e0009 */
[----:B------:R-:W2:Y:S04]  /*1d570*/  LDL.LU R9, [R1+0x2e8] ;  /* 0x0002e80001097983 */ /* 0x000ea80000300800 */
[----:B------:R-:W2:Y:S01]  /*1d580*/  LDL.LU R7, [R1+0x308] ;  /* 0x0003080001077983 */ /* 0x000ea20000300800 */
[----:B------:R-:W-:-:S03]  /*1d590*/  IADD3.X R24, PT, PT, R24, UR32, RZ, P5, !PT ;  /* 0x0000002018187c10 */ /* 0x000fc6000affe4ff */
[----:B------:R-:W-:Y:S04]  /*1d5a0*/  STL [R1+0x1e8], R8 ;  /* 0x0001e80801007387 */ /* 0x000fe80000100800 */
[----:B------:R1:W-:Y:S04]  /*1d5b0*/  LDGSTS.E [R6+0x5400], desc[UR28][R4.64], P2 ;  /* 0x0540000004067fae */ /* 0x0003e800091a101c */
[----:B------:R1:W-:Y:S04]  /*1d5c0*/  STL [R1+0x1e4], R10 ;  /* 0x0001e40a01007387 */ /* 0x0003e80000100800 */
[----:B------:R-:W-:Y:S01]  /*1d5d0*/  STL [R1+0x208], R23 ;  /* 0x0002081701007387 */ /* 0x000fe20000100800 */
[----:B-1----:R-:W-:-:S03]  /*1d5e0*/  IMAD.MOV.U32 R5, RZ, RZ, R10 ;  /* 0x000000ffff057224 */ /* 0x002fc600078e000a */
[----:B------:R-:W2:Y:S01]  /*1d5f0*/  LDL.LU R10, [R1+0x2e4] ;  /* 0x0002e400010a7983 */ /* 0x000ea20000300800 */
[----:B------:R-:W-:-:S03]  /*1d600*/  IMAD.MOV.U32 R4, RZ, RZ, R8 ;  /* 0x000000ffff047224 */ /* 0x000fc600078e0008 */
[----:B------:R-:W-:Y:S04]  /*1d610*/  STL [R1+0x204], R24 ;  /* 0x0002041801007387 */ /* 0x000fe80000100800 */
[----:B------:R-:W2:Y:S04]  /*1d620*/  LDL.LU R8, [R1+0x304] ;  /* 0x0003040001087983 */ /* 0x000ea80000300800 */
[----:B------:R1:W-:Y:S02]  /*1d630*/  LDGSTS.E [R6+0x5800], desc[UR28][R4.64], P2 ;  /* 0x0580000004067fae */ /* 0x0003e400091a101c */
[----:B-1----:R-:W-:-:S02]  /*1d640*/  IMAD.MOV.U32 R4, RZ, RZ, R23 ;  /* 0x000000ffff047224 */ /* 0x002fc400078e0017 */
[----:B------:R-:W-:-:S05]  /*1d650*/  IMAD.MOV.U32 R5, RZ, RZ, R24 ;  /* 0x000000ffff057224 */ /* 0x000fca00078e0018 */
[----:B------:R1:W-:Y:S01]  /*1d660*/  LDGSTS.E [R6+0x5c00], desc[UR28][R4.64], P2 ;  /* 0x05c0000004067fae */ /* 0x0003e200091a101c */
[----:B------:R-:W-:-:S04]  /*1d670*/  IADD3 R21, P3, PT, R21, UR54, RZ ;  /* 0x0000003615157c10 */ /* 0x000fc8000ff7e0ff */
[----:B------:R-:W-:Y:S01]  /*1d680*/  IADD3.X R22, PT, PT, R22, UR32, RZ, P3, !PT ;  /* 0x0000002016167c10 */ /* 0x000fe20009ffe4ff */
[----:B-1----:R-:W-:Y:S01]  /*1d690*/  IMAD.MOV.U32 R4, RZ, RZ, R21 ;  /* 0x000000ffff047224 */ /* 0x002fe200078e0015 */
[----:B------:R-:W-:-:S03]  /*1d6a0*/  IADD3 R19, P5, PT, R19, UR54, RZ ;  /* 0x0000003613137c10 */ /* 0x000fc6000ffbe0ff */
[----:B------:R-:W-:Y:S01]  /*1d6b0*/  IMAD.MOV.U32 R5, RZ, RZ, R22 ;  /* 0x000000ffff057224 */ /* 0x000fe200078e0016 */
[----:B------:R-:W-:Y:S02]  /*1d6c0*/  IADD3.X R20, PT, PT, R20, UR32, RZ, P5, !PT ;  /* 0x0000002014147c10 */ /* 0x000fe4000affe4ff */
[----:B------:R-:W-:Y:S02]  /*1d6d0*/  IADD3 R17, P3, PT, R17, UR54, RZ ;  /* 0x0000003611117c10 */ /* 0x000fe4000ff7e0ff */
[----:B------:R1:W-:Y:S01]  /*1d6e0*/  LDGSTS.E [R6+0x6000], desc[UR28][R4.64], P2 ;  /* 0x0600000004067fae */ /* 0x0003e200091a101c */
[----:B------:R-:W-:Y:S01]  /*1d6f0*/  IADD3 R15, P5, PT, R15, UR54, RZ ;  /* 0x000000360f0f7c10 */ /* 0x000fe2000ffbe0ff */
[----:B-1----:R-:W-:Y:S02]  /*1d700*/  IMAD.MOV.U32 R4, RZ, RZ, R19 ;  /* 0x000000ffff047224 */ /* 0x002fe400078e0013 */
[----:B------:R-:W-:-:S05]  /*1d710*/  IMAD.MOV.U32 R5, RZ, RZ, R20 ;  /* 0x000000ffff057224 */ /* 0x000fca00078e0014 */
[----:B------:R1:W-:Y:S02]  /*1d720*/  LDGSTS.E [R6+0x6400], desc[UR28][R4.64], P2 ;  /* 0x0640000004067fae */ /* 0x0003e400091a101c */
[----:B-1----:R-:W-:Y:S01]  /*1d730*/  IMAD.MOV.U32 R4, RZ, RZ, R17 ;  /* 0x000000ffff047224 */ /* 0x002fe200078e0011 */
[----:B---3--:R-:W-:-:S05]  /*1d740*/  IADD3.X R18, PT, PT, R18, UR32, RZ, P3, !PT ;  /* 0x0000002012127c10 */ /* 0x008fca0009ffe4ff */
[----:B------:R-:W-:Y:S01]  /*1d750*/  IMAD.MOV.U32 R5, RZ, RZ, R18 ;  /* 0x000000ffff057224 */ /* 0x000fe200078e0012 */
[----:B----4-:R-:W-:-:S04]  /*1d760*/  IADD3.X R16, PT, PT, R16, UR32, RZ, P5, !PT ;  /* 0x0000002010107c10 */ /* 0x010fc8000affe4ff */
[----:B------:R1:W-:Y:S01]  /*1d770*/  LDGSTS.E [R6+0x6800], desc[UR28][R4.64], P2 ;  /* 0x0680000004067fae */ /* 0x0003e200091a101c */
[----:B-----5:R-:W-:-:S04]  /*1d780*/  IADD3 R13, P3, PT, R13, UR54, RZ ;  /* 0x000000360d0d7c10 */ /* 0x020fc8000ff7e0ff */
[----:B------:R-:W-:Y:S01]  /*1d790*/  IADD3.X R14, PT, PT, R14, UR32, RZ, P3, !PT ;  /* 0x000000200e0e7c10 */ /* 0x000fe20009ffe4ff */
[----:B-1----:R-:W-:Y:S02]  /*1d7a0*/  IMAD.MOV.U32 R4, RZ, RZ, R15 ;  /* 0x000000ffff047224 */ /* 0x002fe400078e000f */
[----:B------:R-:W-:-:S05]  /*1d7b0*/  IMAD.MOV.U32 R5, RZ, RZ, R16 ;  /* 0x000000ffff057224 */ /* 0x000fca00078e0010 */
[----:B------:R1:W-:Y:S04]  /*1d7c0*/  LDGSTS.E [R6+0x6c00], desc[UR28][R4.64], P2 ;  /* 0x06c0000004067fae */ /* 0x0003e800091a101c */
[----:B------:R-:W-:Y:S01]  /*1d7d0*/  STL [R1+0x228], R21 ;  /* 0x0002281501007387 */ /* 0x000fe20000100800 */
[----:B--2---:R-:W-:Y:S01]  /*1d7e0*/  IADD3 R11, P5, PT, R11, UR54, RZ ;  /* 0x000000360b0b7c10 */ /* 0x004fe2000ffbe0ff */
[----:B-1----:R-:W-:Y:S02]  /*1d7f0*/  IMAD.MOV.U32 R4, RZ, RZ, R13 ;  /* 0x000000ffff047224 */ /* 0x002fe400078e000d */
[----:B------:R-:W-:Y:S01]  /*1d800*/  IMAD.MOV.U32 R5, RZ, RZ, R14 ;  /* 0x000000ffff057224 */ /* 0x000fe200078e000e */
[----:B------:R-:W-:Y:S01]  /*1d810*/  IADD3.X R12, PT, PT, R12, UR32, RZ, P5, !PT ;  /* 0x000000200c0c7c10 */ /* 0x000fe2000affe4ff */
[----:B------:R-:W-:Y:S04]  /*1d820*/  STL [R1+0x224], R22 ;  /* 0x0002241601007387 */ /* 0x000fe80000100800 */
[----:B------:R1:W-:Y:S04]  /*1d830*/  LDGSTS.E [R6+0x7000], desc[UR28][R4.64], P2 ;  /* 0x0700000004067fae */ /* 0x0003e800091a101c */
[----:B------:R-:W-:Y:S01]  /*1d840*/  STL [R1+0x248], R19 ;  /* 0x0002481301007387 */ /* 0x000fe20000100800 */
[----:B------:R-:W-:Y:S01]  /*1d850*/  IADD3 R9, P3, PT, R9, UR54, RZ ;  /* 0x0000003609097c10 */ /* 0x000fe2000ff7e0ff */
[----:B-1----:R-:W-:-:S02]  /*1d860*/  IMAD.MOV.U32 R4, RZ, RZ, R11 ;  /* 0x000000ffff047224 */ /* 0x002fc400078e000b */
[----:B------:R-:W-:Y:S01]  /*1d870*/  STL [R1+0x244], R20 ;  /* 0x0002441401007387 */ /* 0x000fe20000100800 */
[----:B------:R-:W-:Y:S01]  /*1d880*/  IMAD.MOV.U32 R5, RZ, RZ, R12 ;  /* 0x000000ffff057224 */ /* 0x000fe200078e000c */
[----:B------:R-:W-:Y:S02]  /*1d890*/  IADD3 R7, P5, PT, R7, UR54, RZ ;  /* 0x0000003607077c10 */ /* 0x000fe4000ffbe0ff */
[----:B------:R-:W-:Y:S04]  /*1d8a0*/  STL [R1+0x268], R17 ;  /* 0x0002681101007387 */ /* 0x000fe80000100800 */
[----:B------:R-:W-:Y:S04]  /*1d8b0*/  STL [R1+0x264], R18 ;  /* 0x0002641201007387 */ /* 0x000fe80000100800 */
[----:B------:R-:W-:Y:S04]  /*1d8c0*/  STL [R1+0x288], R15 ;  /* 0x0002880f01007387 */ /* 0x000fe80000100800 */
[----:B------:R-:W-:Y:S04]  /*1d8d0*/  STL [R1+0x284], R16 ;  /* 0x0002841001007387 */ /* 0x000fe80000100800 */
[----:B------:R1:W-:Y:S01]  /*1d8e0*/  LDGSTS.E [R6+0x7400], desc[UR28][R4.64], P2 ;  /* 0x0740000004067fae */ /* 0x0003e200091a101c */
[----:B------:R-:W-:-:S03]  /*1d8f0*/  IADD3.X R10, PT, PT, R10, UR32, RZ, P3, !PT ;  /* 0x000000200a0a7c10 */ /* 0x000fc60009ffe4ff */
[----:B------:R-:W-:Y:S04]  /*1d900*/  STL [R1+0x2a8], R13 ;  /* 0x0002a80d01007387 */ /* 0x000fe80000100800 */
[----:B------:R-:W-:Y:S01]  /*1d910*/  STL [R1+0x2a4], R14 ;  /* 0x0002a40e01007387 */ /* 0x000fe20000100800 */
[----:B-1----:R-:W-:Y:S01]  /*1d920*/  IMAD.MOV.U32 R4, RZ, RZ, R9 ;  /* 0x000000ffff047224 */ /* 0x002fe200078e0009 */
[----:B------:R-:W-:Y:S01]  /*1d930*/  IADD3.X R8, PT, PT, R8, UR32, RZ, P5, !PT ;  /* 0x0000002008087c10 */ /* 0x000fe2000affe4ff */
[----:B------:R-:W-:Y:S01]  /*1d940*/  IMAD.MOV.U32 R5, RZ, RZ, R10 ;  /* 0x000000ffff057224 */ /* 0x000fe200078e000a */
[----:B------:R-:W-:Y:S04]  /*1d950*/  STL [R1+0x2c8], R11 ;  /* 0x0002c80b01007387 */ /* 0x000fe80000100800 */
[----:B------:R-:W-:Y:S04]  /*1d960*/  STL [R1+0x2c4], R12 ;  /* 0x0002c40c01007387 */ /* 0x000fe80000100800 */
[----:B------:R-:W-:Y:S04]  /*1d970*/  STL [R1+0x2e8], R9 ;  /* 0x0002e80901007387 */ /* 0x000fe80000100800 */
[----:B------:R-:W-:Y:S04]  /*1d980*/  STL [R1+0x2e4], R10 ;  /* 0x0002e40a01007387 */ /* 0x000fe80000100800 */
[----:B------:R1:W-:Y:S04]  /*1d990*/  LDGSTS.E [R6+0x7800], desc[UR28][R4.64], P2 ;  /* 0x0780000004067fae */ /* 0x0003e800091a101c */
[----:B------:R2:W-:Y:S01]  /*1d9a0*/  STL [R1+0x308], R7 ;  /* 0x0003080701007387 */ /* 0x0005e20000100800 */
[----:B-1----:R-:W-:-:S02]  /*1d9b0*/  IMAD.MOV.U32 R4, RZ, RZ, R7 ;  /* 0x000000ffff047224 */ /* 0x002fc400078e0007 */
[----:B------:R-:W-:Y:S01]  /*1d9c0*/  IMAD.MOV.U32 R5, RZ, RZ, R8 ;  /* 0x000000ffff057224 */ /* 0x000fe200078e0008 */
[----:B--2---:R-:W-:Y:S01]  /*1d9d0*/  LOP3.LUT R7, R0, 0x20, RZ, 0x3c, !PT ;  /* 0x0000002000077812 */ /* 0x004fe200078e3cff */
[----:B------:R1:W-:Y:S04]  /*1d9e0*/  STL [R1+0x304], R8 ;  /* 0x0003040801007387 */ /* 0x0003e80000100800 */
[----:B------:R2:W-:Y:S04]  /*1d9f0*/  LDGSTS.E [R6+0x7c00], desc[UR28][R4.64], P2 ;  /* 0x07c0000004067fae */ /* 0x0005e800091a101c */
[----:B------:R-:W3:Y:S01]  /*1da00*/  LDL.LU R9, [R1+0xc] ;  /* 0x00000c0001097983 */ /* 0x000ee20000300800 */
[----:B--2---:R-:W-:-:S03]  /*1da10*/  VIADD R6, R7, UR7 ;  /* 0x0000000707067c36 */ /* 0x004fc60008000000 */
[----:B------:R-:W2:Y:S04]  /*1da20*/  LDL.LU R7, [R1+0x10] ;  /* 0x0000100001077983 */ /* 0x000ea80000300800 */
[----:B------:R-:W4:Y:S04]  /*1da30*/  LDL.LU R12, [R1+0x2c] ;  /* 0x00002c00010c7983 */ /* 0x000f280000300800 */
[----:B------:R-:W5:Y:S04]  /*1da40*/  LDL.LU R11, [R1+0x30] ;  /* 0x00003000010b7983 */ /* 0x000f680000300800 */
[----:B------:R-:W4:Y:S04]  /*1da50*/  LDL.LU R17, [R1+0x4c] ;  /* 0x00004c0001117983 */ /* 0x000f280000300800 */
[----:B-1----:R-:W4:Y:S04]  /*1da60*/  LDL.LU R8, [R1+0x50] ;  /* 0x0000500001087983 */ /* 0x002f280000300800 */
[----:B------:R-:W4:Y:S04]  /*1da70*/  LDL.LU R18, [R1+0x6c] ;  /* 0x00006c0001127983 */ /* 0x000f280000300800 */
[----:B------:R-:W4:Y:S04]  /*1da80*/  LDL.LU R10, [R1+0x70] ;  /* 0x00007000010a7983 */ /* 0x000f280000300800 */
[----:B------:R-:W4:Y:S04]  /*1da90*/  LDL.LU R15, [R1+0x8c] ;  /* 0x00008c00010f7983 */ /* 0x000f280000300800 */
[----:B------:R-:W4:Y:S01]  /*1daa0*/  LDL.LU R13, [R1+0x90] ;  /* 0x00009000010d7983 */ /* 0x000f220000300800 */
[----:B------:R-:W-:-:S02]  /*1dab0*/  IADD3 R201, P3, PT, R201, UR54, RZ ;  /* 0x00000036c9c97c10 */ /* 0x000fc4000ff7e0ff */
[----:B------:R-:W-:Y:S01]  /*1dac0*/  IADD3 R209, P5, PT, R209, UR54, RZ ;  /* 0x00000036d1d17c10 */ /* 0x000fe2000ffbe0ff */
[----:B------:R-:W4:Y:S01]  /*1dad0*/  LDL.LU R14, [R1+0xb0] ;  /* 0x0000b000010e7983 */ /* 0x000f220000300800 */
[----:B------:R-:W-:Y:S01]  /*1dae0*/  IADD3.X R200, PT, PT, R200, UR32, RZ, P3, !PT ;  /* 0x00000020c8c87c10 */ /* 0x000fe20009ffe4ff */
[----:B------:R-:W-:Y:S01]  /*1daf0*/  IMAD.MOV.U32 R4, RZ, RZ, R201 ;  /* 0x000000ffff047224 */ /* 0x000fe200078e00c9 */
[----:B------:R-:W-:Y:S01]  /*1db00*/  IADD3.X R208, PT, PT, R208, UR32, RZ, P5, !PT ;  /* 0x00000020d0d07c10 */ /* 0x000fe2000affe4ff */
[----:B------:R-:W4:Y:S02]  /*1db10*/  LDL.LU R19, [R1+0xd0] ;  /* 0x0000d00001137983 */ /* 0x000f240000300800 */
[----:B------:R-:W-:Y:S01]  /*1db20*/  IMAD.MOV.U32 R5, RZ, RZ, R200 ;  /* 0x000000ffff057224 */ /* 0x000fe200078e00c8 */
[----:B------:R-:W-:-:S04]  /*1db30*/  IADD3 R217, P3, PT, R217, UR54, RZ ;  /* 0x00000036d9d97c10 */ /* 0x000fc8000ff7e0ff */
[----:B------:R1:W-:Y:S01]  /*1db40*/  LDGSTS.E [R6+0x100], desc[UR28][R4.64], P2 ;  /* 0x0010000004067fae */ /* 0x0003e200091a101c */
[----:B------:R-:W-:Y:S02]  /*1db50*/  IADD3.X R216, PT, PT, R216, UR32, RZ, P3, !PT ;  /* 0x00000020d8d87c10 */ /* 0x000fe40009ffe4ff */
[----:B------:R-:W-:Y:S01]  /*1db60*/  IADD3 R225, P5, PT, R225, UR54, RZ ;  /* 0x00000036e1e17c10 */ /* 0x000fe2000ffbe0ff */
[----:B-1----:R-:W-:Y:S02]  /*1db70*/  IMAD.MOV.U32 R4, RZ, RZ, R209 ;  /* 0x000000ffff047224 */ /* 0x002fe400078e00d1 */
[----:B------:R-:W-:Y:S01]  /*1db80*/  IMAD.MOV.U32 R5, RZ, RZ, R208 ;  /* 0x000000ffff057224 */ /* 0x000fe200078e00d0 */
[----:B------:R-:W-:-:S04]  /*1db90*/  IADD3.X R224, PT, PT, R224, UR32, RZ, P5, !PT ;  /* 0x00000020e0e07c10 */ /* 0x000fc8000affe4ff */
[----:B------:R1:W-:Y:S01]  /*1dba0*/  LDGSTS.E [R6+0x500], desc[UR28][R4.64], P2 ;  /* 0x0050000004067fae */ /* 0x0003e200091a101c */
        /* <DEDUP_REMOVED lines=11> */
[----:B------:R-:W-:Y:S01]  /*1dc60*/  IADD3.X R248, PT, PT, R248, UR32, RZ, P3, !PT ;  /* 0x00000020f8f87c10 */ /* 0x000fe20009ffe4ff */
[----:B-1----:R-:W-:Y:S02]  /*1dc70*/  IMAD.MOV.U32 R4, RZ, RZ, R233 ;  /* 0x000000ffff047224 */ /* 0x002fe400078e00e9 */
[----:B------:R-:W-:-:S05]  /*1dc80*/  IMAD.MOV.U32 R5, RZ, RZ, R232 ;  /* 0x000000ffff057224 */ /* 0x000fca00078e00e8 */
[----:B------:R1:W-:Y:S02]  /*1dc90*/  LDGSTS.E [R6+0x1100], desc[UR28][R4.64], P2 ;  /* 0x0110000004067fae */ /* 0x0003e400091a101c */
[----:B-1----:R-:W-:Y:S02]  /*1dca0*/  IMAD.MOV.U32 R4, RZ, RZ, R241 ;  /* 0x000000ffff047224 */ /* 0x002fe400078e00f1 */
[----:B------:R-:W-:-:S05]  /*1dcb0*/  IMAD.MOV.U32 R5, RZ, RZ, R240 ;  /* 0x000000ffff057224 */ /* 0x000fca00078e00f0 */
[----:B------:R1:W-:Y:S02]  /*1dcc0*/  LDGSTS.E [R6+0x1500], desc[UR28][R4.64], P2 ;  /* 0x0150000004067fae */ /* 0x0003e400091a101c */
[----:B-1----:R-:W-:Y:S02]  /*1dcd0*/  IMAD.MOV.U32 R4, RZ, RZ, R249 ;  /* 0x000000ffff047224 */ /* 0x002fe400078e00f9 */
[----:B------:R-:W-:-:S05]  /*1dce0*/  IMAD.MOV.U32 R5, RZ, RZ, R248 ;  /* 0x000000ffff057224 */ /* 0x000fca00078e00f8 */
[----:B------:R1:W-:Y:S01]  /*1dcf0*/  LDGSTS.E [R6+0x1900], desc[UR28][R4.64], P2 ;  /* 0x0190000004067fae */ /* 0x0003e200091a101c */
[----:B--2---:R-:W-:-:S04]  /*1dd00*/  IADD3 R7, P5, PT, R7, UR54, RZ ;  /* 0x0000003607077c10 */ /* 0x004fc8000ffbe0ff */
[----:B---3--:R-:W-:Y:S01]  /*1dd10*/  IADD3.X R9, PT, PT, R9, UR32, RZ, P5, !PT ;  /* 0x0000002009097c10 */ /* 0x008fe2000affe4ff */
[----:B------:R2:W-:Y:S04]  /*1dd20*/  STL [R1+0x10], R7 ;  /* 0x0000100701007387 */ /* 0x0005e80000100800 */
[----:B------:R3:W-:Y:S01]  /*1dd30*/  STL [R1+0xc], R9 ;  /* 0x00000c0901007387 */ /* 0x0007e20000100800 */
[----:B-----5:R-:W-:-:S03]  /*1dd40*/  IADD3 R11, P3, PT, R11, UR54, RZ ;  /* 0x000000360b0b7c10 */ /* 0x020fc6000ff7e0ff */
[----:B------:R-:W5:Y:S01]  /*1dd50*/  LDL.LU R16, [R1+0xac] ;  /* 0x0000ac0001107983 */ /* 0x000f620000300800 */
[----:B-1----:R-:W-:-:S03]  /*1dd60*/  IMAD.MOV.U32 R4, RZ, RZ, R7 ;  /* 0x000000ffff047224 */ /* 0x002fc600078e0007 */
[----:B------:R-:W5:Y:S01]  /*1dd70*/  LDL.LU R20, [R1+0xcc] ;  /* 0x0000cc0001147983 */ /* 0x000f620000300800 */
[----:B------:R-:W-:Y:S01]  /*1dd80*/  IMAD.MOV.U32 R5, RZ, RZ, R9 ;  /* 0x000000ffff057224 */ /* 0x000fe200078e0009 */
[----:B----4-:R-:W-:Y:S02]  /*1dd90*/  IADD3.X R12, PT, PT, R12, UR32, RZ, P3, !PT ;  /* 0x000000200c0c7c10 */ /* 0x010fe40009ffe4ff */
[----:B------:R-:W-:Y:S01]  /*1dda0*/  IADD3 R8, P5, PT, R8, UR54, RZ ;  /* 0x0000003608087c10 */ /* 0x000fe2000ffbe0ff */
[----:B--2---:R-:W2:Y:S04]  /*1ddb0*/  LDL.LU R7, [R1+0xf0] ;  /* 0x0000f00001077983 */ /* 0x004ea80000300800 */
[----:B---3--:R-:W3:Y:S01]  /*1ddc0*/  LDL.LU R9, [R1+0x110] ;  /* 0x0001100001097983 */ /* 0x008ee20000300800 */
[----:B------:R-:W-:-:S03]  /*1ddd0*/  IADD3.X R17, PT, PT, R17, UR32, RZ, P5, !PT ;  /* 0x0000002011117c10 */ /* 0x000fc6000affe4ff */
[----:B------:R1:W-:Y:S04]  /*1dde0*/  STL [R1+0x30], R11 ;  /* 0x0000300b01007387 */ /* 0x0003e80000100800 */
[----:B------:R4:W-:Y:S04]  /*1ddf0*/  LDGSTS.E [R6+0x1d00], desc[UR28][R4.64], P2 ;  /* 0x01d0000004067fae */ /* 0x0009e800091a101c */
[----:B------:R1:W-:Y:S04]  /*1de00*/  STL [R1+0x2c], R12 ;  /* 0x00002c0c01007387 */ /* 0x0003e80000100800 */
[----:B------:R-:W-:Y:S01]  /*1de10*/  STL [R1+0x50], R8 ;  /* 0x0000500801007387 */ /* 0x000fe20000100800 */
[----:B----4-:R-:W-:-:S03]  /*1de20*/  IMAD.MOV.U32 R4, RZ, RZ, R11 ;  /* 0x000000ffff047224 */ /* 0x010fc600078e000b */
[----:B-1----:R-:W4:Y:S01]  /*1de30*/  LDL.LU R11, [R1+0xec] ;  /* 0x0000ec00010b7983 */ /* 0x002f220000300800 */
[----:B------:R-:W-:-:S03]  /*1de40*/  IMAD.MOV.U32 R5, RZ, RZ, R12 ;  /* 0x000000ffff057224 */ /* 0x000fc600078e000c */
[----:B------:R1:W-:Y:S01]  /*1de50*/  STL [R1+0x4c], R17 ;  /* 0x00004c1101007387 */ /* 0x0003e20000100800 */
[----:B------:R-:W-:-:S03]  /*1de60*/  IADD3 R10, P3, PT, R10, UR54, RZ ;  /* 0x000000360a0a7c10 */ /* 0x000fc6000ff7e0ff */
[----:B------:R-:W4:Y:S01]  /*1de70*/  LDL.LU R12, [R1+0x10c] ;  /* 0x00010c00010c7983 */ /* 0x000f220000300800 */
[----:B------:R-:W-:-:S03]  /*1de80*/  IADD3.X R18, PT, PT, R18, UR32, RZ, P3, !PT ;  /* 0x0000002012127c10 */ /* 0x000fc60009ffe4ff */
[----:B------:R1:W-:Y:S01]  /*1de90*/  LDGSTS.E [R6+0x2100], desc[UR28][R4.64], P2 ;  /* 0x0210000004067fae */ /* 0x0003e200091a101c */
[----:B------:R-:W-:-:S04]  /*1dea0*/  IADD3 R13, P5, PT, R13, UR54, RZ ;  /* 0x000000360d0d7c10 */ /* 0x000fc8000ffbe0ff */
[----:B------:R-:W-:Y:S01]  /*1deb0*/  IADD3.X R15, PT, PT, R15, UR32, RZ, P5, !PT ;  /* 0x000000200f0f7c10 */ /* 0x000fe2000affe4ff */
[----:B-1----:R-:W-:Y:S02]  /*1dec0*/  IMAD.MOV.U32 R4, RZ, RZ, R8 ;  /* 0x000000ffff047224 */ /* 0x002fe400078e0008 */
[----:B------:R-:W-:Y:S02]  /*1ded0*/  IMAD.MOV.U32 R5, RZ, RZ, R17 ;  /* 0x000000ffff057224 */ /* 0x000fe400078e0011 */
[----:B------:R-:W4:Y:S04]  /*1dee0*/  LDL.LU R17, [R1+0x130] ;  /* 0x0001300001117983 */ /* 0x000f280000300800 */
[----:B------:R-:W4:Y:S04]  /*1def0*/  LDL.LU R8, [R1+0x150] ;  /* 0x0001500001087983 */ /* 0x000f280000300800 */
[----:B------:R-:W-:Y:S04]  /*1df00*/  STL [R1+0x70], R10 ;  /* 0x0000700a01007387 */ /* 0x000fe80000100800 */
[----:B------:R1:W-:Y:S04]  /*1df10*/  LDGSTS.E [R6+0x2500], desc[UR28][R4.64], P2 ;  /* 0x0250000004067fae */ /* 0x0003e800091a101c */
[----:B------:R1:W-:Y:S04]  /*1df20*/  STL [R1+0x6c], R18 ;  /* 0x00006c1201007387 */ /* 0x0003e80000100800 */
[----:B------:R-:W-:Y:S01]  /*1df30*/  STL [R1+0x90], R13 ;  /* 0x0000900d01007387 */ /* 0x000fe20000100800 */
[----:B-1----:R-:W-:-:S03]  /*1df40*/  IMAD.MOV.U32 R5, RZ, RZ, R18 ;  /* 0x000000ffff057224 */ /* 0x002fc600078e0012 */
[----:B------:R-:W4:Y:S01]  /*1df50*/  LDL.LU R18, [R1+0x12c] ;  /* 0x00012c0001127983 */ /* 0x000f220000300800 */
[----:B------:R-:W-:-:S03]  /*1df60*/  IMAD.MOV.U32 R4, RZ, RZ, R10 ;  /* 0x000000ffff047224 */ /* 0x000fc600078e000a */
[----:B------:R1:W-:Y:S04]  /*1df70*/  STL [R1+0x8c], R15 ;  /* 0x00008c0f01007387 */ /* 0x0003e80000100800 */
[----:B------:R-:W4:Y:S01]  /*1df80*/  LDL.LU R10, [R1+0x14c] ;  /* 0x00014c00010a7983 */ /* 0x000f220000300800 */
[----:B------:R-:W-:Y:S02]  /*1df90*/  IADD3 R14, P3, PT, R14, UR54, RZ ;  /* 0x000000360e0e7c10 */ /* 0x000fe4000ff7e0ff */
[----:B------:R-:W-:Y:S01]  /*1dfa0*/  IADD3 R19, P5, PT, R19, UR54, RZ ;  /* 0x0000003613137c10 */ /* 0x000fe2000ffbe0ff */
[----:B------:R1:W-:Y:S02]  /*1dfb0*/  LDGSTS.E [R6+0x2900], desc[UR28][R4.64], P2 ;  /* 0x0290000004067fae */ /* 0x0003e400091a101c */
[----:B-1----:R-:W-:-:S02]  /*1dfc0*/  IMAD.MOV.U32 R4, RZ, RZ, R13 ;  /* 0x000000ffff047224 */ /* 0x002fc400078e000d */
[----:B------:R-:W-:Y:S02]  /*1dfd0*/  IMAD.MOV.U32 R5, RZ, RZ, R15 ;  /* 0x000000ffff057224 */ /* 0x000fe400078e000f */
[----:B------:R-:W4:Y:S04]  /*1dfe0*/  LDL.LU R15, [R1+0x170] ;  /* 0x00017000010f7983 */ /* 0x000f280000300800 */
[----:B------:R-:W4:Y:S04]  /*1dff0*/  LDL.LU R13, [R1+0x190] ;  /* 0x00019000010d7983 */ /* 0x000f280000300800 */
[----:B------:R-:W-:Y:S04]  /*1e000*/  STL [R1+0xb0], R14 ;  /* 0x0000b00e01007387 */ /* 0x000fe80000100800 */
[----:B------:R1:W-:Y:S02]  /*1e010*/  LDGSTS.E [R6+0x2d00], desc[UR28][R4.64], P2 ;  /* 0x02d0000004067fae */ /* 0x0003e400091a101c */
[----:B-1----:R-:W-:Y:S01]  /*1e020*/  IMAD.MOV.U32 R4, RZ, RZ, R14 ;  /* 0x000000ffff047224 */ /* 0x002fe200078e000e */
[----:B-----5:R-:W-:-:S02]  /*1e030*/  IADD3.X R16, PT, PT, R16, UR32, RZ, P3, !PT ;  /* 0x0000002010107c10 */ /* 0x020fc40009ffe4ff */
[----:B------:R-:W-:-:S03]  /*1e040*/  IADD3.X R20, PT, PT, R20, UR32, RZ, P5, !PT ;  /* 0x0000002014147c10 */ /* 0x000fc6000affe4ff */
[----:B------:R1:W-:Y:S01]  /*1e050*/  STL [R1+0xac], R16 ;  /* 0x0000ac1001007387 */ /* 0x0003e20000100800 */
[----:B------:R-:W-:-:S03]  /*1e060*/  IMAD.MOV.U32 R5, RZ, RZ, R16 ;  /* 0x000000ffff057224 */ /* 0x000fc600078e0010 */
[----:B------:R-:W-:Y:S01]  /*1e070*/  STL [R1+0xd0], R19 ;  /* 0x0000d01301007387 */ /* 0x000fe20000100800 */
[----:B--2---:R-:W-:-:S03]  /*1e080*/  IADD3 R7, P3, PT, R7, UR54, RZ ;  /* 0x0000003607077c10 */ /* 0x004fc6000ff7e0ff */
[----:B------:R2:W-:Y:S04]  /*1e090*/  LDGSTS.E [R6+0x3100], desc[UR28][R4.64], P2 ;  /* 0x0310000004067fae */ /* 0x0005e800091a101c */
[----:B-1----:R-:W5:Y:S04]  /*1e0a0*/  LDL.LU R16, [R1+0x16c] ;  /* 0x00016c0001107983 */ /* 0x002f680000300800 */
[----:B------:R-:W-:Y:S04]  /*1e0b0*/  STL [R1+0xcc], R20 ;  /* 0x0000cc1401007387 */ /* 0x000fe80000100800 */
[----:B------:R-:W5:Y:S01]  /*1e0c0*/  LDL.LU R14, [R1+0x18c] ;  /* 0x00018c00010e7983 */ /* 0x000f620000300800 */
[----:B--2---:R-:W-:-:S02]  /*1e0d0*/  IMAD.MOV.U32 R4, RZ, RZ, R19 ;  /* 0x000000ffff047224 */ /* 0x004fc400078e0013 */
[----:B------:R-:W-:Y:S01]  /*1e0e0*/  IMAD.MOV.U32 R5, RZ, RZ, R20 ;  /* 0x000000ffff057224 */ /* 0x000fe200078e0014 */
[----:B---3--:R-:W-:Y:S01]  /*1e0f0*/  IADD3 R9, P5, PT, R9, UR54, RZ ;  /* 0x0000003609097c10 */ /* 0x008fe2000ffbe0ff */
[----:B------:R-:W-:Y:S04]  /*1e100*/  STL [R1+0xf0], R7 ;  /* 0x0000f00701007387 */ /* 0x000fe80000100800 */
[----:B------:R1:W-:Y:S01]  /*1e110*/  LDGSTS.E [R6+0x3500], desc[UR28][R4.64], P2 ;  /* 0x0350000004067fae */ /* 0x0003e200091a101c */
[----:B----4-:R-:W-:-:S05]  /*1e120*/  IADD3.X R11, PT, PT, R11, UR32, RZ, P3, !PT ;  /* 0x000000200b0b7c10 */ /* 0x010fca0009ffe4ff */
[----:B------:R2:W-:Y:S01]  /*1e130*/  STL [R1+0xec], R11 ;  /* 0x0000ec0b01007387 */ /* 0x0005e20000100800 */
[----:B------:R-:W-:-:S03]  /*1e140*/  IADD3.X R12, PT, PT, R12, UR32, RZ, P5, !PT ;  /* 0x000000200c0c7c10 */ /* 0x000fc6000affe4ff */
[----:B------:R-:W-:Y:S01]  /*1e150*/  STL [R1+0x110], R9 ;  /* 0x0001100901007387 */ /* 0x000fe20000100800 */
[----:B-1----:R-:W-:Y:S02]  /*1e160*/  IMAD.MOV.U32 R4, RZ, RZ, R7 ;  /* 0x000000ffff047224 */ /* 0x002fe400078e0007 */
[----:B------:R-:W-:Y:S02]  /*1e170*/  IMAD.MOV.U32 R5, RZ, RZ, R11 ;  /* 0x000000ffff057224 */ /* 0x000fe400078e000b */
[----:B--2---:R-:W2:Y:S04]  /*1e180*/  LDL.LU R11, [R1+0x1b0] ;  /* 0x0001b000010b7983 */ /* 0x004ea80000300800 */
[----:B------:R1:W-:Y:S04]  /*1e190*/  STL [R1+0x10c], R12 ;  /* 0x00010c0c01007387 */ /* 0x0003e80000100800 */
[----:B------:R3:W-:Y:S04]  /*1e1a0*/  LDGSTS.E [R6+0x3900], desc[UR28][R4.64], P2 ;  /* 0x0390000004067fae */ /* 0x0007e800091a101c */
[----:B------:R-:W4:Y:S01]  /*1e1b0*/  LDL.LU R7, [R1+0x1d0] ;  /* 0x0001d00001077983 */ /* 0x000f220000300800 */
[----:B------:R-:W-:Y:S01]  /*1e1c0*/  IADD3 R17, P3, PT, R17, UR54, RZ ;  /* 0x0000003611117c10 */ /* 0x000fe2000ff7e0ff */
[----:B---3--:R-:W-:-:S02]  /*1e1d0*/  IMAD.MOV.U32 R5, RZ, RZ, R12 ;  /* 0x000000ffff057224 */ /* 0x008fc400078e000c */
[----:B-1----:R-:W3:Y:S01]  /*1e1e0*/  LDL.LU R12, [R1+0x1ac] ;  /* 0x0001ac00010c7983 */ /* 0x002ee20000300800 */
[----:B------:R-:W-:Y:S01]  /*1e1f0*/  IMAD.MOV.U32 R4, RZ, RZ, R9 ;  /* 0x000000ffff047224 */ /* 0x000fe200078e0009 */
[----:B------:R-:W-:Y:S02]  /*1e200*/  IADD3 R8, P5, PT, R8, UR54, RZ ;  /* 0x0000003608087c10 */ /* 0x000fe4000ffbe0ff */
[----:B------:R-:W3:Y:S04]  /*1e210*/  LDL.LU R9, [R1+0x1cc] ;  /* 0x0001cc0001097983 */ /* 0x000ee80000300800 */
[----:B------:R1:W-:Y:S01]  /*1e220*/  LDGSTS.E [R6+0x3d00], desc[UR28][R4.64], P2 ;  /* 0x03d0000004067fae */ /* 0x0003e200091a101c */
[----:B------:R-:W-:Y:S01]  /*1e230*/  IADD3.X R18, PT, PT, R18, UR32, RZ, P3, !PT ;  /* 0x0000002012127c10 */ /* 0x000fe20009ffe4ff */
[----:B-1----:R-:W-:-:S04]  /*1e240*/  IMAD.MOV.U32 R4, RZ, RZ, R17 ;  /* 0x000000ffff047224 */ /* 0x002fc800078e0011 */
[----:B------:R-:W-:Y:S01]  /*1e250*/  IMAD.MOV.U32 R5, RZ, RZ, R18 ;  /* 0x000000ffff057224 */ /* 0x000fe200078e0012 */
[----:B------:R-:W-:Y:S01]  /*1e260*/  STL [R1+0x130], R17 ;  /* 0x0001301101007387 */ /* 0x000fe20000100800 */
[----:B------:R-:W-:-:S03]  /*1e270*/  IADD3.X R10, PT, PT, R10, UR32, RZ, P5, !PT ;  /* 0x000000200a0a7c10 */ /* 0x000fc6000affe4ff */
[----:B------:R-:W-:Y:S04]  /*1e280*/  STL [R1+0x12c], R18 ;  /* 0x00012c1201007387 */ /* 0x000fe80000100800 */
[----:B------:R-:W-:Y:S04]  /*1e290*/  STL [R1+0x150], R8 ;  /* 0x0001500801007387 */ /* 0x000fe80000100800 */
[----:B------:R1:W-:Y:S04]  /*1e2a0*/  LDGSTS.E [R6+0x4100], desc[UR28][R4.64], P2 ;  /* 0x0410000004067fae */ /* 0x0003e800091a101c */
[----:B------:R1:W-:Y:S02]  /*1e2b0*/  STL [R1+0x14c], R10 ;  /* 0x00014c0a01007387 */ /* 0x0003e40000100800 */
[----:B-1----:R-:W-:-:S02]  /*1e2c0*/  IMAD.MOV.U32 R5, RZ, RZ, R10 ;  /* 0x000000ffff057224 */ /* 0x002fc400078e000a */
[----:B------:R-:W-:Y:S01]  /*1e2d0*/  IMAD.MOV.U32 R4, RZ, RZ, R8 ;  /* 0x000000ffff047224 */ /* 0x000fe200078e0008 */
[----:B------:R-:W3:Y:S04]  /*1e2e0*/  LDL.LU R10, [R1+0x1ec] ;  /* 0x0001ec00010a7983 */ /* 0x000ee80000300800 */
[----:B------:R-:W3:Y:S04]  /*1e2f0*/  LDL.LU R8, [R1+0x1f0] ;  /* 0x0001f00001087983 */ /* 0x000ee80000300800 */
[----:B------:R-:W3:Y:S04]  /*1e300*/  LDL.LU R24, [R1+0x20c] ;  /* 0x00020c0001187983 */ /* 0x000ee80000300800 */
[----:B------:R-:W3:Y:S01]  /*1e310*/  LDL.LU R23, [R1+0x210] ;  /* 0x0002100001177983 */ /* 0x000ee20000300800 */
        /* <DEDUP_REMOVED lines=10> */
[----:B------:R-:W3:Y:S04]  /*1e3c0*/  LDL.LU R22, [R1+0x22c] ;  /* 0x00022c0001167983 */ /* 0x000ee80000300800 */
[----:B------:R-:W3:Y:S04]  /*1e3d0*/  LDL.LU R21, [R1+0x230] ;  /* 0x0002300001157983 */ /* 0x000ee80000300800 */
[----:B------:R-:W3:Y:S04]  /*1e3e0*/  LDL.LU R20, [R1+0x24c] ;  /* 0x00024c0001147983 */ /* 0x000ee80000300800 */
[----:B------:R-:W3:Y:S01]  /*1e3f0*/  LDL.LU R19, [R1+0x250] ;  /* 0x0002500001137983 */ /* 0x000ee20000300800 */
[----:B--2---:R-:W-:-:S03]  /*1e400*/  IADD3 R11, P3, PT, R11, UR54, RZ ;  /* 0x000000360b0b7c10 */ /* 0x004fc6000ff7e0ff */
[----:B------:R-:W2:Y:S01]  /*1e410*/  LDL.LU R17, [R1+0x270] ;  /* 0x0002700001117983 */ /* 0x000ea20000300800 */
[----:B------:R-:W-:-:S03]  /*1e420*/  IMAD.MOV.U32 R5, RZ, RZ, R16 ;  /* 0x000000ffff057224 */ /* 0x000fc600078e0010 */
[----:B------:R-:W2:Y:S04]  /*1e430*/  LDL.LU R15, [R1+0x290] ;  /* 0x00029000010f7983 */ /* 0x000ea80000300800 */
[----:B------:R-:W-:Y:S01]  /*1e440*/  STL [R1+0x1b0], R11 ;  /* 0x0001b00b01007387 */ /* 0x000fe20000100800 */
[----:B----4-:R-:W-:-:S03]  /*1e450*/  IADD3 R7, P5, PT, R7, UR54, RZ ;  /* 0x0000003607077c10 */ /* 0x010fc6000ffbe0ff */
[----:B------:R4:W-:Y:S01]  /*1e460*/  LDGSTS.E [R6+0x4900], desc[UR28][R4.64], P2 ;  /* 0x0490000004067fae */ /* 0x0009e200091a101c */
[----:B---3--:R-:W-:-:S05]  /*1e470*/  IADD3.X R12, PT, PT, R12, UR32, RZ, P3, !PT ;  /* 0x000000200c0c7c10 */ /* 0x008fca0009ffe4ff */
[----:B------:R3:W-:Y:S01]  /*1e480*/  STL [R1+0x1ac], R12 ;  /* 0x0001ac0c01007387 */ /* 0x0007e20000100800 */
[----:B------:R-:W-:-:S03]  /*1e490*/  IADD3.X R9, PT, PT, R9, UR32, RZ, P5, !PT ;  /* 0x0000002009097c10 */ /* 0x000fc6000affe4ff */
[----:B------:R-:W-:Y:S04]  /*1e4a0*/  STL [R1+0x1d0], R7 ;  /* 0x0001d00701007387 */ /* 0x000fe80000100800 */
[----:B------:R-:W2:Y:S01]  /*1e4b0*/  LDL.LU R18, [R1+0x26c] ;  /* 0x00026c0001127983 */ /* 0x000ea20000300800 */
[----:B----4-:R-:W-:Y:S02]  /*1e4c0*/  IMAD.MOV.U32 R4, RZ, RZ, R13 ;  /* 0x000000ffff047224 */ /* 0x010fe400078e000d */
[----:B------:R-:W-:Y:S01]  /*1e4d0*/  IMAD.MOV.U32 R5, RZ, RZ, R14 ;  /* 0x000000ffff057224 */ /* 0x000fe200078e000e */
[----:B------:R4:W-:Y:S04]  /*1e4e0*/  STL [R1+0x1cc], R9 ;  /* 0x0001cc0901007387 */ /* 0x0009e80000100800 */
[----:B-1----:R-:W2:Y:S04]  /*1e4f0*/  LDL.LU R16, [R1+0x28c] ;  /* 0x00028c0001107983 */ /* 0x002ea80000300800 */
[----:B-----5:R-:W5:Y:S04]  /*1e500*/  LDL.LU R14, [R1+0x2ac] ;  /* 0x0002ac00010e7983 */ /* 0x020f680000300800 */
[----:B------:R-:W5:Y:S04]  /*1e510*/  LDL.LU R13, [R1+0x2b0] ;  /* 0x0002b000010d7983 */ /* 0x000f680000300800 */
[----:B------:R1:W-:Y:S02]  /*1e520*/  LDGSTS.E [R6+0x4d00], desc[UR28][R4.64], P2 ;  /* 0x04d0000004067fae */ /* 0x0003e400091a101c */
[----:B-1----:R-:W-:-:S02]  /*1e530*/  IMAD.MOV.U32 R4, RZ, RZ, R11 ;  /* 0x000000ffff047224 */ /* 0x002fc400078e000b */
[----:B------:R-:W-:Y:S02]  /*1e540*/  IMAD.MOV.U32 R5, RZ, RZ, R12 ;  /* 0x000000ffff057224 */ /* 0x000fe400078e000c */
[----:B---3--:R-:W3:Y:S04]  /*1e550*/  LDL.LU R12, [R1+0x2cc] ;  /* 0x0002cc00010c7983 */ /* 0x008ee80000300800 */
[----:B------:R-:W3:Y:S01]  /*1e560*/  LDL.LU R11, [R1+0x2d0] ;  /* 0x0002d000010b7983 */ /* 0x000ee20000300800 */
[----:B------:R-:W-:-:S03]  /*1e570*/  IADD3 R8, P3, PT, R8, UR54, RZ ;  /* 0x0000003608087c10 */ /* 0x000fc6000ff7e0ff */
[----:B------:R1:W-:Y:S01]  /*1e580*/  LDGSTS.E [R6+0x5100], desc[UR28][R4.64], P2 ;  /* 0x0510000004067fae */ /* 0x0003e200091a101c */
[----:B------:R-:W-:Y:S02]  /*1e590*/  IADD3.X R10, PT, PT, R10, UR32, RZ, P3, !PT ;  /* 0x000000200a0a7c10 */ /* 0x000fe40009ffe4ff */
[----:B------:R-:W-:Y:S01]  /*1e5a0*/  IADD3 R23, P5, PT, R23, UR54, RZ ;  /* 0x0000003617177c10 */ /* 0x000fe2000ffbe0ff */
[----:B-1----:R-:W-:Y:S02]  /*1e5b0*/  IMAD.MOV.U32 R4, RZ, RZ, R7 ;  /* 0x000000ffff047224 */ /* 0x002fe400078e0007 */
[----:B------:R-:W-:Y:S02]  /*1e5c0*/  IMAD.MOV.U32 R5, RZ, RZ, R9 ;  /* 0x000000ffff057224 */ /* 0x000fe400078e0009 */
[----:B----4-:R-:W4:Y:S04]  /*1e5d0*/  LDL.LU R9, [R1+0x2f0] ;  /* 0x0002f00001097983 */ /* 0x010f280000300800 */
[----:B------:R-:W4:Y:S01]  /*1e5e0*/  LDL.LU R7, [R1+0x310] ;  /* 0x0003100001077983 */ /* 0x000f220000300800 */
[----:B------:R-:W-:-:S03]  /*1e5f0*/  IADD3.X R24, PT, PT, R24, UR32, RZ, P5, !PT ;  /* 0x0000002018187c10 */ /* 0x000fc6000affe4ff */
[----:B------:R-:W-:Y:S04]  /*1e600*/  STL [R1+0x1f0], R8 ;  /* 0x0001f00801007387 */ /* 0x000fe80000100800 */
[----:B------:R1:W-:Y:S04]  /*1e610*/  LDGSTS.E [R6+0x5500], desc[UR28][R4.64], P2 ;  /* 0x0550000004067fae */ /* 0x0003e800091a101c */
[----:B------:R1:W-:Y:S04]  /*1e620*/  STL [R1+0x1ec], R10 ;  /* 0x0001ec0a01007387 */ /* 0x0003e80000100800 */
[----:B------:R-:W-:Y:S01]  /*1e630*/  STL [R1+0x210], R23 ;  /* 0x0002101701007387 */ /* 0x000fe20000100800 */
[----:B-1----:R-:W-:-:S03]  /*1e640*/  IMAD.MOV.U32 R5, RZ, RZ, R10 ;  /* 0x000000ffff057224 */ /* 0x002fc600078e000a */
[----:B------:R-:W4:Y:S01]  /*1e650*/  LDL.LU R10, [R1+0x2ec] ;  /* 0x0002ec00010a7983 */ /* 0x000f220000300800 */
[----:B------:R-:W-:-:S03]  /*1e660*/  IMAD.MOV.U32 R4, RZ, RZ, R8 ;  /* 0x000000ffff047224 */ /* 0x000fc600078e0008 */
[----:B------:R-:W-:Y:S04]  /*1e670*/  STL [R1+0x20c], R24 ;  /* 0x00020c1801007387 */ /* 0x000fe80000100800 */
[----:B------:R-:W4:Y:S04]  /*1e680*/  LDL.LU R8, [R1+0x30c] ;  /* 0x00030c0001087983 */ /* 0x000f280000300800 */
        /* <DEDUP_REMOVED lines=10> */
[----:B--2---:R-:W-:Y:S02]  /*1e730*/  IADD3 R17, P3, PT, R17, UR54, RZ ;  /* 0x0000003611117c10 */ /* 0x004fe4000ff7e0ff */
[----:B------:R1:W-:Y:S01]  /*1e740*/  LDGSTS.E [R6+0x6100], desc[UR28][R4.64], P2 ;  /* 0x0610000004067fae */ /* 0x0003e200091a101c */
[----:B------:R-:W-:Y:S01]  /*1e750*/  IADD3 R15, P5, PT, R15, UR54, RZ ;  /* 0x000000360f0f7c10 */ /* 0x000fe2000ffbe0ff */
[----:B-1----:R-:W-:Y:S02]  /*1e760*/  IMAD.MOV.U32 R4, RZ, RZ, R19 ;  /* 0x000000ffff047224 */ /* 0x002fe400078e0013 */
[----:B------:R-:W-:-:S05]  /*1e770*/  IMAD.MOV.U32 R5, RZ, RZ, R20 ;  /* 0x000000ffff057224 */ /* 0x000fca00078e0014 */
[----:B------:R1:W-:Y:S01]  /*1e780*/  LDGSTS.E [R6+0x6500], desc[UR28][R4.64], P2 ;  /* 0x0650000004067fae */ /* 0x0003e200091a101c */
[----:B------:R-:W-:Y:S01]  /*1e790*/  IADD3.X R18, PT, PT, R18, UR32, RZ, P3, !PT ;  /* 0x0000002012127c10 */ /* 0x000fe20009ffe4ff */
[----:B-1----:R-:W-:-:S04]  /*1e7a0*/  IMAD.MOV.U32 R4, RZ, RZ, R17 ;  /* 0x000000ffff047224 */ /* 0x002fc800078e0011 */
[----:B------:R-:W-:Y:S01]  /*1e7b0*/  IMAD.MOV.U32 R5, RZ, RZ, R18 ;  /* 0x000000ffff057224 */ /* 0x000fe200078e0012 */
[----:B------:R-:W-:-:S04]  /*1e7c0*/  IADD3.X R16, PT, PT, R16, UR32, RZ, P5, !PT ;  /* 0x0000002010107c10 */ /* 0x000fc8000affe4ff */
[----:B------:R1:W-:Y:S01]  /*1e7d0*/  LDGSTS.E [R6+0x6900], desc[UR28][R4.64], P2 ;  /* 0x0690000004067fae */ /* 0x0003e200091a101c */
[----:B-----5:R-:W-:-:S04]  /*1e7e0*/  IADD3 R13, P3, PT, R13, UR54, RZ ;  /* 0x000000360d0d7c10 */ /* 0x020fc8000ff7e0ff */
[----:B------:R-:W-:Y:S01]  /*1e7f0*/  IADD3.X R14, PT, PT, R14, UR32, RZ, P3, !PT ;  /* 0x000000200e0e7c10 */ /* 0x000fe20009ffe4ff */
[----:B-1----:R-:W-:Y:S02]  /*1e800*/  IMAD.MOV.U32 R4, RZ, RZ, R15 ;  /* 0x000000ffff047224 */ /* 0x002fe400078e000f */
[----:B------:R-:W-:-:S05]  /*1e810*/  IMAD.MOV.U32 R5, RZ, RZ, R16 ;  /* 0x000000ffff057224 */ /* 0x000fca00078e0010 */
[----:B------:R1:W-:Y:S04]  /*1e820*/  LDGSTS.E [R6+0x6d00], desc[UR28][R4.64], P2 ;  /* 0x06d0000004067fae */ /* 0x0003e800091a101c */
[----:B------:R-:W-:Y:S01]  /*1e830*/  STL [R1+0x230], R21 ;  /* 0x0002301501007387 */ /* 0x000fe20000100800 */
[----:B---3--:R-:W-:Y:S01]  /*1e840*/  IADD3 R11, P5, PT, R11, UR54, RZ ;  /* 0x000000360b0b7c10 */ /* 0x008fe2000ffbe0ff */
[----:B-1----:R-:W-:Y:S02]  /*1e850*/  IMAD.MOV.U32 R4, RZ, RZ, R13 ;  /* 0x000000ffff047224 */ /* 0x002fe400078e000d */
[----:B------:R-:W-:Y:S01]  /*1e860*/  IMAD.MOV.U32 R5, RZ, RZ, R14 ;  /* 0x000000ffff057224 */ /* 0x000fe200078e000e */
[----:B------:R-:W-:Y:S01]  /*1e870*/  IADD3.X R12, PT, PT, R12, UR32, RZ, P5, !PT ;  /* 0x000000200c0c7c10 */ /* 0x000fe2000affe4ff */
[----:B------:R-:W-:Y:S04]  /*1e880*/  STL [R1+0x22c], R22 ;  /* 0x00022c1601007387 */ /* 0x000fe80000100800 */
[----:B------:R1:W-:Y:S04]  /*1e890*/  LDGSTS.E [R6+0x7100], desc[UR28][R4.64], P2 ;  /* 0x0710000004067fae */ /* 0x0003e800091a101c */
[----:B------:R-:W-:Y:S01]  /*1e8a0*/  STL [R1+0x250], R19 ;  /* 0x0002501301007387 */ /* 0x000fe20000100800 */
[----:B----4-:R-:W-:Y:S01]  /*1e8b0*/  IADD3 R9, P3, PT, R9, UR54, RZ ;  /* 0x0000003609097c10 */ /* 0x010fe2000ff7e0ff */
        /* <DEDUP_REMOVED lines=80> */
[----:B-1----:R-:W-:Y:S01]  /*1edc0*/  IMAD.MOV.U32 R4, RZ, RZ, R7 ;  /* 0x000000ffff047224 */ /* 0x002fe200078e0007 */
[----:B----4-:R-:W-:Y:S02]  /*1edd0*/  IADD3.X R12, PT, PT, R12, UR32, RZ, P3, !PT ;  /* 0x000000200c0c7c10 */ /* 0x010fe40009ffe4ff */
[----:B------:R-:W4:Y:S01]  /*1ede0*/  LDL.LU R20, [R1+0xd4] ;  /* 0x0000d40001147983 */ /* 0x000f220000300800 */
[----:B------:R-:W-:Y:S01]  /*1edf0*/  IMAD.MOV.U32 R5, RZ, RZ, R9 ;  /* 0x000000ffff057224 */ /* 0x000fe200078e0009 */
[----:B------:R-:W-:Y:S02]  /*1ee00*/  IADD3 R8, P5, PT, R8, UR54, RZ ;  /* 0x0000003608087c10 */ /* 0x000fe4000ffbe0ff */
[----:B--2---:R-:W2:Y:S04]  /*1ee10*/  LDL.LU R7, [R1+0xf8] ;  /* 0x0000f80001077983 */ /* 0x004ea80000300800 */
[----:B---3--:R-:W3:Y:S01]  /*1ee20*/  LDL.LU R9, [R1+0x118] ;  /* 0x0001180001097983 */ /* 0x008ee20000300800 */
[----:B------:R-:W-:-:S03]  /*1ee30*/  IADD3.X R17, PT, PT, R17, UR32, RZ, P5, !PT ;  /* 0x0000002011117c10 */ /* 0x000fc6000affe4ff */
[----:B------:R1:W-:Y:S01]  /*1ee40*/  STL [R1+0x38], R11 ;  /* 0x0000380b01007387 */ /* 0x0003e20000100800 */
[----:B------:R-:W-:-:S03]  /*1ee50*/  IADD3 R10, P3, PT, R10, UR54, RZ ;  /* 0x000000360a0a7c10 */ /* 0x000fc6000ff7e0ff */
[----:B------:R1:W-:Y:S04]  /*1ee60*/  LDGSTS.E [R6+0x1e00], desc[UR28][R4.64], P2 ;  /* 0x01e0000004067fae */ /* 0x0003e800091a101c */
[----:B------:R1:W-:Y:S04]  /*1ee70*/  STL [R1+0x34], R12 ;  /* 0x0000340c01007387 */ /* 0x0003e80000100800 */
[----:B------:R-:W-:Y:S01]  /*1ee80*/  STL [R1+0x58], R8 ;  /* 0x0000580801007387 */ /* 0x000fe20000100800 */
[----:B-1----:R-:W-:Y:S02]  /*1ee90*/  IMAD.MOV.U32 R4, RZ, RZ, R11 ;  /* 0x000000ffff047224 */ /* 0x002fe400078e000b */
[----:B------:R-:W-:Y:S01]  /*1eea0*/  IMAD.MOV.U32 R5, RZ, RZ, R12 ;  /* 0x000000ffff057224 */ /* 0x000fe200078e000c */
[----:B------:R-:W3:Y:S01]  /*1eeb0*/  LDL.LU R11, [R1+0xf4] ;  /* 0x0000f400010b7983 */ /* 0x000ee20000300800 */
[----:B------:R-:W-:-:S03]  /*1eec0*/  IADD3.X R18, PT, PT, R18, UR32, RZ, P3, !PT ;  /* 0x0000002012127c10 */ /* 0x000fc60009ffe4ff */
[----:B------:R1:W-:Y:S01]  /*1eed0*/  LDGSTS.E [R6+0x2200], desc[UR28][R4.64], P2 ;  /* 0x0220000004067fae */ /* 0x0003e200091a101c */
[----:B------:R-:W-:-:S03]  /*1eee0*/  IADD3 R13, P5, PT, R13, UR54, RZ ;  /* 0x000000360d0d7c10 */ /* 0x000fc6000ffbe0ff */
[----:B------:R1:W-:Y:S04]  /*1eef0*/  STL [R1+0x54], R17 ;  /* 0x0000541101007387 */ /* 0x0003e80000100800 */
[----:B------:R-:W3:Y:S01]  /*1ef00*/  LDL.LU R12, [R1+0x114] ;  /* 0x00011400010c7983 */ /* 0x000ee20000300800 */
[----:B-1----:R-:W-:Y:S02]  /*1ef10*/  IMAD.MOV.U32 R4, RZ, RZ, R8 ;  /* 0x000000ffff047224 */ /* 0x002fe400078e0008 */
[----:B------:R-:W-:Y:S02]  /*1ef20*/  IMAD.MOV.U32 R5, RZ, RZ, R17 ;  /* 0x000000ffff057224 */ /* 0x000fe400078e0011 */
[----:B------:R-:W3:Y:S04]  /*1ef30*/  LDL.LU R17, [R1+0x138] ;  /* 0x0001380001117983 */ /* 0x000ee80000300800 */
[----:B------:R-:W3:Y:S01]  /*1ef40*/  LDL.LU R8, [R1+0x158] ;  /* 0x0001580001087983 */ /* 0x000ee20000300800 */
[----:B------:R-:W-:-:S03]  /*1ef50*/  IADD3.X R15, PT, PT, R15, UR32, RZ, P5, !PT ;  /* 0x000000200f0f7c10 */ /* 0x000fc6000affe4ff */
        /* <DEDUP_REMOVED lines=16> */
[----:B------:R1:W-:Y:S04]  /*1f060*/  LDGSTS.E [R6+0x2e00], desc[UR28][R4.64], P2 ;  /* 0x02e0000004067fae */ /* 0x0003e800091a101c */
[----:B------:R-:W-:Y:S01]  /*1f070*/  STL [R1+0xb8], R14 ;  /* 0x0000b80e01007387 */ /* 0x000fe20000100800 */
[----:B-1----:R-:W-:Y:S01]  /*1f080*/  IMAD.MOV.U32 R4, RZ, RZ, R14 ;  /* 0x000000ffff047224 */ /* 0x002fe200078e000e */
[----:B-----5:R-:W-:-:S02]  /*1f090*/  IADD3.X R16, PT, PT, R16, UR32, RZ, P3, !PT ;  /* 0x0000002010107c10 */ /* 0x020fc40009ffe4ff */
[----:B----4-:R-:W-:-:S03]  /*1f0a0*/  IADD3.X R20, PT, PT, R20, UR32, RZ, P5, !PT ;  /* 0x0000002014147c10 */ /* 0x010fc6000affe4ff */
[----:B------:R1:W-:Y:S01]  /*1f0b0*/  STL [R1+0xb4], R16 ;  /* 0x0000b41001007387 */ /* 0x0003e20000100800 */
[----:B------:R-:W-:-:S03]  /*1f0c0*/  IMAD.MOV.U32 R5, RZ, RZ, R16 ;  /* 0x000000ffff057224 */ /* 0x000fc600078e0010 */
[----:B------:R-:W-:Y:S01]  /*1f0d0*/  STL [R1+0xd8], R19 ;  /* 0x0000d81301007387 */ /* 0x000fe20000100800 */
[----:B--2---:R-:W-:-:S03]  /*1f0e0*/  IADD3 R7, P3, PT, R7, UR54, RZ ;  /* 0x0000003607077c10 */ /* 0x004fc6000ff7e0ff */
[----:B------:R2:W-:Y:S04]  /*1f0f0*/  LDGSTS.E [R6+0x3200], desc[UR28][R4.64], P2 ;  /* 0x0320000004067fae */ /* 0x0005e800091a101c */
[----:B-1----:R-:W4:Y:S04]  /*1f100*/  LDL.LU R16, [R1+0x174] ;  /* 0x0001740001107983 */ /* 0x002f280000300800 */
[----:B------:R-:W-:Y:S04]  /*1f110*/  STL [R1+0xd4], R20 ;  /* 0x0000d41401007387 */ /* 0x000fe80000100800 */
[----:B------:R-:W5:Y:S01]  /*1f120*/  LDL.LU R14, [R1+0x194] ;  /* 0x00019400010e7983 */ /* 0x000f620000300800 */
[----:B--2---:R-:W-:-:S02]  /*1f130*/  IMAD.MOV.U32 R4, RZ, RZ, R19 ;  /* 0x000000ffff047224 */ /* 0x004fc400078e0013 */
[----:B------:R-:W-:Y:S01]  /*1f140*/  IMAD.MOV.U32 R5, RZ, RZ, R20 ;  /* 0x000000ffff057224 */ /* 0x000fe200078e0014 */
[----:B---3--:R-:W-:Y:S02]  /*1f150*/  IADD3 R9, P5, PT, R9, UR54, RZ ;  /* 0x0000003609097c10 */ /* 0x008fe4000ffbe0ff */
[----:B------:R-:W-:Y:S02]  /*1f160*/  IADD3.X R11, PT, PT, R11, UR32, RZ, P3, !PT ;  /* 0x000000200b0b7c10 */ /* 0x000fe40009ffe4ff */
[----:B------:R1:W-:Y:S04]  /*1f170*/  LDGSTS.E [R6+0x3600], desc[UR28][R4.64], P2 ;  /* 0x0360000004067fae */ /* 0x0003e800091a101c */
[----:B------:R-:W-:Y:S04]  /*1f180*/  STL [R1+0xf8], R7 ;  /* 0x0000f80701007387 */ /* 0x000fe80000100800 */
[----:B------:R2:W-:Y:S01]  /*1f190*/  STL [R1+0xf4], R11 ;  /* 0x0000f40b01007387 */ /* 0x0005e20000100800 */
[----:B------:R-:W-:Y:S01]  /*1f1a0*/  IADD3.X R12, PT, PT, R12, UR32, RZ, P5, !PT ;  /* 0x000000200c0c7c10 */ /* 0x000fe2000affe4ff */
[----:B-1----:R-:W-:-:S02]  /*1f1b0*/  IMAD.MOV.U32 R4, RZ, RZ, R7 ;  /* 0x000000ffff047224 */ /* 0x002fc400078e0007 */
[----:B------:R-:W-:Y:S01]  /*1f1c0*/  IMAD.MOV.U32 R5, RZ, RZ, R11 ;  /* 0x000000ffff057224 */ /* 0x000fe200078e000b */
[----:B------:R-:W-:Y:S01]  /*1f1d0*/  STL [R1+0x118], R9 ;  /* 0x0001180901007387 */ /* 0x000fe20000100800 */
[----:B------:R-:W-:-:S03]  /*1f1e0*/  IADD3 R17, P3, PT, R17, UR54, RZ ;  /* 0x0000003611117c10 */ /* 0x000fc6000ff7e0ff */
[----:B--2---:R-:W2:Y:S04]  /*1f1f0*/  LDL.LU R11, [R1+0x1b8] ;  /* 0x0001b800010b7983 */ /* 0x004ea80000300800 */
[----:B------:R1:W-:Y:S01]  /*1f200*/  LDGSTS.E [R6+0x3a00], desc[UR28][R4.64], P2 ;  /* 0x03a0000004067fae */ /* 0x0003e200091a101c */
[----:B------:R-:W-:-:S03]  /*1f210*/  IADD3 R8, P5, PT, R8, UR54, RZ ;  /* 0x0000003608087c10 */ /* 0x000fc6000ffbe0ff */
[----:B------:R3:W-:Y:S04]  /*1f220*/  STL [R1+0x114], R12 ;  /* 0x0001140c01007387 */ /* 0x0007e80000100800 */
[----:B------:R-:W2:Y:S01]  /*1f230*/  LDL.LU R7, [R1+0x1d8] ;  /* 0x0001d80001077983 */ /* 0x000ea20000300800 */
[----:B-1----:R-:W-:Y:S02]  /*1f240*/  IMAD.MOV.U32 R4, RZ, RZ, R9 ;  /* 0x000000ffff047224 */ /* 0x002fe400078e0009 */
[----:B------:R-:W-:Y:S02]  /*1f250*/  IMAD.MOV.U32 R5, RZ, RZ, R12 ;  /* 0x000000ffff057224 */ /* 0x000fe400078e000c */
[----:B---3--:R-:W3:Y:S04]  /*1f260*/  LDL.LU R12, [R1+0x1b4] ;  /* 0x0001b400010c7983 */ /* 0x008ee80000300800 */
[----:B------:R1:W-:Y:S01]  /*1f270*/  LDGSTS.E [R6+0x3e00], desc[UR28][R4.64], P2 ;  /* 0x03e0000004067fae */ /* 0x0003e200091a101c */
[----:B------:R-:W-:-:S03]  /*1f280*/  IADD3.X R18, PT, PT, R18, UR32, RZ, P3, !PT ;  /* 0x0000002012127c10 */ /* 0x000fc60009ffe4ff */
[----:B------:R-:W3:Y:S01]  /*1f290*/  LDL.LU R9, [R1+0x1d4] ;  /* 0x0001d40001097983 */ /* 0x000ee20000300800 */
[----:B------:R-:W-:Y:S01]  /*1f2a0*/  IADD3.X R10, PT, PT, R10, UR32, RZ, P5, !PT ;  /* 0x000000200a0a7c10 */ /* 0x000fe2000affe4ff */
[----:B-1----:R-:W-:Y:S02]  /*1f2b0*/  IMAD.MOV.U32 R4, RZ, RZ, R17 ;  /* 0x000000ffff047224 */ /* 0x002fe400078e0011 */
[----:B------:R-:W-:Y:S01]  /*1f2c0*/  IMAD.MOV.U32 R5, RZ, RZ, R18 ;  /* 0x000000ffff057224 */ /* 0x000fe200078e0012 */
[----:B------:R-:W-:Y:S04]  /*1f2d0*/  STL [R1+0x138], R17 ;  /* 0x0001381101007387 */ /* 0x000fe80000100800 */
        /* <DEDUP_REMOVED lines=15> */
[----:B----4-:R-:W-:-:S05]  /*1f3d0*/  IADD3.X R16, PT, PT, R16, UR32, RZ, P3, !PT ;  /* 0x0000002010107c10 */ /* 0x010fca0009ffe4ff */
[----:B------:R1:W-:Y:S01]  /*1f3e0*/  STL [R1+0x174], R16 ;  /* 0x0001741001007387 */ /* 0x0003e20000100800 */
[----:B-----5:R-:W-:-:S03]  /*1f3f0*/  IADD3.X R14, PT, PT, R14, UR32, RZ, P5, !PT ;  /* 0x000000200e0e7c10 */ /* 0x020fc6000affe4ff */
[----:B------:R-:W-:Y:S04]  /*1f400*/  STL [R1+0x198], R13 ;  /* 0x0001980d01007387 */ /* 0x000fe80000100800 */
[----:B------:R4:W-:Y:S04]  /*1f410*/  STL [R1+0x194], R14 ;  /* 0x0001940e01007387 */ /* 0x0009e80000100800 */
[----:B------:R-:W5:Y:S04]  /*1f420*/  LDL.LU R22, [R1+0x234] ;  /* 0x0002340001167983 */ /* 0x000f680000300800 */
[----:B------:R-:W5:Y:S01]  /*1f430*/  LDL.LU R21, [R1+0x238] ;  /* 0x0002380001157983 */ /* 0x000f620000300800 */
[----:B------:R-:W-:-:S03]  /*1f440*/  IMAD.MOV.U32 R5, RZ, RZ, R16 ;  /* 0x000000ffff057224 */ /* 0x000fc600078e0010 */
[----:B------:R-:W5:Y:S04]  /*1f450*/  LDL.LU R20, [R1+0x254] ;  /* 0x0002540001147983 */ /* 0x000f680000300800 */
[----:B------:R-:W5:Y:S04]  /*1f460*/  LDL.LU R19, [R1+0x258] ;  /* 0x0002580001137983 */ /* 0x000f680000300800 */
[----:B------:R-:W5:Y:S04]  /*1f470*/  LDL.LU R17, [R1+0x278] ;  /* 0x0002780001117983 */ /* 0x000f680000300800 */
[----:B------:R1:W-:Y:S01]  /*1f480*/  LDGSTS.E [R6+0x4a00], desc[UR28][R4.64], P2 ;  /* 0x04a0000004067fae */ /* 0x0003e200091a101c */
[----:B--2---:R-:W-:-:S03]  /*1f490*/  IADD3 R11, P3, PT, R11, UR54, RZ ;  /* 0x000000360b0b7c10 */ /* 0x004fc6000ff7e0ff */
[----:B------:R-:W2:Y:S04]  /*1f4a0*/  LDL.LU R15, [R1+0x298] ;  /* 0x00029800010f7983 */ /* 0x000ea80000300800 */
[----:B------:R-:W-:Y:S01]  /*1f4b0*/  STL [R1+0x1b8], R11 ;  /* 0x0001b80b01007387 */ /* 0x000fe20000100800 */
[----:B------:R-:W-:Y:S01]  /*1f4c0*/  IADD3 R7, P5, PT, R7, UR54, RZ ;  /* 0x0000003607077c10 */ /* 0x000fe2000ffbe0ff */
[----:B-1----:R-:W-:Y:S02]  /*1f4d0*/  IMAD.MOV.U32 R4, RZ, RZ, R13 ;  /* 0x000000ffff047224 */ /* 0x002fe400078e000d */
[----:B------:R-:W-:Y:S01]  /*1f4e0*/  IMAD.MOV.U32 R5, RZ, RZ, R14 ;  /* 0x000000ffff057224 */ /* 0x000fe200078e000e */
[----:B---3--:R-:W-:-:S04]  /*1f4f0*/  IADD3.X R12, PT, PT, R12, UR32, RZ, P3, !PT ;  /* 0x000000200c0c7c10 */ /* 0x008fc80009ffe4ff */
[----:B------:R1:W-:Y:S04]  /*1f500*/  LDGSTS.E [R6+0x4e00], desc[UR28][R4.64], P2 ;  /* 0x04e0000004067fae */ /* 0x0003e800091a101c */
[----:B------:R3:W-:Y:S01]  /*1f510*/  STL [R1+0x1b4], R12 ;  /* 0x0001b40c01007387 */ /* 0x0007e20000100800 */
[----:B------:R-:W-:-:S03]  /*1f520*/  IADD3.X R9, PT, PT, R9, UR32, RZ, P5, !PT ;  /* 0x0000002009097c10 */ /* 0x000fc6000affe4ff */
[----:B------:R-:W-:Y:S04]  /*1f530*/  STL [R1+0x1d8], R7 ;  /* 0x0001d80701007387 */ /* 0x000fe80000100800 */
[----:B------:R-:W2:Y:S01]  /*1f540*/  LDL.LU R18, [R1+0x274] ;  /* 0x0002740001127983 */ /* 0x000ea20000300800 */
[----:B-1----:R-:W-:Y:S02]  /*1f550*/  IMAD.MOV.U32 R4, RZ, RZ, R11 ;  /* 0x000000ffff047224 */ /* 0x002fe400078e000b */
[----:B------:R-:W-:Y:S01]  /*1f560*/  IMAD.MOV.U32 R5, RZ, RZ, R12 ;  /* 0x000000ffff057224 */ /* 0x000fe200078e000c */
[----:B------:R1:W-:Y:S04]  /*1f570*/  STL [R1+0x1d4], R9 ;  /* 0x0001d40901007387 */ /* 0x0003e80000100800 */
[----:B------:R-:W2:Y:S04]  /*1f580*/  LDL.LU R16, [R1+0x294] ;  /* 0x0002940001107983 */ /* 0x000ea80000300800 */
[----:B----4-:R-:W4:Y:S04]  /*1f590*/  LDL.LU R14, [R1+0x2b4] ;  /* 0x0002b400010e7983 */ /* 0x010f280000300800 */
[----:B------:R-:W4:Y:S04]  /*1f5a0*/  LDL.LU R13, [R1+0x2b8] ;  /* 0x0002b800010d7983 */ /* 0x000f280000300800 */
[----:B------:R1:W-:Y:S04]  /*1f5b0*/  LDGSTS.E [R6+0x5200], desc[UR28][R4.64], P2 ;  /* 0x0520000004067fae */ /* 0x0003e800091a101c */
[----:B---3--:R-:W3:Y:S04]  /*1f5c0*/  LDL.LU R12, [R1+0x2d4] ;  /* 0x0002d400010c7983 */ /* 0x008ee80000300800 */
[----:B------:R-:W3:Y:S01]  /*1f5d0*/  LDL.LU R11, [R1+0x2d8] ;  /* 0x0002d800010b7983 */ /* 0x000ee20000300800 */
[----:B-1----:R-:W-:Y:S01]  /*1f5e0*/  IMAD.MOV.U32 R4, RZ, RZ, R7 ;  /* 0x000000ffff047224 */ /* 0x002fe200078e0007 */
[----:B------:R-:W-:Y:S01]  /*1f5f0*/  IADD3 R8, P3, PT, R8, UR54, RZ ;  /* 0x0000003608087c10 */ /* 0x000fe2000ff7e0ff */
[----:B------:R-:W-:-:S02]  /*1f600*/  IMAD.MOV.U32 R5, RZ, RZ, R9 ;  /* 0x000000ffff057224 */ /* 0x000fc400078e0009 */
[----:B------:R-:W3:Y:S01]  /*1f610*/  LDL.LU R9, [R1+0x2f8] ;  /* 0x0002f80001097983 */ /* 0x000ee20000300800 */
[----:B------:R-:W-:-:S03]  /*1f620*/  IADD3.X R10, PT, PT, R10, UR32, RZ, P3, !PT ;  /* 0x000000200a0a7c10 */ /* 0x000fc60009ffe4ff */
[----:B------:R-:W3:Y:S01]  /*1f630*/  LDL.LU R7, [R1+0x318] ;  /* 0x0003180001077983 */ /* 0x000ee20000300800 */
[----:B------:R-:W-:-:S03]  /*1f640*/  IADD3 R23, P5, PT, R23, UR54, RZ ;  /* 0x0000003617177c10 */ /* 0x000fc6000ffbe0ff */
[----:B------:R-:W-:Y:S01]  /*1f650*/  STL [R1+0x1f8], R8 ;  /* 0x0001f80801007387 */ /* 0x000fe20000100800 */
[----:B------:R-:W-:-:S03]  /*1f660*/  IADD3.X R24, PT, PT, R24, UR32, RZ, P5, !PT ;  /* 0x0000002018187c10 */ /* 0x000fc6000affe4ff */
[----:B------:R1:W-:Y:S04]  /*1f670*/  LDGSTS.E [R6+0x5600], desc[UR28][R4.64], P2 ;  /* 0x0560000004067fae */ /* 0x0003e800091a101c */
[----:B------:R1:W-:Y:S04]  /*1f680*/  STL [R1+0x1f4], R10 ;  /* 0x0001f40a01007387 */ /* 0x0003e80000100800 */
[----:B------:R-:W-:Y:S01]  /*1f690*/  STL [R1+0x218], R23 ;  /* 0x0002181701007387 */ /* 0x000fe20000100800 */
[----:B-1----:R-:W-:-:S03]  /*1f6a0*/  IMAD.MOV.U32 R5, RZ, RZ, R10 ;  /* 0x000000ffff057224 */ /* 0x002fc600078e000a */
[----:B------:R-:W3:Y:S01]  /*1f6b0*/  LDL.LU R10, [R1+0x2f4] ;  /* 0x0002f400010a7983 */ /* 0x000ee20000300800 */
[----:B------:R-:W-:-:S03]  /*1f6c0*/  IMAD.MOV.U32 R4, RZ, RZ, R8 ;  /* 0x000000ffff047224 */ /* 0x000fc600078e0008 */
[----:B------:R-:W-:Y:S04]  /*1f6d0*/  STL [R1+0x214], R24 ;  /* 0x0002141801007387 */ /* 0x000fe80000100800 */
[----:B------:R-:W3:Y:S04]  /*1f6e0*/  LDL.LU R8, [R1+0x314] ;  /* 0x0003140001087983 */ /* 0x000ee80000300800 */
[----:B------:R1:W-:Y:S02]  /*1f6f0*/  LDGSTS.E [R6+0x5a00], desc[UR28][R4.64], P2 ;  /* 0x05a0000004067fae */ /* 0x0003e400091a101c */
[----:B-1----:R-:W-:-:S02]  /*1f700*/  IMAD.MOV.U32 R4, RZ, RZ, R23 ;  /* 0x000000ffff047224 */ /* 0x002fc400078e0017 */
[----:B------:R-:W-:-:S05]  /*1f710*/  IMAD.MOV.U32 R5, RZ, RZ, R24 ;  /* 0x000000ffff057224 */ /* 0x000fca00078e0018 */
[----:B------:R1:W-:Y:S01]  /*1f720*/  LDGSTS.E [R6+0x5e00], desc[UR28][R4.64], P2 ;  /* 0x05e0000004067fae */ /* 0x0003e200091a101c */
[----:B-----5:R-:W-:-:S04]  /*1f730*/  IADD3 R21, P3, PT, R21, UR54, RZ ;  /* 0x0000003615157c10 */ /* 0x020fc8000ff7e0ff */
[----:B------:R-:W-:Y:S01]  /*1f740*/  IADD3.X R22, PT, PT, R22, UR32, RZ, P3, !PT ;  /* 0x0000002016167c10 */ /* 0x000fe20009ffe4ff */
[----:B-1----:R-:W-:Y:S01]  /*1f750*/  IMAD.MOV.U32 R4, RZ, RZ, R21 ;  /* 0x000000ffff047224 */ /* 0x002fe200078e0015 */
[----:B------:R-:W-:-:S03]  /*1f760*/  IADD3 R19, P5, PT, R19, UR54, RZ ;  /* 0x0000003613137c10 */ /* 0x000fc6000ffbe0ff */
[----:B------:R-:W-:Y:S01]  /*1f770*/  IMAD.MOV.U32 R5, RZ, RZ, R22 ;  /* 0x000000ffff057224 */ /* 0x000fe200078e0016 */
[----:B------:R-:W-:Y:S02]  /*1f780*/  IADD3.X R20, PT, PT, R20, UR32, RZ, P5, !PT ;  /* 0x0000002014147c10 */ /* 0x000fe4000affe4ff */
[----:B------:R-:W-:Y:S02]  /*1f790*/  IADD3 R17, P3, PT, R17, UR54, RZ ;  /* 0x0000003611117c10 */ /* 0x000fe4000ff7e0ff */
[----:B------:R1:W-:Y:S01]  /*1f7a0*/  LDGSTS.E [R6+0x6200], desc[UR28][R4.64], P2 ;  /* 0x0620000004067fae */ /* 0x0003e200091a101c */
[----:B--2---:R-:W-:Y:S01]  /*1f7b0*/  IADD3 R15, P5, PT, R15, UR54, RZ ;  /* 0x000000360f0f7c10 */ /* 0x004fe2000ffbe0ff */
[----:B-1----:R-:W-:Y:S02]  /*1f7c0*/  IMAD.MOV.U32 R4, RZ, RZ, R19 ;  /* 0x000000ffff047224 */ /* 0x002fe400078e0013 */
[----:B------:R-:W-:Y:S01]  /*1f7d0*/  IMAD.MOV.U32 R5, RZ, RZ, R20 ;  /* 0x000000ffff057224 */ /* 0x000fe200078e0014 */
[----:B------:R-:W-:Y:S04]  /*1f7e0*/  STL [R1+0x238], R21 ;  /* 0x0002381501007387 */ /* 0x000fe80000100800 */
[----:B------:R1:W-:Y:S04]  /*1f7f0*/  LDGSTS.E [R6+0x6600], desc[UR28][R4.64], P2 ;  /* 0x0660000004067fae */ /* 0x0003e800091a101c */
[----:B------:R-:W-:Y:S01]  /*1f800*/  STL [R1+0x234], R22 ;  /* 0x0002341601007387 */ /* 0x000fe20000100800 */
[----:B-1----:R-:W-:Y:S01]  /*1f810*/  IMAD.MOV.U32 R4, RZ, RZ, R17 ;  /* 0x000000ffff047224 */ /* 0x002fe200078e0011 */
[----:B------:R-:W-:-:S05]  /*1f820*/  IADD3.X R18, PT, PT, R18, UR32, RZ, P3, !PT ;  /* 0x0000002012127c10 */ /* 0x000fca0009ffe4ff */
[----:B------:R-:W-:Y:S01]  /*1f830*/  IMAD.MOV.U32 R5, RZ, RZ, R18 ;  /* 0x000000ffff057224 */ /* 0x000fe200078e0012 */
[----:B------:R-:W-:Y:S01]  /*1f840*/  IADD3.X R16, PT, PT, R16, UR32, RZ, P5, !PT ;  /* 0x0000002010107c10 */ /* 0x000fe2000affe4ff */
[----:B------:R-:W-:Y:S04]  /*1f850*/  STL [R1+0x258], R19 ;  /* 0x0002581301007387 */ /* 0x000fe80000100800 */
[----:B------:R1:W-:Y:S01]  /*1f860*/  LDGSTS.E [R6+0x6a00], desc[UR28][R4.64], P2 ;  /* 0x06a0000004067fae */ /* 0x0003e200091a101c */
[----:B----4-:R-:W-:-:S03]  /*1f870*/  IADD3 R13, P3, PT, R13, UR54, RZ ;  /* 0x000000360d0d7c10 */ /* 0x010fc6000ff7e0ff */
[----:B------:R-:W-:Y:S01]  /*1f880*/  STL [R1+0x254], R20 ;  /* 0x0002541401007387 */ /* 0x000fe20000100800 */
[----:B------:R-:W-:-:S03]  /*1f890*/  IADD3.X R14, PT, PT, R14, UR32, RZ, P3, !PT ;  /* 0x000000200e0e7c10 */ /* 0x000fc60009ffe4ff */
[----:B------:R-:W-:Y:S01]  /*1f8a0*/  STL [R1+0x278], R17 ;  /* 0x0002781101007387 */ /* 0x000fe20000100800 */
[----:B-1----:R-:W-:Y:S01]  /*1f8b0*/  IMAD.MOV.U32 R4, RZ, RZ, R15 ;  /* 0x000000ffff047224 */ /* 0x002fe200078e000f */
[----:B---3--:R-:W-:Y:S01]  /*1f8c0*/  IADD3 R11, P5, PT, R11, UR54, RZ ;  /* 0x000000360b0b7c10 */ /* 0x008fe2000ffbe0ff */
[----:B------:R-:W-:Y:S01]  /*1f8d0*/  IMAD.MOV.U32 R5, RZ, RZ, R16 ;  /* 0x000000ffff057224 */ /* 0x000fe200078e0010 */
[----:B------:R-:W-:Y:S02]  /*1f8e0*/  STL [R1+0x274], R18 ;  /* 0x0002741201007387 */ /* 0x000fe40000100800 */
[----:B------:R-:W-:Y:S02]  /*1f8f0*/  IADD3.X R12, PT, PT, R12, UR32, RZ, P5, !PT ;  /* 0x000000200c0c7c10 */ /* 0x000fe4000affe4ff */
[----:B------:R-:W-:Y:S01]  /*1f900*/  STL [R1+0x298], R15 ;  /* 0x0002980f01007387 */ /* 0x000fe20000100800 */
[----:B------:R-:W-:-:S03]  /*1f910*/  IADD3 R9, P3, PT, R9, UR54, RZ ;  /* 0x0000003609097c10 */ /* 0x000fc6000ff7e0ff */
[----:B------:R-:W-:Y:S01]  /*1f920*/  STL [R1+0x294], R16 ;  /* 0x0002941001007387 */ /* 0x000fe20000100800 */
[----:B------:R-:W-:-:S03]  /*1f930*/  IADD3 R7, P5, PT, R7, UR54, RZ ;  /* 0x0000003607077c10 */ /* 0x000fc6000ffbe0ff */
[----:B------:R1:W-:Y:S04]  /*1f940*/  LDGSTS.E [R6+0x6e00], desc[UR28][R4.64], P2 ;  /* 0x06e0000004067fae */ /* 0x0003e800091a101c */
[----:B------:R-:W-:Y:S04]  /*1f950*/  STL [R1+0x2b8], R13 ;  /* 0x0002b80d01007387 */ /* 0x000fe80000100800 */
[----:B------:R-:W-:Y:S01]  /*1f960*/  STL [R1+0x2b4], R14 ;  /* 0x0002b40e01007387 */ /* 0x000fe20000100800 */
[----:B-1----:R-:W-:-:S03]  /*1f970*/  IMAD.MOV.U32 R4, RZ, RZ, R13 ;  /* 0x000000ffff047224 */ /* 0x002fc600078e000d */
[----:B------:R-:W-:Y:S01]  /*1f980*/  STL [R1+0x2d8], R11 ;  /* 0x0002d80b01007387 */ /* 0x000fe20000100800 */
[----:B------:R-:W-:-:S03]  /*1f990*/  IMAD.MOV.U32 R5, RZ, RZ, R14 ;  /* 0x000000ffff057224 */ /* 0x000fc600078e000e */
[----:B------:R1:W-:Y:S01]  /*1f9a0*/  STL [R1+0x2d4], R12 ;  /* 0x0002d40c01007387 */ /* 0x0003e20000100800 */
[----:B------:R-:W-:-:S03]  /*1f9b0*/  IADD3.X R10, PT, PT, R10, UR32, RZ, P3, !PT ;  /* 0x000000200a0a7c10 */ /* 0x000fc60009ffe4ff */
[----:B------:R-:W-:Y:S04]  /*1f9c0*/  STL [R1+0x2f8], R9 ;  /* 0x0002f80901007387 */ /* 0x000fe80000100800 */
[----:B------:R2:W-:Y:S01]  /*1f9d0*/  STL [R1+0x2f4], R10 ;  /* 0x0002f40a01007387 */ /* 0x0005e20000100800 */
[----:B------:R-:W-:-:S03]  /*1f9e0*/  IADD3.X R8, PT, PT, R8, UR32, RZ, P5, !PT ;  /* 0x0000002008087c10 */ /* 0x000fc6000affe4ff */
[----:B------:R3:W-:Y:S04]  /*1f9f0*/  LDGSTS.E [R6+0x7200], desc[UR28][R4.64], P2 ;  /* 0x0720000004067fae */ /* 0x0007e800091a101c */
[----:B------:R4:W-:Y:S04]  /*1fa00*/  STL [R1+0x318], R7 ;  /* 0x0003180701007387 */ /* 0x0009e80000100800 */
[----:B------:R5:W-:Y:S01]  /*1fa10*/  STL [R1+0x314], R8 ;  /* 0x0003140801007387 */ /* 0x000be20000100800 */
[----:B---3--:R-:W-:-:S03]  /*1fa20*/  IMAD.MOV.U32 R5, RZ, RZ, R12 ;  /* 0x000000ffff057224 */ /* 0x008fc600078e000c */
[----:B-1----:R-:W3:Y:S04]  /*1fa30*/  LDL.LU R12, [R1] ;  /* 0x00000000010c7983 */ /* 0x002ee80000300800 */
[----:B------:R-:W3:Y:S04]  /*1fa40*/  LDL.LU R18, [R1+0x1c] ;  /* 0x00001c0001127983 */ /* 0x000ee80000300800 */
[----:B------:R-:W3:Y:S01]  /*1fa50*/  LDL.LU R14, [R1+0x20] ;  /* 0x00002000010e7983 */ /* 0x000ee20000300800 */
[----:B------:R-:W-:Y:S01]  /*1fa60*/  IMAD.MOV.U32 R4, RZ, RZ, R11 ;  /* 0x000000ffff047224 */ /* 0x000fe200078e000b */
[----:B------:R-:W-:-:S02]  /*1fa70*/  IADD3 R205, P3, PT, R205, UR54, RZ ;  /* 0x00000036cdcd7c10 */ /* 0x000fc4000ff7e0ff */
[----:B------:R-:W-:Y:S01]  /*1fa80*/  IADD3 R213, P5, PT, R213, UR54, RZ ;  /* 0x00000036d5d57c10 */ /* 0x000fe2000ffbe0ff */
[----:B------:R-:W3:Y:S04]  /*1fa90*/  LDL.LU R15, [R1+0x3c] ;  /* 0x00003c00010f7983 */ /* 0x000ee80000300800 */
[----:B------:R1:W-:Y:S01]  /*1faa0*/  LDGSTS.E [R6+0x7600], desc[UR28][R4.64], P2 ;  /* 0x0760000004067fae */ /* 0x0003e200091a101c */
[----:B------:R-:W-:-:S03]  /*1fab0*/  IADD3.X R204, PT, PT, R204, UR32, RZ, P3, !PT ;  /* 0x00000020cccc7c10 */ /* 0x000fc60009ffe4ff */
[----:B------:R-:W3:Y:S01]  /*1fac0*/  LDL.LU R13, [R1+0x40] ;  /* 0x00004000010d7983 */ /* 0x000ee20000300800 */
[----:B-1----:R-:W-:Y:S02]  /*1fad0*/  IMAD.MOV.U32 R4, RZ, RZ, R9 ;  /* 0x000000ffff047224 */ /* 0x002fe400078e0009 */
[----:B------:R-:W-:Y:S01]  /*1fae0*/  IMAD.MOV.U32 R5, RZ, RZ, R10 ;  /* 0x000000ffff057224 */ /* 0x000fe200078e000a */
[----:B------:R-:W-:Y:S01]  /*1faf0*/  IADD3.X R212, PT, PT, R212, UR32, RZ, P5, !PT ;  /* 0x00000020d4d47c10 */ /* 0x000fe2000affe4ff */
[----:B--2---:R-:W2:Y:S04]  /*1fb00*/  LDL.LU R10, [R1+0x5c] ;  /* 0x00005c00010a7983 */ /* 0x004ea80000300800 */
[----:B------:R1:W-:Y:S01]  /*1fb10*/  LDGSTS.E [R6+0x7a00], desc[UR28][R4.64], P2 ;  /* 0x07a0000004067fae */ /* 0x0003e200091a101c */
[----:B------:R-:W-:Y:S01]  /*1fb20*/  IADD3 R221, P3, PT, R221, UR54, RZ ;  /* 0x00000036dddd7c10 */ /* 0x000fe2000ff7e0ff */
[----:B-1----:R-:W-:Y:S01]  /*1fb30*/  IMAD.MOV.U32 R4, RZ, RZ, R7 ;  /* 0x000000ffff047224 */ /* 0x002fe200078e0007 */
[----:B----4-:R-:W-:Y:S01]  /*1fb40*/  LOP3.LUT R7, R0, 0x60, RZ, 0x3c, !PT ;  /* 0x0000006000077812 */ /* 0x010fe200078e3cff */
[----:B------:R-:W-:-:S02]  /*1fb50*/  IMAD.MOV.U32 R5, RZ, RZ, R8 ;  /* 0x000000ffff057224 */ /* 0x000fc400078e0008 */
[----:B-----5:R-:W4:Y:S04]  /*1fb60*/  LDL.LU R8, [R1+0x60] ;  /* 0x0000600001087983 */ /* 0x020f280000300800 */
[----:B------:R1:W-:Y:S01]  /*1fb70*/  LDGSTS.E [R6+0x7e00], desc[UR28][R4.64], P2 ;  /* 0x07e0000004067fae */ /* 0x0003e200091a101c */
[----:B------:R-:W-:Y:S02]  /*1fb80*/  IADD3.X R220, PT, PT, R220, UR32, RZ, P3, !PT ;  /* 0x00000020dcdc7c10 */ /* 0x000fe40009ffe4ff */
[----:B------:R-:W-:Y:S01]  /*1fb90*/  IADD3 R229, P5, PT, R229, UR54, RZ ;  /* 0x00000036e5e57c10 */ /* 0x000fe2000ffbe0ff */
[----:B------:R-:W5:Y:S01]  /*1fba0*/  LDL.LU R11, [R1+0x7c] ;  /* 0x00007c00010b7983 */ /* 0x000f620000300800 */
[----:B-1----:R-:W-:Y:S02]  /*1fbb0*/  VIADD R6, R7, UR7 ;  /* 0x0000000707067c36 */ /* 0x002fe40008000000 */
[----:B------:R-:W-:-:S02]  /*1fbc0*/  IMAD.MOV.U32 R4, RZ, RZ, R205 ;  /* 0x000000ffff047224 */ /* 0x000fc400078e00cd */
[----:B------:R-:W-:Y:S01]  /*1fbd0*/  IMAD.MOV.U32 R5, RZ, RZ, R204 ;  /* 0x000000ffff057224 */ /* 0x000fe200078e00cc */
[----:B------:R-:W-:Y:S01]  /*1fbe0*/  IADD3.X R228, PT, PT, R228, UR32, RZ, P5, !PT ;  /* 0x00000020e4e47c10 */ /* 0x000fe2000affe4ff */
[----:B------:R-:W5:Y:S04]  /*1fbf0*/  LDL.LU R9, [R1+0x80] ;  /* 0x0000800001097983 */ /* 0x000f680000300800 */
[----:B------:R1:W-:Y:S01]  /*1fc00*/  LDGSTS.E [R6+0x300], desc[UR28][R4.64], P2 ;  /* 0x0030000004067fae */ /* 0x0003e200091a101c */
[----:B------:R-:W-:Y:S02]  /*1fc10*/  IADD3 R237, P3, PT, R237, UR54, RZ ;  /* 0x00000036eded7c10 */ /* 0x000fe4000ff7e0ff */
[----:B------:R-:W-:Y:S01]  /*1fc20*/  IADD3 R245, P5, PT, R245, UR54, RZ ;  /* 0x00000036f5f57c10 */ /* 0x000fe2000ffbe0ff */
[----:B------:R-:W5:Y:S01]  /*1fc30*/  LDL.LU R17, [R1+0x9c] ;  /* 0x00009c0001117983 */ /* 0x000f620000300800 */
[----:B-1----:R-:W-:-:S02]  /*1fc40*/  IMAD.MOV.U32 R4, RZ, RZ, R213 ;  /* 0x000000ffff047224 */ /* 0x002fc400078e00d5 */
[----:B------:R-:W-:Y:S01]  /*1fc50*/  IMAD.MOV.U32 R5, RZ, RZ, R212 ;  /* 0x000000ffff057224 */ /* 0x000fe200078e00d4 */
[----:B------:R-:W-:Y:S01]  /*1fc60*/  IADD3.X R236, PT, PT, R236, UR32, RZ, P3, !PT ;  /* 0x00000020ecec7c10 */ /* 0x000fe20009ffe4ff */
[----:B------:R-:W5:Y:S04]  /*1fc70*/  LDL.LU R7, [R1+0xa0] ;  /* 0x0000a00001077983 */ /* 0x000f680000300800 */
[----:B------:R1:W-:Y:S02]  /*1fc80*/  LDGSTS.E [R6+0x700], desc[UR28][R4.64], P2 ;  /* 0x0070000004067fae */ /* 0x0003e400091a101c */
        /* <DEDUP_REMOVED lines=13> */
[----:B---3--:R-:W-:-:S04]  /*1fd60*/  IADD3 R12, P3, PT, R12, UR54, RZ ;  /* 0x000000360c0c7c10 */ /* 0x008fc8000ff7e0ff */
[----:B------:R-:W-:Y:S02]  /*1fd70*/  IADD3.X R252, PT, PT, R252, UR32, RZ, P3, !PT ;  /* 0x00000020fcfc7c10 */ /* 0x000fe40009ffe4ff */
[----:B------:R-:W-:Y:S01]  /*1fd80*/  IADD3 R14, P5, PT, R14, UR54, RZ ;  /* 0x000000360e0e7c10 */ /* 0x000fe2000ffbe0ff */
[----:B-1----:R-:W-:Y:S01]  /*1fd90*/  IMAD.MOV.U32 R4, RZ, RZ, R12 ;  /* 0x000000ffff047224 */ /* 0x002fe200078e000c */
[----:B------:R1:W-:Y:S01]  /*1fda0*/  STL [R1], R12 ;  /* 0x0000000c01007387 */ /* 0x0003e20000100800 */
[----:B------:R-:W-:Y:S01]  /*1fdb0*/  IMAD.MOV.U32 R5, RZ, RZ, R252 ;  /* 0x000000ffff057224 */ /* 0x000fe200078e00fc */
[----:B------:R-:W-:Y:S02]  /*1fdc0*/  IADD3.X R18, PT, PT, R18, UR32, RZ, P5, !PT ;  /* 0x0000002012127c10 */ /* 0x000fe4000affe4ff */
[----:B------:R-:W-:Y:S04]  /*1fdd0*/  STL [R1+0x20], R14 ;  /* 0x0000200e01007387 */ /* 0x000fe80000100800 */
[----:B------:R-:W3:Y:S04]  /*1fde0*/  LDL.LU R16, [R1+0xc0] ;  /* 0x0000c00001107983 */ /* 0x000ee80000300800 */
[----:B------:R2:W-:Y:S04]  /*1fdf0*/  STL [R1+0x1c], R18 ;  /* 0x00001c1201007387 */ /* 0x0005e80000100800 */
[----:B------:R2:W-:Y:S04]  /*1fe00*/  LDGSTS.E [R6+0x1b00], desc[UR28][R4.64], P2 ;  /* 0x01b0000004067fae */ /* 0x0005e800091a101c */
[----:B-1----:R-:W3:Y:S01]  /*1fe10*/  LDL.LU R12, [R1+0xe0] ;  /* 0x0000e000010c7983 */ /* 0x002ee20000300800 */
[----:B--2---:R-:W-:-:S03]  /*1fe20*/  IMAD.MOV.U32 R5, RZ, RZ, R18 ;  /* 0x000000ffff057224 */ /* 0x004fc600078e0012 */
[----:B------:R-:W2:Y:S01]  /*1fe30*/  LDL.LU R18, [R1+0xbc] ;  /* 0x0000bc0001127983 */ /* 0x000ea20000300800 */
[----:B------:R-:W-:-:S03]  /*1fe40*/  IMAD.MOV.U32 R4, RZ, RZ, R14 ;  /* 0x000000ffff047224 */ /* 0x000fc600078e000e */
[----:B------:R-:W2:Y:S01]  /*1fe50*/  LDL.LU R14, [R1+0xdc] ;  /* 0x0000dc00010e7983 */ /* 0x000ea20000300800 */
[----:B------:R-:W-:-:S03]  /*1fe60*/  IADD3 R13, P3, PT, R13, UR54, RZ ;  /* 0x000000360d0d7c10 */ /* 0x000fc6000ff7e0ff */
[----:B------:R1:W-:Y:S01]  /*1fe70*/  LDGSTS.E [R6+0x1f00], desc[UR28][R4.64], P2 ;  /* 0x01f0000004067fae */ /* 0x0003e200091a101c */
[----:B------:R-:W-:Y:S02]  /*1fe80*/  IADD3.X R15, PT, PT, R15, UR32, RZ, P3, !PT ;  /* 0x000000200f0f7c10 */ /* 0x000fe40009ffe4ff */
[----:B----4-:R-:W-:Y:S01]  /*1fe90*/  IADD3 R8, P5, PT, R8, UR54, RZ ;  /* 0x0000003608087c10 */ /* 0x010fe2000ffbe0ff */
[----:B------:R4:W-:Y:S03]  /*1fea0*/  STL [R1+0x40], R13 ;  /* 0x0000400d01007387 */ /* 0x0009e60000100800 */
[----:B------:R-:W-:Y:S01]  /*1feb0*/  IADD3.X R10, PT, PT, R10, UR32, RZ, P5, !PT ;  /* 0x000000200a0a7c10 */ /* 0x000fe2000affe4ff */
[----:B------:R4:W-:Y:S01]  /*1fec0*/  STL [R1+0x3c], R15 ;  /* 0x00003c0f01007387 */ /* 0x0009e20000100800 */
[----:B-1----:R-:W-:-:S03]  /*1fed0*/  IMAD.MOV.U32 R4, RZ, RZ, R13 ;  /* 0x000000ffff047224 */ /* 0x002fc600078e000d */
[----:B------:R-:W-:Y:S01]  /*1fee0*/  STL [R1+0x60], R8 ;  /* 0x0000600801007387 */ /* 0x000fe20000100800 */
[----:B------:R-:W-:-:S03]  /*1fef0*/  IMAD.MOV.U32 R5, RZ, RZ, R15 ;  /* 0x000000ffff057224 */ /* 0x000fc600078e000f */
[----:B----4-:R-:W4:Y:S04]  /*1ff00*/  LDL.LU R13, [R1+0x100] ;  /* 0x00010000010d7983 */ /* 0x010f280000300800 */
[----:B------:R1:W-:Y:S04]  /*1ff10*/  STL [R1+0x5c], R10 ;  /* 0x00005c0a01007387 */ /* 0x0003e80000100800 */
[----:B------:R-:W4:Y:S01]  /*1ff20*/  LDL.LU R19, [R1+0x120] ;  /* 0x0001200001137983 */ /* 0x000f220000300800 */
[----:B-----5:R-:W-:-:S03]  /*1ff30*/  IADD3 R9, P3, PT, R9, UR54, RZ ;  /* 0x0000003609097c10 */ /* 0x020fc6000ff7e0ff */
[----:B------:R-:W5:Y:S01]  /*1ff40*/  LDL.LU R15, [R1+0xfc] ;  /* 0x0000fc00010f7983 */ /* 0x000f620000300800 */
[----:B------:R-:W-:-:S03]  /*1ff50*/  IADD3.X R11, PT, PT, R11, UR32, RZ, P3, !PT ;  /* 0x000000200b0b7c10 */ /* 0x000fc60009ffe4ff */
[----:B------:R-:W5:Y:S04]  /*1ff60*/  LDL.LU R20, [R1+0x11c] ;  /* 0x00011c0001147983 */ /* 0x000f680000300800 */
[----:B------:R1:W-:Y:S01]  /*1ff70*/  LDGSTS.E [R6+0x2300], desc[UR28][R4.64], P2 ;  /* 0x0230000004067fae */ /* 0x0003e200091a101c */
[----:B------:R-:W-:Y:S01]  /*1ff80*/  IADD3 R7, P5, PT, R7, UR54, RZ ;  /* 0x0000003607077c10 */ /* 0x000fe2000ffbe0ff */
[----:B-1----:R-:W-:Y:S02]  /*1ff90*/  IMAD.MOV.U32 R4, RZ, RZ, R8 ;  /* 0x000000ffff047224 */ /* 0x002fe400078e0008 */
[----:B------:R-:W-:Y:S02]  /*1ffa0*/  IMAD.MOV.U32 R5, RZ, RZ, R10 ;  /* 0x000000ffff057224 */ /* 0x000fe400078e000a */
[----:B------:R-:W5:Y:S01]  /*1ffb0*/  LDL.LU R10, [R1+0x140] ;  /* 0x00014000010a7983 */ /* 0x000f620000300800 */
[----:B------:R-:W-:-:S03]  /*1ffc0*/  IADD3.X R17, PT, PT, R17, UR32, RZ, P5, !PT ;  /* 0x0000002011117c10 */ /* 0x000fc6000affe4ff */
[----:B------:R-:W5:Y:S04]  /*1ffd0*/  LDL.LU R8, [R1+0x160] ;  /* 0x0001600001087983 */ /* 0x000f680000300800 */
[----:B------:R-:W-:Y:S04]  /*1ffe0*/  STL [R1+0x80], R9 ;  /* 0x0000800901007387 */ /* 0x000fe80000100800 */
[----:B------:R1:W-:Y:S04]  /*1fff0*/  LDGSTS.E [R6+0x2700], desc[UR28][R4.64], P2 ;  /* 0x0270000004067fae */ /* 0x0003e800091a101c */
[----:B------:R1:W-:Y:S04]  /*20000*/  STL [R1+0x7c], R11 ;  /* 0x00007c0b01007387 */ /* 0x0003e80000100800 */
[----:B------:R-:W-:Y:S01]  /*20010*/  STL [R1+0xa0], R7 ;  /* 0x0000a00701007387 */ /* 0x000fe20000100800 */
[----:B-1----:R-:W-:-:S03]  /*20020*/  IMAD.MOV.U32 R5, RZ, RZ, R11 ;  /* 0x000000ffff057224 */ /* 0x002fc600078e000b */
[----:B------:R-:W5:Y:S01]  /*20030*/  LDL.LU R11, [R1+0x13c] ;  /* 0x00013c00010b7983 */ /* 0x000f620000300800 */
[----:B------:R-:W-:-:S03]  /*20040*/  IMAD.MOV.U32 R4, RZ, RZ, R9 ;  /* 0x000000ffff047224 */ /* 0x000fc600078e0009 */
[----:B------:R1:W-:Y:S04]  /*20050*/  STL [R1+0x9c], R17 ;  /* 0x00009c1101007387 */ /* 0x0003e80000100800 */
[----:B------:R-:W5:Y:S04]  /*20060*/  LDL.LU R9, [R1+0x15c] ;  /* 0x00015c0001097983 */ /* 0x000f680000300800 */
[----:B------:R1:W-:Y:S02]  /*20070*/  LDGSTS.E [R6+0x2b00], desc[UR28][R4.64], P2 ;  /* 0x02b0000004067fae */ /* 0x0003e400091a101c */
[----:B-1----:R-:W-:-:S02]  /*20080*/  IMAD.MOV.U32 R4, RZ, RZ, R7 ;  /* 0x000000ffff047224 */ /* 0x002fc400078e0007 */
[----:B------:R-:W-:Y:S02]  /*20090*/  IMAD.MOV.U32 R5, RZ, RZ, R17 ;  /* 0x000000ffff057224 */ /* 0x000fe400078e0011 */
[----:B------:R-:W5:Y:S04]  /*200a0*/  LDL.LU R17, [R1+0x180] ;  /* 0x0001800001117983 */ /* 0x000f680000300800 */
[----:B------:R-:W5:Y:S04]  /*200b0*/  LDL.LU R7, [R1+0x1a0] ;  /* 0x0001a00001077983 */ /* 0x000f680000300800 */
[----:B------:R1:W-:Y:S01]  /*200c0*/  LDGSTS.E [R6+0x2f00], desc[UR28][R4.64], P2 ;  /* 0x02f0000004067fae */ /* 0x0003e200091a101c */
[----:B---3--:R-:W-:-:S05]  /*200d0*/  IADD3 R16, P3, PT, R16, UR54, RZ ;  /* 0x0000003610107c10 */ /* 0x008fca000ff7e0ff */
[----:B------:R-:W-:Y:S01]  /*200e0*/  STL [R1+0xc0], R16 ;  /* 0x0000c01001007387 */ /* 0x000fe20000100800 */
[----:B------:R-:W-:Y:S02]  /*200f0*/  IADD3 R12, P5, PT, R12, UR54, RZ ;  /* 0x000000360c0c7c10 */ /* 0x000fe4000ffbe0ff */
[----:B--2---:R-:W-:Y:S02]  /*20100*/  IADD3.X R18, PT, PT, R18, UR32, RZ, P3, !PT ;  /* 0x0000002012127c10 */ /* 0x004fe40009ffe4ff */
[----:B------:R-:W-:-:S03]  /*20110*/  IADD3.X R14, PT, PT, R14, UR32, RZ, P5, !PT ;  /* 0x000000200e0e7c10 */ /* 0x000fc6000affe4ff */
[----:B------:R2:W-:Y:S01]  /*20120*/  STL [R1+0xbc], R18 ;  /* 0x0000bc1201007387 */ /* 0x0005e20000100800 */
[----:B-1----:R-:W-:-:S03]  /*20130*/  IMAD.MOV.U32 R5, RZ, RZ, R18 ;  /* 0x000000ffff057224 */ /* 0x002fc600078e0012 */
[----:B------:R-:W-:Y:S01]  /*20140*/  STL [R1+0xe0], R12 ;  /* 0x0000e00c01007387 */ /* 0x000fe20000100800 */
[----:B------:R-:W-:-:S03]  /*20150*/  IMAD.MOV.U32 R4, RZ, RZ, R16 ;  /* 0x000000ffff047224 */ /* 0x000fc600078e0010 */
[----:B--2---:R-:W2:Y:S04]  /*20160*/  LDL.LU R18, [R1+0x17c] ;  /* 0x00017c0001127983 */ /* 0x004ea80000300800 */
[----:B------:R1:W-:Y:S04]  /*20170*/  STL [R1+0xdc], R14 ;  /* 0x0000dc0e01007387 */ /* 0x0003e80000100800 */
[----:B------:R-:W3:Y:S01]  /*20180*/  LDL.LU R16, [R1+0x19c] ;  /* 0x00019c0001107983 */ /* 0x000ee20000300800 */
[----:B----4-:R-:W-:-:S03]  /*20190*/  IADD3 R13, P3, PT, R13, UR54, RZ ;  /* 0x000000360d0d7c10 */ /* 0x010fc6000ff7e0ff */
[----:B------:R4:W-:Y:S01]  /*201a0*/  LDGSTS.E [R6+0x3300], desc[UR28][R4.64], P2 ;  /* 0x0330000004067fae */ /* 0x0009e200091a101c */
[----:B------:R-:W-:Y:S02]  /*201b0*/  IADD3 R19, P5, PT, R19, UR54, RZ ;  /* 0x0000003613137c10 */ /* 0x000fe4000ffbe0ff */
[----:B-----5:R-:W-:Y:S01]  /*201c0*/  IADD3.X R15, PT, PT, R15, UR32, RZ, P3, !PT ;  /* 0x000000200f0f7c10 */ /* 0x020fe20009ffe4ff */
[----:B----4-:R-:W-:Y:S02]  /*201d0*/  IMAD.MOV.U32 R4, RZ, RZ, R12 ;  /* 0x000000ffff047224 */ /* 0x010fe400078e000c */
[----:B------:R-:W-:Y:S02]  /*201e0*/  IMAD.MOV.U32 R5, RZ, RZ, R14 ;  /* 0x000000ffff057224 */ /* 0x000fe400078e000e */
[----:B-1----:R-:W4:Y:S01]  /*201f0*/  LDL.LU R14, [R1+0x1c0] ;  /* 0x0001c000010e7983 */ /* 0x002f220000300800 */
[----:B------:R-:W-:-:S03]  /*20200*/  IADD3.X R20, PT, PT, R20, UR32, RZ, P5, !PT ;  /* 0x0000002014147c10 */ /* 0x000fc6000affe4ff */
[----:B------:R-:W5:Y:S04]  /*20210*/  LDL.LU R12, [R1+0x1e0] ;  /* 0x0001e000010c7983 */ /* 0x000f680000300800 */
[----:B------:R-:W-:Y:S04]  /*20220*/  STL [R1+0x100], R13 ;  /* 0x0001000d01007387 */ /* 0x000fe80000100800 */
[----:B------:R1:W-:Y:S04]  /*20230*/  LDGSTS.E [R6+0x3700], desc[UR28][R4.64], P2 ;  /* 0x0370000004067fae */ /* 0x0003e800091a101c */
[----:B------:R1:W-:Y:S04]  /*20240*/  STL [R1+0xfc], R15 ;  /* 0x0000fc0f01007387 */ /* 0x0003e80000100800 */
[----:B------:R-:W-:Y:S01]  /*20250*/  STL [R1+0x120], R19 ;  /* 0x0001201301007387 */ /* 0x000fe20000100800 */
[----:B-1----:R-:W-:-:S02]  /*20260*/  IMAD.MOV.U32 R5, RZ, RZ, R15 ;  /* 0x000000ffff057224 */ /* 0x002fc400078e000f */
[----:B------:R-:W-:Y:S01]  /*20270*/  IMAD.MOV.U32 R4, RZ, RZ, R13 ;  /* 0x000000ffff047224 */ /* 0x000fe200078e000d */
[----:B------:R-:W5:Y:S01]  /*20280*/  LDL.LU R15, [R1+0x1bc] ;  /* 0x0001bc00010f7983 */ /* 0x000f620000300800 */
[----:B------:R-:W-:-:S03]  /*20290*/  IADD3 R10, P3, PT, R10, UR54, RZ ;  /* 0x000000360a0a7c10 */ /* 0x000fc6000ff7e0ff */
[----:B------:R-:W-:Y:S04]  /*202a0*/  STL [R1+0x11c], R20 ;  /* 0x00011c1401007387 */ /* 0x000fe80000100800 */
[----:B------:R-:W5:Y:S01]  /*202b0*/  LDL.LU R13, [R1+0x1dc] ;  /* 0x0001dc00010d7983 */ /* 0x000f620000300800 */
[----:B------:R-:W-:-:S03]  /*202c0*/  IADD3 R8, P5, PT, R8, UR54, RZ ;  /* 0x0000003608087c10 */ /* 0x000fc6000ffbe0ff */
[----:B------:R1:W-:Y:S01]  /*202d0*/  LDGSTS.E [R6+0x3b00], desc[UR28][R4.64], P2 ;  /* 0x03b0000004067fae */ /* 0x0003e200091a101c */
[----:B------:R-:W-:Y:S01]  /*202e0*/  IADD3.X R11, PT, PT, R11, UR32, RZ, P3, !PT ;  /* 0x000000200b0b7c10 */ /* 0x000fe20009ffe4ff */
[----:B-1----:R-:W-:Y:S02]  /*202f0*/  IMAD.MOV.U32 R4, RZ, RZ, R19 ;  /* 0x000000ffff047224 */ /* 0x002fe400078e0013 */
[----:B------:R-:W-:Y:S01]  /*20300*/  IMAD.MOV.U32 R5, RZ, RZ, R20 ;  /* 0x000000ffff057224 */ /* 0x000fe200078e0014 */
[----:B------:R-:W-:Y:S01]  /*20310*/  IADD3.X R9, PT, PT, R9, UR32, RZ, P5, !PT ;  /* 0x0000002009097c10 */ /* 0x000fe2000affe4ff */
[----:B------:R1:W-:Y:S04]  /*20320*/  STL [R1+0x140], R10 ;  /* 0x0001400a01007387 */ /* 0x0003e80000100800 */
[----:B------:R1:W-:Y:S04]  /*20330*/  LDGSTS.E [R6+0x3f00], desc[UR28][R4.64], P2 ;  /* 0x03f0000004067fae */ /* 0x0003e800091a101c */
[----:B------:R-:W-:Y:S04]  /*20340*/  STL [R1+0x13c], R11 ;  /* 0x00013c0b01007387 */ /* 0x000fe80000100800 */
[----:B------:R1:W-:Y:S02]  /*20350*/  STL [R1+0x160], R8 ;  /* 0x0001600801007387 */ /* 0x0003e40000100800 */
[----:B-1----:R-:W-:-:S02]  /*20360*/  IMAD.MOV.U32 R4, RZ, RZ, R10 ;  /* 0x000000ffff047224 */ /* 0x002fc400078e000a */
[----:B------:R-:W-:Y:S01]  /*20370*/  IMAD.MOV.U32 R5, RZ, RZ, R11 ;  /* 0x000000ffff057224 */ /* 0x000fe200078e000b */
[----:B------:R1:W-:Y:S04]  /*20380*/  STL [R1+0x15c], R9 ;  /* 0x00015c0901007387 */ /* 0x0003e80000100800 */
[----:B------:R1:W-:Y:S04]  /*20390*/  LDGSTS.E [R6+0x4300], desc[UR28][R4.64], P2 ;  /* 0x0430000004067fae */ /* 0x0003e800091a101c */
[----:B------:R-:W5:Y:S01]  /*203a0*/  LDL.LU R10, [R1+0x1fc] ;  /* 0x0001fc00010a7983 */ /* 0x000f620000300800 */
[----:B------:R-:W-:Y:S01]  /*203b0*/  IADD3 R17, P3, PT, R17, UR54, RZ ;  /* 0x0000003611117c10 */ /* 0x000fe2000ff7e0ff */
[----:B-1----:R-:W-:-:S02]  /*203c0*/  IMAD.MOV.U32 R4, RZ, RZ, R8 ;  /* 0x000000ffff047224 */ /* 0x002fc400078e0008 */
[----:B------:R-:W5:Y:S01]  /*203d0*/  LDL.LU R8, [R1+0x200] ;  /* 0x0002000001087983 */ /* 0x000f620000300800 */
[----:B------:R-:W-:-:S03]  /*203e0*/  IMAD.MOV.U32 R5, RZ, RZ, R9 ;  /* 0x000000ffff057224 */ /* 0x000fc600078e0009 */
[----:B------:R-:W5:Y:S04]  /*203f0*/  LDL.LU R11, [R1+0x21c] ;  /* 0x00021c00010b7983 */ /* 0x000f680000300800 */
[----:B------:R-:W5:Y:S01]  /*20400*/  LDL.LU R9, [R1+0x220] ;  /* 0x0002200001097983 */ /* 0x000f620000300800 */
[----:B------:R-:W-:-:S03]  /*20410*/  IADD3 R7, P5, PT, R7, UR54, RZ ;  /* 0x0000003607077c10 */ /* 0x000fc6000ffbe0ff */
[----:B------:R1:W-:Y:S04]  /*20420*/  LDGSTS.E [R6+0x4700], desc[UR28][R4.64], P2 ;  /* 0x0470000004067fae */ /* 0x0003e800091a101c */
[----:B------:R-:W-:Y:S01]  /*20430*/  STL [R1+0x180], R17 ;  /* 0x0001801101007387 */ /* 0x000fe20000100800 */
[----:B-1----:R-:W-:Y:S01]  /*20440*/  IMAD.MOV.U32 R4, RZ, RZ, R17 ;  /* 0x000000ffff047224 */ /* 0x002fe200078e0011 */
[----:B--2---:R-:W-:-:S05]  /*20450*/  IADD3.X R18, PT, PT, R18, UR32, RZ, P3, !PT ;  /* 0x0000002012127c10 */ /* 0x004fca0009ffe4ff */
[----:B------:R-:W-:Y:S01]  /*20460*/  IMAD.MOV.U32 R5, RZ, RZ, R18 ;  /* 0x000000ffff057224 */ /* 0x000fe200078e0012 */
[----:B---3--:R-:W-:Y:S01]  /*20470*/  IADD3.X R16, PT, PT, R16, UR32, RZ, P5, !PT ;  /* 0x0000002010107c10 */ /* 0x008fe2000affe4ff */
[----:B------:R-:W-:Y:S04]  /*20480*/  STL [R1+0x17c], R18 ;  /* 0x00017c1201007387 */ /* 0x000fe80000100800 */
[----:B------:R1:W-:Y:S04]  /*20490*/  STL [R1+0x1a0], R7 ;  /* 0x0001a00701007387 */ /* 0x0003e80000100800 */
[----:B------:R2:W-:Y:S04]  /*204a0*/  LDGSTS.E [R6+0x4b00], desc[UR28][R4.64], P2 ;  /* 0x04b0000004067fae */ /* 0x0005e800091a101c */
[----:B------:R3:W-:Y:S04]  /*204b0*/  STL [R1+0x19c], R16 ;  /* 0x00019c1001007387 */ /* 0x0007e80000100800 */
[----:B------:R-:W5:Y:S01]  /*204c0*/  LDL.LU R22, [R1+0x23c] ;  /* 0x00023c0001167983 */ /* 0x000f620000300800 */
[----:B--2---:R-:W-:-:S03]  /*204d0*/  IMAD.MOV.U32 R4, RZ, RZ, R7 ;  /* 0x000000ffff047224 */ /* 0x004fc600078e0007 */
[----:B-1----:R-:W2:Y:S04]  /*204e0*/  LDL.LU R7, [R1+0x240] ;  /* 0x0002400001077983 */ /* 0x002ea80000300800 */
[----:B------:R-:W2:Y:S04]  /*204f0*/  LDL.LU R21, [R1+0x25c] ;  /* 0x00025c0001157983 */ /* 0x000ea80000300800 */
[----:B------:R-:W2:Y:S01]  /*20500*/  LDL.LU R20, [R1+0x260] ;  /* 0x0002600001147983 */ /* 0x000ea20000300800 */
[----:B----4-:R-:W-:Y:S02]  /*20510*/  IADD3 R14, P3, PT, R14, UR54, RZ ;  /* 0x000000360e0e7c10 */ /* 0x010fe4000ff7e0ff */
[----:B-----5:R-:W-:-:S03]  /*20520*/  IADD3 R12, P5, PT, R12, UR54, RZ ;  /* 0x000000360c0c7c10 */ /* 0x020fc6000ffbe0ff */
[----:B------:R-:W-:Y:S01]  /*20530*/  STL [R1+0x1c0], R14 ;  /* 0x0001c00e01007387 */ /* 0x000fe20000100800 */
[----:B------:R-:W-:-:S05]  /*20540*/  IMAD.MOV.U32 R5, RZ, RZ, R16 ;  /* 0x000000ffff057224 */ /* 0x000fca00078e0010 */
[----:B------:R1:W-:Y:S01]  /*20550*/  LDGSTS.E [R6+0x4f00], desc[UR28][R4.64], P2 ;  /* 0x04f0000004067fae */ /* 0x0003e200091a101c */
[----:B------:R-:W-:-:S05]  /*20560*/  IADD3.X R15, PT, PT, R15, UR32, RZ, P3, !PT ;  /* 0x000000200f0f7c10 */ /* 0x000fca0009ffe4ff */
[----:B------:R4:W-:Y:S01]  /*20570*/  STL [R1+0x1bc], R15 ;  /* 0x0001bc0f01007387 */ /* 0x0009e20000100800 */
[----:B------:R-:W-:-:S03]  /*20580*/  IADD3.X R13, PT, PT, R13, UR32, RZ, P5, !PT ;  /* 0x000000200d0d7c10 */ /* 0x000fc6000affe4ff */
[----:B------:R-:W-:Y:S04]  /*20590*/  STL [R1+0x1e0], R12 ;  /* 0x0001e00c01007387 */ /* 0x000fe80000100800 */
[----:B------:R-:W5:Y:S04]  /*205a0*/  LDL.LU R18, [R1+0x280] ;  /* 0x0002800001127983 */ /* 0x000f680000300800 */
[----:B------:R4:W-:Y:S04]  /*205b0*/  STL [R1+0x1dc], R13 ;  /* 0x0001dc0d01007387 */ /* 0x0009e80000100800 */
[----:B---3--:R-:W3:Y:S04]  /*205c0*/  LDL.LU R16, [R1+0x2a0] ;  /* 0x0002a00001107983 */ /* 0x008ee80000300800 */
[----:B------:R-:W3:Y:S01]  /*205d0*/  LDL.LU R19, [R1+0x27c] ;  /* 0x00027c0001137983 */ /* 0x000ee20000300800 */
[----:B-1----:R-:W-:-:S02]  /*205e0*/  IMAD.MOV.U32 R4, RZ, RZ, R14 ;  /* 0x000000ffff047224 */ /* 0x002fc400078e000e */
[----:B------:R-:W-:Y:S01]  /*205f0*/  IMAD.MOV.U32 R5, RZ, RZ, R15 ;  /* 0x000000ffff057224 */ /* 0x000fe200078e000f */
[----:B------:R-:W3:Y:S04]  /*20600*/  LDL.LU R17, [R1+0x29c] ;  /* 0x00029c0001117983 */ /* 0x000ee80000300800 */
[----:B----4-:R-:W4:Y:S04]  /*20610*/  LDL.LU R15, [R1+0x2bc] ;  /* 0x0002bc00010f7983 */ /* 0x010f280000300800 */
[----:B------:R-:W4:Y:S04]  /*20620*/  LDL.LU R14, [R1+0x2c0] ;  /* 0x0002c000010e7983 */ /* 0x000f280000300800 */
[----:B------:R1:W-:Y:S02]  /*20630*/  LDGSTS.E [R6+0x5300], desc[UR28][R4.64], P2 ;  /* 0x0530000004067fae */ /* 0x0003e400091a101c */
[----:B-1----:R-:W-:-:S02]  /*20640*/  IMAD.MOV.U32 R4, RZ, RZ, R12 ;  /* 0x000000ffff047224 */ /* 0x002fc400078e000c */
[----:B------:R-:W-:Y:S02]  /*20650*/  IMAD.MOV.U32 R5, RZ, RZ, R13 ;  /* 0x000000ffff057224 */ /* 0x000fe400078e000d */
[----:B------:R-:W4:Y:S04]  /*20660*/  LDL.LU R13, [R1+0x2dc] ;  /* 0x0002dc00010d7983 */ /* 0x000f280000300800 */
[----:B------:R-:W4:Y:S01]  /*20670*/  LDL.LU R12, [R1+0x2e0] ;  /* 0x0002e000010c7983 */ /* 0x000f220000300800 */
[----:B------:R-:W-:-:S03]  /*20680*/  IADD3 R8, P3, PT, R8, UR54, RZ ;  /* 0x0000003608087c10 */ /* 0x000fc6000ff7e0ff */
[----:B------:R1:W-:Y:S01]  /*20690*/  LDGSTS.E [R6+0x5700], desc[UR28][R4.64], P2 ;  /* 0x0570000004067fae */ /* 0x0003e200091a101c */
[----:B------:R-:W-:Y:S02]  /*206a0*/  IADD3.X R10, PT, PT, R10, UR32, RZ, P3, !PT ;  /* 0x000000200a0a7c10 */ /* 0x000fe40009ffe4ff */
[----:B------:R-:W-:Y:S01]  /*206b0*/  IADD3 R9, P5, PT, R9, UR54, RZ ;  /* 0x0000003609097c10 */ /* 0x000fe2000ffbe0ff */
[----:B------:R-:W-:Y:S03]  /*206c0*/  STL [R1+0x200], R8 ;  /* 0x0002000801007387 */ /* 0x000fe60000100800 */
[----:B------:R-:W-:Y:S01]  /*206d0*/  IADD3.X R11, PT, PT, R11, UR32, RZ, P5, !PT ;  /* 0x000000200b0b7c10 */ /* 0x000fe2000affe4ff */
[----:B-1----:R-:W-:Y:S01]  /*206e0*/  IMAD.MOV.U32 R4, RZ, RZ, R8 ;  /* 0x000000ffff047224 */ /* 0x002fe200078e0008 */
[----:B------:R1:W-:Y:S01]  /*206f0*/  STL [R1+0x1fc], R10 ;  /* 0x0001fc0a01007387 */ /* 0x0003e20000100800 */
[----:B------:R-:W-:-:S03]  /*20700*/  IMAD.MOV.U32 R5, RZ, RZ, R10 ;  /* 0x000000ffff057224 */ /* 0x000fc600078e000a */
[----:B------:R-:W-:Y:S04]  /*20710*/  STL [R1+0x220], R9 ;  /* 0x0002200901007387 */ /* 0x000fe80000100800 */
[----:B------:R1:W-:Y:S04]  /*20720*/  LDGSTS.E [R6+0x5b00], desc[UR28][R4.64], P2 ;  /* 0x05b0000004067fae */ /* 0x0003e800091a101c */
[----:B-1----:R-:W4:Y:S04]  /*20730*/  LDL.LU R10, [R1+0x300] ;  /* 0x00030000010a7983 */ /* 0x002f280000300800 */
[----:B------:R1:W-:Y:S04]  /*20740*/  STL [R1+0x21c], R11 ;  /* 0x00021c0b01007387 */ /* 0x0003e80000100800 */
[----:B------:R-:W4:Y:S01]  /*20750*/  LDL.LU R8, [R1+0x320] ;  /* 0x0003200001087983 */ /* 0x000f220000300800 */
[----:B------:R-:W-:-:S03]  /*20760*/  IMAD.MOV.U32 R5, RZ, RZ, R11 ;  /* 0x000000ffff057224 */ /* 0x000fc600078e000b */
[----:B-1----:R-:W4:Y:S01]  /*20770*/  LDL.LU R11, [R1+0x2fc] ;  /* 0x0002fc00010b7983 */ /* 0x002f220000300800 */
[----:B------:R-:W-:-:S03]  /*20780*/  IMAD.MOV.U32 R4, RZ, RZ, R9 ;  /* 0x000000ffff047224 */ /* 0x000fc600078e0009 */
[----:B------:R-:W4:Y:S04]  /*20790*/  LDL.LU R9, [R1+0x31c] ;  /* 0x00031c0001097983 */ /* 0x000f280000300800 */
[----:B------:R1:W-:Y:S01]  /*207a0*/  LDGSTS.E [R6+0x5f00], desc[UR28][R4.64], P2 ;  /* 0x05f0000004067fae */ /* 0x0003e200091a101c */
[----:B--2---:R-:W-:-:S04]  /*207b0*/  IADD3 R7, P3, PT, R7, UR54, RZ ;  /* 0x0000003607077c10 */ /* 0x004fc8000ff7e0ff */
[----:B------:R-:W-:Y:S01]  /*207c0*/  IADD3.X R22, PT, PT, R22, UR32, RZ, P3, !PT ;  /* 0x0000002016167c10 */ /* 0x000fe20009ffe4ff */
[----:B------:R2:W-:Y:S01]  /*207d0*/  STL [R1+0x240], R7 ;  /* 0x0002400701007387 */ /* 0x0005e20000100800 */
[----:B------:R-:W-:-:S03]  /*207e0*/  IADD3 R20, P5, PT, R20, UR54, RZ ;  /* 0x0000003614147c10 */ /* 0x000fc6000ffbe0ff */
[----:B------:R3:W-:Y:S01]  /*207f0*/  STL [R1+0x23c], R22 ;  /* 0x00023c1601007387 */ /* 0x0007e20000100800 */
[----:B-1----:R-:W-:-:S03]  /*20800*/  IMAD.MOV.U32 R4, RZ, RZ, R7 ;  /* 0x000000ffff047224 */ /* 0x002fc600078e0007 */
[----:B------:R1:W-:Y:S04]  /*20810*/  STL [R1+0x260], R20 ;  /* 0x0002601401007387 */ /* 0x0003e80000100800 */
[----:B--2---:R-:W2:Y:S01]  /*20820*/  LDL R7, [R1+0x324] ;  /* 0x0003240001077983 */ /* 0x004ea20000100800 */
[----:B------:R-:W-:Y:S01]  /*20830*/  IMAD.MOV.U32 R5, RZ, RZ, R22 ;  /* 0x000000ffff057224 */ /* 0x000fe200078e0016 */
[----:B------:R-:W-:-:S04]  /*20840*/  IADD3.X R21, PT, PT, R21, UR32, RZ, P5, !PT ;  /* 0x0000002015157c10 */ /* 0x000fc8000affe4ff */
[----:B------:R1:W-:Y:S01]  /*20850*/  LDGSTS.E [R6+0x6300], desc[UR28][R4.64], P2 ;  /* 0x0630000004067fae */ /* 0x0003e200091a101c */
[----:B-----5:R-:W-:Y:S01]  /*20860*/  IADD3 R18, P3, PT, R18, UR54, RZ ;  /* 0x0000003612127c10 */ /* 0x020fe2000ff7e0ff */
[----:B-1----:R-:W-:Y:S02]  /*20870*/  IMAD.MOV.U32 R4, RZ, RZ, R20 ;  /* 0x000000ffff047224 */ /* 0x002fe400078e0014 */
[----:B------:R-:W-:Y:S01]  /*20880*/  IMAD.MOV.U32 R5, RZ, RZ, R21 ;  /* 0x000000ffff057224 */ /* 0x000fe200078e0015 */
[----:B---3--:R-:W-:-:S04]  /*20890*/  IADD3 R16, P5, PT, R16, UR54, RZ ;  /* 0x0000003610107c10 */ /* 0x008fc8000ffbe0ff */
[----:B------:R1:W-:Y:S01]  /*208a0*/  LDGSTS.E [R6+0x6700], desc[UR28][R4.64], P2 ;  /* 0x0670000004067fae */ /* 0x0003e200091a101c */
[----:B------:R-:W-:Y:S02]  /*208b0*/  IADD3.X R19, PT, PT, R19, UR32, RZ, P3, !PT ;  /* 0x0000002013137c10 */ /* 0x000fe40009ffe4ff */
[----:B------:R-:W-:Y:S01]  /*208c0*/  IADD3.X R17, PT, PT, R17, UR32, RZ, P5, !PT ;  /* 0x0000002011117c10 */ /* 0x000fe2000affe4ff */
[----:B-1----:R-:W-:Y:S02]  /*208d0*/  IMAD.MOV.U32 R4, RZ, RZ, R18 ;  /* 0x000000ffff047224 */ /* 0x002fe400078e0012 */
[----:B------:R-:W-:Y:S01]  /*208e0*/  IMAD.MOV.U32 R5, RZ, RZ, R19 ;  /* 0x000000ffff057224 */ /* 0x000fe200078e0013 */
[----:B----4-:R-:W-:-:S04]  /*208f0*/  IADD3 R14, P3, PT, R14, UR54, RZ ;  /* 0x000000360e0e7c10 */ /* 0x010fc8000ff7e0ff */
[----:B------:R1:W-:Y:S01]  /*20900*/  LDGSTS.E [R6+0x6b00], desc[UR28][R4.64], P2 ;  /* 0x06b0000004067fae */ /* 0x0003e200091a101c */
[----:B------:R-:W-:Y:S01]  /*20910*/  IADD3.X R15, PT, PT, R15, UR32, RZ, P3, !PT ;  /* 0x000000200f0f7c10 */ /* 0x000fe20009ffe4ff */
[----:B-1----:R-:W-:Y:S02]  /*20920*/  IMAD.MOV.U32 R4, RZ, RZ, R16 ;  /* 0x000000ffff047224 */ /* 0x002fe400078e0010 */
[----:B------:R-:W-:-:S05]  /*20930*/  IMAD.MOV.U32 R5, RZ, RZ, R17 ;  /* 0x000000ffff057224 */ /* 0x000fca00078e0011 */
[----:B------:R1:W-:Y:S01]  /*20940*/  LDGSTS.E [R6+0x6f00], desc[UR28][R4.64], P2 ;  /* 0x06f0000004067fae */ /* 0x0003e200091a101c */
[----:B------:R-:W-:-:S04]  /*20950*/  IADD3 R12, P5, PT, R12, UR54, RZ ;  /* 0x000000360c0c7c10 */ /* 0x000fc8000ffbe0ff */
[----:B------:R-:W-:Y:S01]  /*20960*/  IADD3.X R13, PT, PT, R13, UR32, RZ, P5, !PT ;  /* 0x000000200d0d7c10 */ /* 0x000fe2000affe4ff */
[----:B-1----:R-:W-:Y:S02]  /*20970*/  IMAD.MOV.U32 R4, RZ, RZ, R14 ;  /* 0x000000ffff047224 */ /* 0x002fe400078e000e */
[----:B------:R-:W-:Y:S01]  /*20980*/  IMAD.MOV.U32 R5, RZ, RZ, R15 ;  /* 0x000000ffff057224 */ /* 0x000fe200078e000f */
[----:B------:R3:W-:Y:S04]  /*20990*/  STL [R1+0x25c], R21 ;  /* 0x00025c1501007387 */ /* 0x0007e80000100800 */
[----:B------:R1:W-:Y:S04]  /*209a0*/  LDGSTS.E [R6+0x7300], desc[UR28][R4.64], P2 ;  /* 0x0730000004067fae */ /* 0x0003e800091a101c */
[----:B------:R3:W-:Y:S01]  /*209b0*/  STL [R1+0x280], R18 ;  /* 0x0002801201007387 */ /* 0x0007e20000100800 */
[----:B------:R-:W-:Y:S01]  /*209c0*/  IADD3 R10, P3, PT, R10, UR54, RZ ;  /* 0x000000360a0a7c10 */ /* 0x000fe2000ff7e0ff */
[----:B-1----:R-:W-:-:S02]  /*209d0*/  IMAD.MOV.U32 R4, RZ, RZ, R12 ;  /* 0x000000ffff047224 */ /* 0x002fc400078e000c */
[----:B------:R-:W-:Y:S01]  /*209e0*/  IMAD.MOV.U32 R5, RZ, RZ, R13 ;  /* 0x000000ffff057224 */ /* 0x000fe200078e000d */
[----:B------:R3:W-:Y:S01]  /*209f0*/  STL [R1+0x27c], R19 ;  /* 0x00027c1301007387 */ /* 0x0007e20000100800 */
[----:B------:R-:W-:-:S03]  /*20a00*/  IADD3 R8, P5, PT, R8, UR54, RZ ;  /* 0x0000003608087c10 */ /* 0x000fc6000ffbe0ff */
[----:B------:R3:W-:Y:S01]  /*20a10*/  STL [R1+0x2a0], R16 ;  /* 0x0002a01001007387 */ /* 0x0007e20000100800 */
[----:B------:R-:W-:-:S03]  /*20a20*/  IADD3.X R11, PT, PT, R11, UR32, RZ, P3, !PT ;  /* 0x000000200b0b7c10 */ /* 0x000fc60009ffe4ff */
[----:B------:R3:W-:Y:S04]  /*20a30*/  STL [R1+0x29c], R17 ;  /* 0x00029c1101007387 */ /* 0x0007e80000100800 */
[----:B------:R1:W-:Y:S01]  /*20a40*/  LDGSTS.E [R6+0x7700], desc[UR28][R4.64], P2 ;  /* 0x0770000004067fae */ /* 0x0003e200091a101c */
[----:B------:R-:W-:-:S03]  /*20a50*/  IADD3.X R9, PT, PT, R9, UR32, RZ, P5, !PT ;  /* 0x0000002009097c10 */ /* 0x000fc6000affe4ff */
[----:B------:R3:W-:Y:S04]  /*20a60*/  STL [R1+0x2c0], R14 ;  /* 0x0002c00e01007387 */ /* 0x0007e80000100800 */
[----:B------:R3:W-:Y:S01]  /*20a70*/  STL [R1+0x2bc], R15 ;  /* 0x0002bc0f01007387 */ /* 0x0007e20000100800 */
[----:B-1----:R-:W-:Y:S02]  /*20a80*/  IMAD.MOV.U32 R4, RZ, RZ, R10 ;  /* 0x000000ffff047224 */ /* 0x002fe400078e000a */
[----:B------:R-:W-:Y:S01]  /*20a90*/  IMAD.MOV.U32 R5, RZ, RZ, R11 ;  /* 0x000000ffff057224 */ /* 0x000fe200078e000b */
[----:B------:R3:W-:Y:S04]  /*20aa0*/  STL [R1+0x2e0], R12 ;  /* 0x0002e00c01007387 */ /* 0x0007e80000100800 */
[----:B------:R3:W-:Y:S04]  /*20ab0*/  STL [R1+0x2dc], R13 ;  /* 0x0002dc0d01007387 */ /* 0x0007e80000100800 */
[----:B------:R3:W-:Y:S04]  /*20ac0*/  STL [R1+0x300], R10 ;  /* 0x0003000a01007387 */ /* 0x0007e80000100800 */
[----:B------:R3:W-:Y:S04]  /*20ad0*/  STL [R1+0x2fc], R11 ;  /* 0x0002fc0b01007387 */ /* 0x0007e80000100800 */
[----:B------:R1:W-:Y:S04]  /*20ae0*/  LDGSTS.E [R6+0x7b00], desc[UR28][R4.64], P2 ;  /* 0x07b0000004067fae */ /* 0x0003e800091a101c */
[----:B------:R3:W-:Y:S04]  /*20af0*/  STL [R1+0x320], R8 ;  /* 0x0003200801007387 */ /* 0x0007e80000100800 */
[----:B------:R3:W-:Y:S01]  /*20b00*/  STL [R1+0x31c], R9 ;  /* 0x00031c0901007387 */ /* 0x0007e20000100800 */
[----:B-1----:R-:W-:-:S02]  /*20b10*/  IMAD.MOV.U32 R4, RZ, RZ, R8 ;  /* 0x000000ffff047224 */ /* 0x002fc400078e0008 */
[----:B------:R-:W-:Y:S01]  /*20b20*/  IMAD.MOV.U32 R5, RZ, RZ, R9 ;  /* 0x000000ffff057224 */ /* 0x000fe200078e0009 */
[----:B------:R-:W-:-:S04]  /*20b30*/  UIADD3 UR15, UPT, UPT, UR15, 0x1, URZ ;  /* 0x000000010f0f7890 */ /* 0x000fc8000fffe0ff */
[----:B------:R1:W-:Y:S01]  /*20b40*/  LDGSTS.E [R6+0x7f00], desc[UR28][R4.64], P2 ;  /* 0x07f0000004067fae */ /* 0x0003e200091a101c */
[----:B------:R-:W-:-:S03]  /*20b50*/  UISETP.GT.AND UP1, UPT, UR15, 0x1, UPT ;  /* 0x000000010f00788c */ /* 0x000fc6000bf24270 */
[----:B------:R-:W0:Y:S01]  /*20b60*/  LDGDEPBAR ;  /* 0x00000000000079af */ /* 0x000e220000000000 */
[----:B------:R-:W-:Y:S02]  /*20b70*/  USEL UR7, URZ, 0x1, !UP1 ;  /* 0x00000001ff077887 */ /* 0x000fe4000c800000 */
[----:B------:R-:W-:Y:S02]  /*20b80*/  USEL UR15, UR15, URZ, !UP1 ;  /* 0x000000ff0f0f7287 */ /* 0x000fe4000c800000 */
[----:B------:R-:W-:Y:S02]  /*20b90*/  ULOP3.LUT UR7, UR4, UR7, URZ, 0x3c, !UPT ;  /* 0x0000000704077292 */ /* 0x000fe4000f8e3cff */
[----:B-1----:R-:W-:Y:S01]  /*20ba0*/  IMAD.U32 R4, RZ, RZ, UR4 ;  /* 0x00000004ff047e24 */ /* 0x002fe2000f8e00ff */
[C---:B--2---:R-:W-:Y:S01]  /*20bb0*/  ISETP.NE.U32.AND P2, PT, R187.reuse, R7, PT ;  /* 0x00000007bb00720c */ /* 0x044fe20003f45070 */
[----:B------:R-:W-:-:S12]  /*20bc0*/  VIADD R187, R187, 0x1 ;  /* 0x00000001bbbb7836 */ /* 0x000fd80000000000 */
[----:B---3--:R-:W-:Y:S05]  /*20bd0*/  @P2 BRA `(.L_x_11) ;  /* 0xffffff9000a42947 */ /* 0x008fea000383ffff */
.L_x_8:
[----:B------:R-:W2:Y:S01]  /*20be0*/  LDL.LU R8, [R1+0x468] ;  /* 0x0004680001087983 */ /* 0x000ea20000300800 */
[----:B------:R-:W1:Y:S01]  /*20bf0*/  LDCU UR5, c[0x0][0x3b8] ;  /* 0x00007700ff0577ac */ /* 0x000e620008000800 */
[C---:B------:R-:W-:Y:S02]  /*20c00*/  VIADD R2, R3.reuse, 0x3 ;  /* 0x0000000303027836 */ /* 0x040fe40000000000 */
[C---:B------:R-:W-:Y:S01]  /*20c10*/  VIADD R6, R3.reuse, 0x1 ;  /* 0x0000000103067836 */ /* 0x040fe20000000000 */
[----:B------:R-:W3:Y:S01]  /*20c20*/  LDCU UR6, c[0x0][0x3b4] ;  /* 0x00007680ff0677ac */ /* 0x000ee20008000800 */
[C---:B------:R-:W-:Y:S01]  /*20c30*/  VIADD R4, R3.reuse, 0x2 ;  /* 0x0000000203047836 */ /* 0x040fe20000000000 */
[----:B------:R-:W2:Y:S01]  /*20c40*/  LDCU.128 UR16, c[0x0][0x390] ;  /* 0x00007200ff1077ac */ /* 0x000ea20008000c00 */
[----:B------:R-:W4:Y:S01]  /*20c50*/  LDCU UR13, c[0x0][0x39c] ;  /* 0x00007380ff0d77ac */ /* 0x000f220008000800 */
[----:B------:R-:W5:Y:S01]  /*20c60*/  LDCU UR7, c[0x0][0x39c] ;  /* 0x00007380ff0777ac */ /* 0x000f620008000800 */
[----:B-1----:R-:W-:Y:S01]  /*20c70*/  IMAD R5, R3, UR5, RZ ;  /* 0x0000000503057c24 */ /* 0x002fe2000f8e02ff */
[----:B------:R-:W1:Y:S03]  /*20c80*/  LDCU UR9, c[0x0][0x39c] ;  /* 0x00007380ff0977ac */ /* 0x000e660008000800 */
[----:B------:R-:W-:Y:S01]  /*20c90*/  VIADD R7, R5, UR5 ;  /* 0x0000000505077c36 */ /* 0x000fe20008000000 */
[----:B------:R-:W1:Y:S03]  /*20ca0*/  LDCU UR14, c[0x0][0x39c] ;  /* 0x00007380ff0e77ac */ /* 0x000e660008000800 */
[----:B------:R-:W-:Y:S01]  /*20cb0*/  VIADD R9, R7, UR5 ;  /* 0x0000000507097c36 */ /* 0x000fe20008000000 */
[----:B------:R-:W1:Y:S03]  /*20cc0*/  LDCU UR15, c[0x0][0x39c] ;  /* 0x00007380ff0f77ac */ /* 0x000e660008000800 */
[----:B------:R-:W-:-:S04]  /*20cd0*/  VIADD R11, R9, UR5 ;  /* 0x00000005090b7c36 */ /* 0x000fc80008000000 */
        /* <DEDUP_REMOVED lines=13> */
[----:B------:R-:W-:Y:S01]  /*20db0*/  VIADD R39, R37, UR5 ;  /* 0x0000000525277c36 */ /* 0x000fe20008000000 */
[C---:B--2---:R-:W-:Y:S01]  /*20dc0*/  ISETP.GE.AND P0, PT, R8.reuse, UR18, PT ;  /* 0x0000001208007c0c */ /* 0x044fe2000bf06270 */
[----:B---3--:R-:W-:-:S03]  /*20dd0*/  IMAD R0, R8, UR6, RZ ;  /* 0x0000000608007c24 */ /* 0x008fc6000f8e02ff */
[----:B----4-:R-:W-:Y:S02]  /*20de0*/  ISETP.LT.AND P2, PT, R2, UR13, !P0 ;  /* 0x0000000d02007c0c */ /* 0x010fe4000c741270 */
[----:B-----5:R-:W-:Y:S02]  /*20df0*/  ISETP.LT.AND P3, PT, R6, UR7, !P0 ;  /* 0x0000000706007c0c */ /* 0x020fe4000c761270 */
[----:B-1----:R-:W-:Y:S02]  /*20e00*/  ISETP.LT.AND P6, PT, R4, UR9, !P0 ;  /* 0x0000000904007c0c */ /* 0x002fe4000c7c1270 */
[----:B------:R-:W-:Y:S01]  /*20e10*/  LEA R2, P5, R0, UR16, 0x2 ;  /* 0x0000001000027c11 */ /* 0x000fe2000f8a10ff */
[----:B------:R-:W-:-:S12]  /*20e20*/  @!P4 BRA `(.L_x_12) ;  /* 0x000000000010c947 */ /* 0x000fd80003800000 */
[----:B------:R-:W-:-:S06]  /*20e30*/  USHF.L.U32 UR4, UR4, 0x1f, URZ ;  /* 0x0000001f04047899 */ /* 0x000fcc00080006ff */
[----:B------:R-:W-:-:S04]  /*20e40*/  IMAD.U32 R4, RZ, RZ, UR4 ;  /* 0x00000004ff047e24 */ /* 0x000fc8000f8e00ff */
[----:B------:R-:W1:Y:S02]  /*20e50*/  SYNCS.PHASECHK.TRANS64.TRYWAIT P4, [UR8], R4 ;  /* 0x00000004ff0075a7 */ /* 0x000e640008081108 */
[----:B-1----:R-:W-:Y:S05]  /*20e60*/  @!P4 BRA `(.L_x_13) ;  /* 0x0000007c00a4c947 */ /* 0x002fea0003800000 */
.L_x_12:
[----:B------:R-:W-:-:S04]  /*20e70*/  DEPBAR.LE SB0, 0x0 ;  /* 0x000080000000791a */ /* 0x000fc80000000000 */
[----:B------:R-:W-:Y:S01]  /*20e80*/  BAR.SYNC.DEFER_BLOCKING 0x0 ;  /* 0x0000000000007b1d */ /* 0x000fe20000010000 */
[----:B------:R-:W-:Y:S01]  /*20e90*/  LEA.HI.X.SX32 R0, R0, UR17, 0x2, P5 ;  /* 0x0000001100007c11 */ /* 0x000fe2000a8f16ff */
[----:B------:R-:W-:Y:S01]  /*20ea0*/  VIADD R41, R39, UR5 ;  /* 0x0000000527297c36 */ /* 0x000fe20008000000 */
[----:B------:R-:W-:Y:S01]  /*20eb0*/  LEA R48, P5, R5, R2, 0x2 ;  /* 0x0000000205307211 */ /* 0x000fe200078a10ff */
[C---:B------:R-:W-:Y:S01]  /*20ec0*/  VIADD R4, R3.reuse, 0x4 ;  /* 0x0000000403047836 */ /* 0x040fe20000000000 */
[----:B------:R-:W-:Y:S01]  /*20ed0*/  ISETP.LT.AND P4, PT, R3, UR19, !P0 ;  /* 0x0000001303007c0c */ /* 0x000fe2000c781270 */
[----:B------:R-:W-:Y:S01]  /*20ee0*/  VIADD R43, R41, UR5 ;  /* 0x00000005292b7c36 */ /* 0x000fe20008000000 */
[----:B------:R-:W-:Y:S01]  /*20ef0*/  LEA.HI.X.SX32 R49, R5, R0, 0x2, P5 ;  /* 0x0000000005317211 */ /* 0x000fe200028f16ff */
[----:B------:R-:W1:Y:S01]  /*20f00*/  LDCU UR4, c[0x0][0x39c] ;  /* 0x00007380ff0477ac */ /* 0x000e620008000800 */
[----:B------:R-:W-:Y:S01]  /*20f10*/  LEA R52, P5, R7, R2, 0x2 ;  /* 0x0000000207347211 */ /* 0x000fe200078a10ff */
[----:B------:R-:W-:Y:S01]  /*20f20*/  VIADD R5, R43, UR5 ;  /* 0x000000052b057c36 */ /* 0x000fe20008000000 */
[----:B------:R-:W2:Y:S02]  /*20f30*/  LDCU UR6, c[0x0][0x39c] ;  /* 0x00007380ff0677ac */ /* 0x000ea40008000800 */
[----:B------:R-:W-:Y:S01]  /*20f40*/  LEA.HI.X.SX32 R53, R7, R0, 0x2, P5 ;  /* 0x0000000007357211 */ /* 0x000fe200028f16ff */
[----:B------:R-:W-:Y:S01]  /*20f50*/  VIADD R45, R5, UR5 ;  /* 0x00000005052d7c36 */ /* 0x000fe20008000000 */
[----:B------:R-:W-:Y:S01]  /*20f60*/  LEA R56, P5, R9, R2, 0x2 ;  /* 0x0000000209387211 */ /* 0x000fe200078a10ff */
[----:B------:R-:W3:Y:S02]  /*20f70*/  LDCU UR7, c[0x0][0x39c] ;  /* 0x00007380ff0777ac */ /* 0x000ee40008000800 */
[----:B------:R-:W-:Y:S01]  /*20f80*/  VIADD R7, R45, UR5 ;  /* 0x000000052d077c36 */ /* 0x000fe20008000000 */
[----:B------:R-:W-:Y:S01]  /*20f90*/  LEA.HI.X.SX32 R57, R9, R0, 0x2, P5 ;  /* 0x0000000009397211 */ /* 0x000fe200028f16ff */
[----:B------:R-:W4:Y:S01]  /*20fa0*/  LDCU UR8, c[0x0][0x39c] ;  /* 0x00007380ff0877ac */ /* 0x000f220008000800 */
[----:B------:R-:W-:Y:S01]  /*20fb0*/  LEA R60, P5, R13, R2, 0x2 ;  /* 0x000000020d3c7211 */ /* 0x000fe200078a10ff */
[----:B------:R-:W-:Y:S01]  /*20fc0*/  VIADD R9, R7, UR5 ;  /* 0x0000000507097c36 */ /* 0x000fe20008000000 */
[----:B------:R-:W5:Y:S02]  /*20fd0*/  @!P1 SYNCS.CCTL.IV [UR10+0x58000] ;  /* 0x05800000ff0099b1 */ /* 0x000f64000800000a */
[----:B-----5:R-:W-:Y:S01]  /*20fe0*/  BAR.SYNC.DEFER_BLOCKING 0x0 ;  /* 0x0000000000007b1d */ /* 0x020fe20000010000 */
[----:B------:R-:W-:Y:S01]  /*20ff0*/  LEA.HI.X.SX32 R61, R13, R0, 0x2, P5 ;  /* 0x000000000d3d7211 */ /* 0x000fe200028f16ff */
[----:B------:R-:W-:Y:S01]  /*21000*/  VIADD R47, R9, UR5 ;  /* 0x00000005092f7c36 */ /* 0x000fe20008000000 */
[----:B------:R-:W-:-:S04]  /*21010*/  LEA R50, P5, R17, R2, 0x2 ;  /* 0x0000000211327211 */ /* 0x000fc800078a10ff */
[----:B------:R-:W-:Y:S01]  /*21020*/  LEA.HI.X.SX32 R51, R17, R0, 0x2, P5 ;  /* 0x0000000011337211 */ /* 0x000fe200028f16ff */
[----:B------:R-:W5:Y:S01]  /*21030*/  LDTM.x64 R64, tmem[UR12] ;  /* 0x0000000c004079ee */ /* 0x000f620008340000 */
[----:B------:R-:W1:Y:S01]  /*21040*/  LDTM.x64 R132, tmem[UR12+0x40] ;  /* 0x0000400c008479ee */ /* 0x000e620008340000 */
[----:B------:R-:W1:Y:S01]  /*21050*/  @!P1 SYNCS.CCTL.IV [UR10+0x58008] ;  /* 0x05800800ff0099b1 */ /* 0x000e62000800000a */
[----:B------:R-:W-:-:S04]  /*21060*/  LEA R58, P1, R11, R2, 0x2 ;  /* 0x000000020b3a7211 */ /* 0x000fc800078210ff */
[----:B------:R-:W-:Y:S01]  /*21070*/  LEA.HI.X.SX32 R59, R11, R0, 0x2, P1 ;  /* 0x000000000b3b7211 */ /* 0x000fe200008f16ff */
[----:B------:R-:W-:Y:S01]  /*21080*/  VIADD R11, R47, UR5 ;  /* 0x000000052f0b7c36 */ /* 0x000fe20008000000 */
[-C--:B------:R-:W-:Y:S01]  /*21090*/  LEA R62, P1, R15, R2.reuse, 0x2 ;  /* 0x000000020f3e7211 */ /* 0x080fe200078210ff */
[----:B-----5:R-:W-:Y:S01]  /*210a0*/  STL.64 [R1+0x20], R72 ;  /* 0x0000204801007387 */ /* 0x020fe20000100a00 */
[----:B------:R-:W-:Y:S01]  /*210b0*/  IMAD.MOV.U32 R10, RZ, RZ, R66 ;  /* 0x000000ffff0a7224 */ /* 0x000fe200078e0042 */
[----:B------:R-:W-:Y:S01]  /*210c0*/  LEA R66, P5, R21, R2, 0x2 ;  /* 0x0000000215427211 */ /* 0x000fe200078a10ff */
[----:B------:R-:W-:Y:S01]  /*210d0*/  IMAD.MOV.U32 R16, RZ, RZ, R67 ;  /* 0x000000ffff107224 */ /* 0x000fe200078e0043 */
[----:B------:R-:W-:Y:S01]  /*210e0*/  STL.64 [R1+0x28], R74 ;  /* 0x0000284a01007387 */ /* 0x000fe20000100a00 */
[----:B------:R-:W-:Y:S01]  /*210f0*/  LEA.HI.X.SX32 R63, R15, R0, 0x2, P1 ;  /* 0x000000000f3f7211 */ /* 0x000fe200008f16ff */
[----:B------:R-:W-:Y:S01]  /*21100*/  IMAD.MOV.U32 R6, RZ, RZ, R64 ;  /* 0x000000ffff067224 */ /* 0x000fe200078e0040 */
[----:B------:R-:W-:Y:S01]  /*21110*/  LEA R54, P1, R19, R2, 0x2 ;  /* 0x0000000213367211 */ /* 0x000fe200078210ff */
[----:B------:R-:W-:Y:S01]  /*21120*/  STL.64 [R1+0x30], R76 ;  /* 0x0000304c01007387 */ /* 0x000fe20000100a00 */
[-C--:B------:R-:W-:Y:S01]  /*21130*/  LEA.HI.X.SX32 R67, R21, R0.reuse, 0x2, P5 ;  /* 0x0000000015437211 */ /* 0x080fe200028f16ff */
[----:B------:R-:W-:Y:S01]  /*21140*/  IMAD.MOV.U32 R14, RZ, RZ, R65 ;  /* 0x000000ffff0e7224 */ /* 0x000fe200078e0041 */
[----:B------:R-:W-:Y:S01]  /*21150*/  LEA.HI.X.SX32 R55, R19, R0, 0x2, P1 ;  /* 0x0000000013377211 */ /* 0x000fe200008f16ff */
[----:B------:R-:W-:Y:S01]  /*21160*/  STL.64 [R1+0x38], R78 ;  /* 0x0000384e01007387 */ /* 0x000fe20000100a00 */
[----:B------:R-:W-:Y:S01]  /*21170*/  LEA R64, P1, R23, R2, 0x2 ;  /* 0x0000000217407211 */ /* 0x000fe200078210ff */
[----:B------:R-:W-:-:S02]  /*21180*/  VIADD R13, R11, UR5 ;  /* 0x000000050b0d7c36 */ /* 0x000fc40008000000 */
[----:B------:R-:W-:Y:S01]  /*21190*/  STL.64 [R1+0x40], R80 ;  /* 0x0000405001007387 */ /* 0x000fe20000100a00 */
[----:B------:R-:W-:Y:S01]  /*211a0*/  LEA.HI.X.SX32 R65, R23, R0, 0x2, P1 ;  /* 0x0000000017417211 */ /* 0x000fe200008f16ff */
[----:B------:R-:W-:Y:S02]  /*211b0*/  VIADD R15, R13, UR5 ;  /* 0x000000050d0f7c36 */ /* 0x000fe40008000000 */
[----:B------:R-:W-:Y:S01]  /*211c0*/  STL.64 [R1+0x48], R82 ;  /* 0x0000485201007387 */ /* 0x000fe20000100a00 */
[----:B------:R-:W-:Y:S02]  /*211d0*/  IMAD.MOV.U32 R20, RZ, RZ, R69 ;  /* 0x000000ffff147224 */ /* 0x000fe400078e0045 */
[----:B------:R-:W-:Y:S01]  /*211e0*/  VIADD R17, R15, UR5 ;  /* 0x000000050f117c36 */ /* 0x000fe20008000000 */
[----:B------:R-:W-:Y:S01]  /*211f0*/  STL.64 [R1+0x50], R84 ;  /* 0x0000505401007387 */ /* 0x000fe20000100a00 */
[----:B------:R-:W-:Y:S02]  /*21200*/  IMAD.MOV.U32 R18, RZ, RZ, R68 ;  /* 0x000000ffff127224 */ /* 0x000fe400078e0044 */
[----:B------:R-:W-:Y:S01]  /*21210*/  VIADD R19, R17, UR5 ;  /* 0x0000000511137c36 */ /* 0x000fe20008000000 */
[----:B------:R-:W-:Y:S01]  /*21220*/  STL.64 [R1+0x58], R86 ;  /* 0x0000585601007387 */ /* 0x000fe20000100a00 */
[----:B------:R-:W-:-:S02]  /*21230*/  IMAD.MOV.U32 R12, RZ, RZ, R71 ;  /* 0x000000ffff0c7224 */ /* 0x000fc400078e0047 */
[----:B------:R-:W-:Y:S01]  /*21240*/  VIADD R21, R19, UR5 ;  /* 0x0000000513157c36 */ /* 0x000fe20008000000 */
[----:B------:R-:W-:Y:S01]  /*21250*/  STL.64 [R1+0x60], R88 ;  /* 0x0000605801007387 */ /* 0x000fe20000100a00 */
[----:B------:R-:W-:-:S03]  /*21260*/  IMAD.MOV.U32 R8, RZ, RZ, R70 ;  /* 0x000000ffff087224 */ /* 0x000fc600078e0046 */
[----:B------:R-:W-:Y:S04]  /*21270*/  STL.64 [R1+0x68], R90 ;  /* 0x0000685a01007387 */ /* 0x000fe80000100a00 */
        /* <DEDUP_REMOVED lines=17> */
[----:B------:R5:W-:Y:S04]  /*21390*/  STL.64 [R1+0xf8], R126 ;  /* 0x0000f87e01007387 */ /* 0x000be80000100a00 */
[----:B------:R1:W-:Y:S04]  /*213a0*/  STL.64 [R1+0x1d0], R66 ;  /* 0x0001d04201007387 */ /* 0x0003e80000100a00 */
[----:B------:R2:W-:Y:S01]  /*213b0*/  STL.64 [R1+0x1c8], R64 ;  /* 0x0001c84001007387 */ /* 0x0005e20000100a00 */
[----:B-----5:R-:W5:Y:S01]  /*213c0*/  LDTM.x64 R68, tmem[UR12+0x80] ;  /* 0x0000800c004479ee */ /* 0x020f620008340000 */
[----:B-1----:R-:W-:-:S04]  /*213d0*/  LEA R66, P5, R25, R2, 0x2 ;  /* 0x0000000219427211 */ /* 0x002fc800078a10ff */
[----:B------:R-:W-:Y:S02]  /*213e0*/  LEA.HI.X.SX32 R67, R25, R0, 0x2, P5 ;  /* 0x0000000019437211 */ /* 0x000fe400028f16ff */
[-C--:B------:R-:W-:Y:S02]  /*213f0*/  LEA R22, P5, R29, R2.reuse, 0x2 ;  /* 0x000000021d167211 */ /* 0x080fe400078a10ff */
[----:B--2---:R-:W-:Y:S01]  /*21400*/  LEA R64, P1, R27, R2, 0x2 ;  /* 0x000000021b407211 */ /* 0x004fe200078210ff */
[----:B------:R-:W-:Y:S01]  /*21410*/  STL.64 [R1+0x1c0], R66 ;  /* 0x0001c04201007387 */ /* 0x000fe20000100a00 */
[-C--:B------:R-:W-:Y:S02]  /*21420*/  LEA.HI.X.SX32 R23, R29, R0.reuse, 0x2, P5 ;  /* 0x000000001d177211 */ /* 0x080fe400028f16ff */
[----:B------:R-:W-:Y:S02]  /*21430*/  LEA.HI.X.SX32 R65, R27, R0, 0x2, P1 ;  /* 0x000000001b417211 */ /* 0x000fe400008f16ff */
[C---:B------:R-:W-:Y:S01]  /*21440*/  LEA R24, P1, R31.reuse, R2, 0x2 ;  /* 0x000000021f187211 */ /* 0x040fe200078210ff */
[----:B------:R1:W-:Y:S03]  /*21450*/  STL.64 [R1+0x1b0], R22 ;  /* 0x0001b01601007387 */ /* 0x0003e60000100a00 */
[----:B------:R-:W-:Y:S01]  /*21460*/  LEA.HI.X.SX32 R25, R31, R0, 0x2, P1 ;  /* 0x000000001f197211 */ /* 0x000fe200008f16ff */
[----:B------:R2:W-:Y:S01]  /*21470*/  STL.64 [R1+0x1b8], R64 ;  /* 0x0001b84001007387 */ /* 0x0005e20000100a00 */
[----:B------:R-:W-:-:S03]  /*21480*/  LEA R26, P1, R35, R2, 0x2 ;  /* 0x00000002231a7211 */ /* 0x000fc600078210ff */
[----:B------:R3:W-:Y:S01]  /*21490*/  STL.64 [R1+0x1a8], R24 ;  /* 0x0001a81801007387 */ /* 0x0007e20000100a00 */
[----:B------:R-:W-:Y:S02]  /*214a0*/  LEA.HI.X.SX32 R27, R35, R0, 0x2, P1 ;  /* 0x00000000231b7211 */ /* 0x000fe400008f16ff */
[-C--:B------:R-:W-:Y:S01]  /*214b0*/  LEA R32, P1, R39, R2.reuse, 0x2 ;  /* 0x0000000227207211 */ /* 0x080fe200078210ff */
[----:B-1----:R-:W-:Y:S02]  /*214c0*/  VIADD R23, R21, UR5 ;  /* 0x0000000515177c36 */ /* 0x002fe40008000000 */
[----:B------:R1:W-:Y:S01]  /*214d0*/  STL.64 [R1+0x198], R26 ;  /* 0x0001981a01007387 */ /* 0x0003e20000100a00 */
[----:B--2---:R-:W-:-:S04]  /*214e0*/  LEA R64, P5, R33, R2, 0x2 ;  /* 0x0000000221407211 */ /* 0x004fc800078a10ff */
[----:B------:R-:W-:Y:S01]  /*214f0*/  LEA.HI.X.SX32 R65, R33, R0, 0x2, P5 ;  /* 0x0000000021417211 */ /* 0x000fe200028f16ff */
[----:B---3--:R-:W-:Y:S01]  /*21500*/  VIADD R25, R23, UR5 ;  /* 0x0000000517197c36 */ /* 0x008fe20008000000 */
[----:B------:R-:W-:Y:S02]  /*21510*/  LEA R28, P5, R37, R2, 0x2 ;  /* 0x00000002251c7211 */ /* 0x000fe400078a10ff */
[-C--:B------:R-:W-:Y:S01]  /*21520*/  LEA.HI.X.SX32 R33, R39, R0.reuse, 0x2, P1 ;  /* 0x0000000027217211 */ /* 0x080fe200008f16ff */
[----:B------:R-:W-:Y:S01]  /*21530*/  STL.64 [R1+0x1a0], R64 ;  /* 0x0001a04001007387 */ /* 0x000fe20000100a00 */
[----:B------:R-:W-:Y:S01]  /*21540*/  LEA.HI.X.SX32 R29, R37, R0, 0x2, P5 ;  /* 0x00000000251d7211 */ /* 0x000fe200028f16ff */
[----:B-1----:R-:W-:Y:S01]  /*21550*/  VIADD R27, R25, UR5 ;  /* 0x00000005191b7c36 */ /* 0x002fe20008000000 */
[----:B------:R-:W-:-:S03]  /*21560*/  LEA R30, P5, R41, R2, 0x2 ;  /* 0x00000002291e7211 */ /* 0x000fc600078a10ff */
[----:B------:R1:W-:Y:S01]  /*21570*/  STL.64 [R1+0x190], R28 ;  /* 0x0001901c01007387 */ /* 0x0003e20000100a00 */
[----:B------:R-:W-:Y:S02]  /*21580*/  LEA.HI.X.SX32 R31, R41, R0, 0x2, P5 ;  /* 0x00000000291f7211 */ /* 0x000fe400028f16ff */
[C---:B------:R-:W-:Y:S01]  /*21590*/  LEA R36, P5, R5.reuse, R2, 0x2 ;  /* 0x0000000205247211 */ /* 0x040fe200078a10ff */
[----:B------:R2:W-:Y:S03]  /*215a0*/  STL.64 [R1+0x188], R32 ;  /* 0x0001882001007387 */ /* 0x0005e60000100a00 */
[----:B------:R-:W-:Y:S01]  /*215b0*/  LEA.HI.X.SX32 R37, R5, R0, 0x2, P5 ;  /* 0x0000000005257211 */ /* 0x000fe200028f16ff */
[----:B------:R3:W-:Y:S01]  /*215c0*/  STL.64 [R1+0x180], R30 ;  /* 0x0001801e01007387 */ /* 0x0007e20000100a00 */
[----:B-1----:R-:W-:Y:S01]  /*215d0*/  VIADD R29, R27, UR5 ;  /* 0x000000051b1d7c36 */ /* 0x002fe20008000000 */
[----:B--2---:R-:W-:-:S04]  /*215e0*/  LEA R32, P1, R43, R2, 0x2 ;  /* 0x000000022b207211 */ /* 0x004fc800078210ff */
[----:B------:R-:W-:Y:S01]  /*215f0*/  LEA.HI.X.SX32 R33, R43, R0, 0x2, P1 ;  /* 0x000000002b217211 */ /* 0x000fe200008f16ff */
[----:B---3--:R-:W-:Y:S01]  /*21600*/  VIADD R31, R29, UR5 ;  /* 0x000000051d1f7c36 */ /* 0x008fe20008000000 */
[----:B------:R-:W-:-:S03]  /*21610*/  LEA R34, P1, R45, R2, 0x2 ;  /* 0x000000022d227211 */ /* 0x000fc600078210ff */
[----:B------:R1:W-:Y:S01]  /*21620*/  STL.64 [R1+0x178], R32 ;  /* 0x0001782001007387 */ /* 0x0003e20000100a00 */
[----:B------:R-:W-:-:S03]  /*21630*/  LEA.HI.X.SX32 R35, R45, R0, 0x2, P1 ;  /* 0x000000002d237211 */ /* 0x000fc600008f16ff */
[----:B------:R2:W-:Y:S04]  /*21640*/  STL.64 [R1+0x170], R36 ;  /* 0x0001702401007387 */ /* 0x0005e80000100a00 */
[----:B------:R3:W-:Y:S01]  /*21650*/  STL.64 [R1+0x168], R34 ;  /* 0x0001682201007387 */ /* 0x0007e20000100a00 */
[----:B-1----:R-:W-:Y:S01]  /*21660*/  VIADD R33, R31, UR5 ;  /* 0x000000051f217c36 */ /* 0x002fe20008000000 */
[----:B--2---:R-:W-:-:S03]  /*21670*/  LEA R36, P5, R7, R2, 0x2 ;  /* 0x0000000207247211 */ /* 0x004fc600078a10ff */
[----:B------:R-:W-:Y:S01]  /*21680*/  VIADD R5, R33, UR5 ;  /* 0x0000000521057c36 */ /* 0x000fe20008000000 */
[----:B---3--:R-:W-:Y:S02]  /*21690*/  LEA R34, P1, R9, R2, 0x2 ;  /* 0x0000000209227211 */ /* 0x008fe400078210ff */
[-C--:B------:R-:W-:Y:S01]  /*216a0*/  LEA.HI.X.SX32 R37, R7, R0.reuse, 0x2, P5 ;  /* 0x0000000007257211 */ /* 0x080fe200028f16ff */
[----:B------:R-:W-:Y:S01]  /*216b0*/  VIADD R7, R5, UR5 ;  /* 0x0000000505077c36 */ /* 0x000fe20008000000 */
[----:B------:R-:W-:-:S03]  /*216c0*/  LEA.HI.X.SX32 R35, R9, R0, 0x2, P1 ;  /* 0x0000000009237211 */ /* 0x000fc600008f16ff */
[----:B------:R1:W-:Y:S01]  /*216d0*/  STL.64 [R1+0x160], R36 ;  /* 0x0001602401007387 */ /* 0x0003e20000100a00 */
[----:B------:R-:W-:-:S03]  /*216e0*/  VIADD R9, R7, UR5 ;  /* 0x0000000507097c36 */ /* 0x000fc60008000000 */
[----:B------:R2:W-:Y:S01]  /*216f0*/  STL.64 [R1+0x158], R34 ;  /* 0x0001582201007387 */ /* 0x0005e20000100a00 */
[-C--:B-1----:R-:W-:Y:S02]  /*21700*/  LEA R36, P5, R47, R2.reuse, 0x2 ;  /* 0x000000022f247211 */ /* 0x082fe400078a10ff */
[----:B--2---:R-:W-:Y:S02]  /*21710*/  LEA R34, P1, R11, R2, 0x2 ;  /* 0x000000020b227211 */ /* 0x004fe400078210ff */
[-C--:B------:R-:W-:Y:S02]  /*21720*/  LEA.HI.X.SX32 R37, R47, R0.reuse, 0x2, P5 ;  /* 0x000000002f257211 */ /* 0x080fe400028f16ff */
[----:B------:R-:W-:Y:S01]  /*21730*/  LEA.HI.X.SX32 R35, R11, R0, 0x2, P1 ;  /* 0x000000000b237211 */ /* 0x000fe200008f16ff */
[----:B------:R-:W-:Y:S02]  /*21740*/  VIADD R11, R9, UR5 ;  /* 0x00000005090b7c36 */ /* 0x000fe40008000000 */
[----:B------:R1:W-:Y:S04]  /*21750*/  STL.64 [R1+0x150], R36 ;  /* 0x0001502401007387 */ /* 0x0003e80000100a00 */
[----:B------:R2:W-:Y:S01]  /*21760*/  STL.64 [R1+0x148], R34 ;  /* 0x0001482201007387 */ /* 0x0005e20000100a00 */
[----:B-1----:R-:W-:-:S02]  /*21770*/  LEA R36, P5, R13, R2, 0x2 ;  /* 0x000000020d247211 */ /* 0x002fc400078a10ff */
[----:B--2---:R-:W-:Y:S02]  /*21780*/  LEA R34, P1, R15, R2, 0x2 ;  /* 0x000000020f227211 */ /* 0x004fe400078210ff */
        /* <DEDUP_REMOVED lines=19> */
[----:B------:R1:W-:Y:S04]  /*218c0*/  STL.64 [R1+0x120], R36 ;  /* 0x0001202401007387 */ /* 0x0003e80000100a00 */
[----:B------:R2:W-:Y:S01]  /*218d0*/  STL.64 [R1+0x118], R34 ;  /* 0x0001182201007387 */ /* 0x0005e20000100a00 */
[-C--:B-1----:R-:W-:Y:S02]  /*218e0*/  LEA R36, P5, R25, R2.reuse, 0x2 ;  /* 0x0000000219247211 */ /* 0x082fe400078a10ff */
[----:B--2---:R-:W-:Y:S02]  /*218f0*/  LEA R34, P1, R27, R2, 0x2 ;  /* 0x000000021b227211 */ /* 0x004fe400078210ff */
[----:B------:R-:W-:Y:S02]  /*21900*/  LEA.HI.X.SX32 R37, R25, R0, 0x2, P5 ;  /* 0x0000000019257211 */ /* 0x000fe400028f16ff */
[----:B------:R-:W-:-:S02]  /*21910*/  LEA R22, P5, R29, R2, 0x2 ;  /* 0x000000021d167211 */ /* 0x000fc400078a10ff */
[-C--:B------:R-:W-:Y:S01]  /*21920*/  LEA.HI.X.SX32 R35, R27, R0.reuse, 0x2, P1 ;  /* 0x000000001b237211 */ /* 0x080fe200008f16ff */
[----:B------:R-:W-:Y:S01]  /*21930*/  STL.64 [R1+0x110], R36 ;  /* 0x0001102401007387 */ /* 0x000fe20000100a00 */
[----:B------:R-:W-:Y:S02]  /*21940*/  LEA.HI.X.SX32 R23, R29, R0, 0x2, P5 ;  /* 0x000000001d177211 */ /* 0x000fe400028f16ff */
[-C--:B------:R-:W-:Y:S01]  /*21950*/  LEA R250, P1, R31, R2.reuse, 0x2 ;  /* 0x000000021ffa7211 */ /* 0x080fe200078210ff */
[----:B------:R-:W-:Y:S01]  /*21960*/  STL.64 [R1+0x108], R34 ;  /* 0x0001082201007387 */ /* 0x000fe20000100a00 */
[----:B------:R-:W-:Y:S02]  /*21970*/  LEA R248, P5, R33, R2, 0x2 ;  /* 0x0000000221f87211 */ /* 0x000fe400078a10ff */
[----:B------:R-:W-:Y:S01]  /*21980*/  LEA.HI.X.SX32 R251, R31, R0, 0x2, P1 ;  /* 0x000000001ffb7211 */ /* 0x000fe200008f16ff */
[----:B------:R1:W-:Y:S01]  /*21990*/  STL.64 [R1+0x100], R22 ;  /* 0x0001001601007387 */ /* 0x0003e20000100a00 */
[----:B------:R-:W-:-:S02]  /*219a0*/  LEA R246, P1, R5, R2, 0x2 ;  /* 0x0000000205f67211 */ /* 0x000fc400078210ff */
[----:B------:R-:W-:Y:S01]  /*219b0*/  LEA.HI.X.SX32 R249, R33, R0, 0x2, P5 ;  /* 0x0000000021f97211 */ /* 0x000fe200028f16ff */
[----:B------:R2:W-:Y:S01]  /*219c0*/  STL.64 [R1+0x4a0], R250 ;  /* 0x0004a0fa01007387 */ /* 0x0005e20000100a00 */
[----:B------:R-:W-:Y:S02]  /*219d0*/  LEA R244, P5, R7, R2, 0x2 ;  /* 0x0000000207f47211 */ /* 0x000fe400078a10ff */
[----:B------:R-:W-:Y:S01]  /*219e0*/  LEA.HI.X.SX32 R247, R5, R0, 0x2, P1 ;  /* 0x0000000005f77211 */ /* 0x000fe200008f16ff */
[----:B------:R-:W-:Y:S01]  /*219f0*/  STL.64 [R1+0x4a8], R248 ;  /* 0x0004a8f801007387 */ /* 0x000fe20000100a00 */
[----:B------:R-:W-:Y:S02]  /*21a00*/  LEA R242, P1, R9, R2, 0x2 ;  /* 0x0000000209f27211 */ /* 0x000fe400078210ff */
[----:B------:R-:W-:Y:S01]  /*21a10*/  LEA.HI.X.SX32 R245, R7, R0, 0x2, P5 ;  /* 0x0000000007f57211 */ /* 0x000fe200028f16ff */
[----:B-1----:R-:W-:Y:S01]  /*21a20*/  VIADD R23, R21, UR5 ;  /* 0x0000000515177c36 */ /* 0x002fe20008000000 */
[----:B------:R-:W-:Y:S01]  /*21a30*/  LEA R240, P5, R11, R2, 0x2 ;  /* 0x000000020bf07211 */ /* 0x000fe200078a10ff */
[----:B------:R-:W-:Y:S01]  /*21a40*/  STL [R1+0x4c8], R246 ;  /* 0x0004c8f601007387 */ /* 0x000fe20000100800 */
[----:B------:R-:W-:Y:S01]  /*21a50*/  LEA.HI.X.SX32 R243, R9, R0, 0x2, P1 ;  /* 0x0000000009f37211 */ /* 0x000fe200008f16ff */
[----:B------:R-:W-:Y:S01]  /*21a60*/  VIADD R25, R23, UR5 ;  /* 0x0000000517197c36 */ /* 0x000fe20008000000 */
        /* <DEDUP_REMOVED lines=13> */
[----:B------:R1:W-:Y:S01]  /*21b40*/  STL [R1+0x48c], R241 ;  /* 0x00048cf101007387 */ /* 0x0003e20000100800 */
[----:B------:R-:W-:Y:S01]  /*21b50*/  LEA.HI.X.SX32 R235, R17, R0, 0x2, P1 ;  /* 0x0000000011eb7211 */ /* 0x000fe200008f16ff */
[----:B------:R-:W-:Y:S01]  /*21b60*/  VIADD R11, R9, UR5 ;  /* 0x00000005090b7c36 */ /* 0x000fe20008000000 */
[----:B------:R-:W-:Y:S01]  /*21b70*/  LEA R230, P1, R21, R2, 0x2 ;  /* 0x0000000215e67211 */ /* 0x000fe200078210ff */
[----:B------:R3:W-:Y:S01]  /*21b80*/  STL [R1+0x4e0], R240 ;  /* 0x0004e0f001007387 */ /* 0x0007e20000100800 */
[----:B------:R-:W-:Y:S01]  /*21b90*/  LEA.HI.X.SX32 R233, R19, R0, 0x2, P5 ;  /* 0x0000000013e97211 */ /* 0x000fe200028f16ff */
[----:B------:R-:W-:Y:S01]  /*21ba0*/  VIADD R13, R11, UR5 ;  /* 0x000000050b0d7c36 */ /* 0x000fe20008000000 */
[----:B------:R-:W-:Y:S01]  /*21bb0*/  LEA R228, P5, R23, R2, 0x2 ;  /* 0x0000000217e47211 */ /* 0x000fe200078a10ff */
[----:B--2---:R-:W-:Y:S01]  /*21bc0*/  IMAD.MOV.U32 R251, RZ, RZ, R20 ;  /* 0x000000fffffb7224 */ /* 0x004fe200078e0014 */
[----:B------:R-:W-:Y:S01]  /*21bd0*/  LEA.HI.X.SX32 R231, R21, R0, 0x2, P1 ;  /* 0x0000000015e77211 */ /* 0x000fe200008f16ff */
[----:B------:R-:W-:Y:S01]  /*21be0*/  VIADD R15, R13, UR5 ;  /* 0x000000050d0f7c36 */ /* 0x000fe20008000000 */
[----:B------:R-:W-:Y:S01]  /*21bf0*/  LEA R226, P1, R25, R2, 0x2 ;  /* 0x0000000219e27211 */ /* 0x000fe200078210ff */
[----:B-1----:R-:W-:Y:S01]  /*21c00*/  IMAD.MOV.U32 R241, RZ, RZ, R63 ;  /* 0x000000fffff17224 */ /* 0x002fe200078e003f */
[----:B------:R-:W-:Y:S01]  /*21c10*/  LEA.HI.X.SX32 R229, R23, R0, 0x2, P5 ;  /* 0x0000000017e57211 */ /* 0x000fe200028f16ff */
[----:B------:R-:W-:Y:S01]  /*21c20*/  VIADD R17, R15, UR5 ;  /* 0x000000050f117c36 */ /* 0x000fe20008000000 */
[----:B------:R-:W-:Y:S01]  /*21c30*/  LEA R224, P5, R5, R2, 0x2 ;  /* 0x0000000205e07211 */ /* 0x000fe200078a10ff */
[----:B---3--:R-:W-:Y:S01]  /*21c40*/  IMAD.MOV.U32 R240, RZ, RZ, R62 ;  /* 0x000000fffff07224 */ /* 0x008fe200078e003e */
[----:B------:R-:W-:Y:S01]  /*21c50*/  LEA.HI.X.SX32 R227, R25, R0, 0x2, P1 ;  /* 0x0000000019e37211 */ /* 0x000fe200008f16ff */
[----:B------:R-:W-:Y:S01]  /*21c60*/  IMAD.MOV.U32 R245, RZ, RZ, R18 ;  /* 0x000000fffff57224 */ /* 0x000fe200078e0012 */
[----:B------:R-:W-:Y:S01]  /*21c70*/  LEA R222, P1, R7, R2, 0x2 ;  /* 0x0000000207de7211 */ /* 0x000fe200078210ff */
[----:B------:R-:W-:Y:S01]  /*21c80*/  IMAD.MOV.U32 R243, RZ, RZ, R16 ;  /* 0x000000fffff37224 */ /* 0x000fe200078e0010 */
[----:B------:R-:W-:Y:S01]  /*21c90*/  LEA.HI.X.SX32 R225, R5, R0, 0x2, P5 ;  /* 0x0000000005e17211 */ /* 0x000fe200028f16ff */
[----:B------:R-:W-:Y:S01]  /*21ca0*/  VIADD R5, R17, UR5 ;  /* 0x0000000511057c36 */ /* 0x000fe20008000000 */
[----:B------:R-:W-:Y:S01]  /*21cb0*/  LEA R220, P5, R9, R2, 0x2 ;  /* 0x0000000209dc7211 */ /* 0x000fe200078a10ff */
[----:B------:R-:W-:Y:S01]  /*21cc0*/  STL.64 [R1+0x4e8], R240 ;  /* 0x0004e8f001007387 */ /* 0x000fe20000100a00 */
        /* <DEDUP_REMOVED lines=17> */
[----:B-1----:R-:W-:Y:S01]  /*21de0*/  IMAD.MOV.U32 R237, RZ, RZ, R6 ;  /* 0x000000ffffed7224 */ /* 0x002fe200078e0006 */
[----:B------:R-:W-:Y:S01]  /*21df0*/  LEA R210, P1, R5, R2, 0x2 ;  /* 0x0000000205d27211 */ /* 0x000fe200078210ff */
[----:B------:R-:W-:Y:S01]  /*21e00*/  STL [R1+0x47c], R233 ;  /* 0x00047ce901007387 */ /* 0x000fe20000100800 */
[----:B------:R-:W-:Y:S01]  /*21e10*/  LEA.HI.X.SX32 R213, R17, R0, 0x2, P5 ;  /* 0x0000000011d57211 */ /* 0x000fe200028f16ff */
[----:B------:R-:W-:Y:S01]  /*21e20*/  IMAD.MOV.U32 R240, RZ, RZ, R48 ;  /* 0x000000fffff07224 */ /* 0x000fe200078e0030 */
[----:B------:R-:W-:Y:S01]  /*21e30*/  LEA R208, P5, R7, R2, 0x2 ;  /* 0x0000000207d07211 */ /* 0x000fe200078a10ff */
[----:B------:R-:W-:Y:S01]  /*21e40*/  STL.64 [R1+0x4b8], R230 ;  /* 0x0004b8e601007387 */ /* 0x000fe20000100a00 */
[-C--:B------:R-:W-:Y:S01]  /*21e50*/  LEA.HI.X.SX32 R211, R5, R0.reuse, 0x2, P1 ;  /* 0x0000000005d37211 */ /* 0x080fe200008f16ff */
[----:B------:R-:W-:Y:S01]  /*21e60*/  VIADD R5, R13, UR5 ;  /* 0x000000050d057c36 */ /* 0x000fe20008000000 */
[----:B------:R-:W-:Y:S01]  /*21e70*/  LEA.HI.X.SX32 R209, R7, R0, 0x2, P5 ;  /* 0x0000000007d17211 */ /* 0x000fe200028f16ff */
[----:B------:R1:W-:Y:S01]  /*21e80*/  STL.64 [R1+0x4c0], R228 ;  /* 0x0004c0e401007387 */ /* 0x0003e20000100a00 */
[-C--:B------:R-:W-:Y:S01]  /*21e90*/  LEA R206, P1, R9, R2.reuse, 0x2 ;  /* 0x0000000209ce7211 */ /* 0x080fe200078210ff */
[----:B------:R-:W-:Y:S01]  /*21ea0*/  VIADD R7, R5, UR5 ;  /* 0x0000000505077c36 */ /* 0x000fe20008000000 */
[----:B------:R-:W-:Y:S01]  /*21eb0*/  LEA R204, P5, R11, R2, 0x2 ;  /* 0x000000020bcc7211 */ /* 0x000fe200078a10ff */
[----:B------:R2:W-:Y:S01]  /*21ec0*/  STL.64 [R1+0x4d0], R226 ;  /* 0x0004d0e201007387 */ /* 0x0005e20000100a00 */
[-C--:B------:R-:W-:Y:S01]  /*21ed0*/  LEA.HI.X.SX32 R207, R9, R0.reuse, 0x2, P1 ;  /* 0x0000000009cf7211 */ /* 0x080fe200008f16ff */
[----:B------:R-:W-:Y:S01]  /*21ee0*/  VIADD R252, R7, UR5 ;  /* 0x0000000507fc7c36 */ /* 0x000fe20008000000 */
[----:B------:R-:W-:Y:S01]  /*21ef0*/  LEA.HI.X.SX32 R205, R11, R0, 0x2, P5 ;  /* 0x000000000bcd7211 */ /* 0x000fe200028f16ff */
[----:B------:R-:W-:Y:S01]  /*21f00*/  IMAD.MOV.U32 R241, RZ, RZ, R49 ;  /* 0x000000fffff17224 */ /* 0x000fe200078e0031 */
[-C--:B------:R-:W-:Y:S01]  /*21f10*/  LEA R202, P1, R13, R2.reuse, 0x2 ;  /* 0x000000020dca7211 */ /* 0x080fe200078210ff */
[----:B------:R3:W-:Y:S01]  /*21f20*/  STL.64 [R1+0x4d8], R224 ;  /* 0x0004d8e001007387 */ /* 0x0007e20000100a00 */
[----:B------:R-:W-:Y:S01]  /*21f30*/  LEA R200, P5, R5, R2, 0x2 ;  /* 0x0000000205c87211 */ /* 0x000fe200078a10ff */
[----:B-1----:R-:W-:Y:S01]  /*21f40*/  IMAD.MOV.U32 R228, RZ, RZ, R60 ;  /* 0x000000ffffe47224 */ /* 0x002fe200078e003c */
[-C--:B------:R-:W-:Y:S01]  /*21f50*/  LEA.HI.X.SX32 R203, R13, R0.reuse, 0x2, P1 ;  /* 0x000000000dcb7211 */ /* 0x080fe200008f16ff */
[----:B------:R-:W-:Y:S01]  /*21f60*/  IMAD.MOV.U32 R229, RZ, RZ, R61 ;  /* 0x000000ffffe57224 */ /* 0x000fe200078e003d */
[----:B------:R-:W-:Y:S01]  /*21f70*/  LEA.HI.X.SX32 R201, R5, R0, 0x2, P5 ;  /* 0x0000000005c97211 */ /* 0x000fe200028f16ff */
[----:B------:R-:W-:Y:S01]  /*21f80*/  VIADD R5, R3, 0x5 ;  /* 0x0000000503057836 */ /* 0x000fe20000000000 */
[CC--:B------:R-:W-:Y:S01]  /*21f90*/  LEA R198, P1, R7.reuse, R2.reuse, 0x2 ;  /* 0x0000000207c67211 */ /* 0x0c0fe200078210ff */
[----:B--2---:R-:W-:Y:S01]  /*21fa0*/  IMAD.MOV.U32 R226, RZ, RZ, R58 ;  /* 0x000000ffffe27224 */ /* 0x004fe200078e003a */
[C---:B------:R-:W-:Y:S01]  /*21fb0*/  LEA R196, P5, R252.reuse, R2, 0x2 ;  /* 0x00000002fcc47211 */ /* 0x040fe200078a10ff */
[----:B------:R-:W-:Y:S01]  /*21fc0*/  IMAD.MOV.U32 R227, RZ, RZ, R59 ;  /* 0x000000ffffe37224 */ /* 0x000fe200078e003b */
[-C--:B------:R-:W-:Y:S01]  /*21fd0*/  LEA.HI.X.SX32 R199, R7, R0.reuse, 0x2, P1 ;  /* 0x0000000007c77211 */ /* 0x080fe200008f16ff */
[----:B------:R-:W-:Y:S01]  /*21fe0*/  IMAD.MOV.U32 R248, RZ, RZ, R56 ;  /* 0x000000fffff87224 */ /* 0x000fe200078e0038 */
[----:B------:R-:W-:Y:S01]  /*21ff0*/  LEA.HI.X.SX32 R197, R252, R0, 0x2, P5 ;  /* 0x00000000fcc57211 */ /* 0x000fe200028f16ff */
[----:B------:R-:W-:Y:S01]  /*22000*/  IMAD.MOV.U32 R249, RZ, RZ, R57 ;  /* 0x000000fffff97224 */ /* 0x000fe200078e0039 */
[----:B------:R-:W-:Y:S01]  /*22010*/  ISETP.LT.AND P1, PT, R4, UR14, !P0 ;  /* 0x0000000e04007c0c */ /* 0x000fe2000c721270 */
[----:B------:R-:W-:Y:S01]  /*22020*/  IMAD.MOV.U32 R234, RZ, RZ, R54 ;  /* 0x000000ffffea7224 */ /* 0x000fe200078e0036 */
[----:B------:R-:W-:Y:S01]  /*22030*/  ISETP.LT.AND P5, PT, R5, UR15, !P0 ;  /* 0x0000000f05007c0c */ /* 0x000fe2000c7a1270 */
[----:B------:R-:W-:-:S02]  /*22040*/  IMAD.MOV.U32 R235, RZ, RZ, R55 ;  /* 0x000000ffffeb7224 */ /* 0x000fc400078e0037 */
[----:B------:R-:W-:Y:S02]  /*22050*/  IMAD.MOV.U32 R239, RZ, RZ, R14 ;  /* 0x000000ffffef7224 */ /* 0x000fe400078e000e */
[----:B------:R-:W-:Y:S02]  /*22060*/  IMAD.MOV.U32 R246, RZ, RZ, R12 ;  /* 0x000000fffff67224 */ /* 0x000fe400078e000c */
[----:B------:R-:W-:Y:S02]  /*22070*/  IMAD.MOV.U32 R250, RZ, RZ, R10 ;  /* 0x000000fffffa7224 */ /* 0x000fe400078e000a */
[----:B---3--:R-:W-:Y:S02]  /*22080*/  IMAD.MOV.U32 R224, RZ, RZ, R52 ;  /* 0x000000ffffe07224 */ /* 0x008fe400078e0034 */
[----:B------:R-:W-:Y:S02]  /*22090*/  IMAD.MOV.U32 R225, RZ, RZ, R53 ;  /* 0x000000ffffe17224 */ /* 0x000fe400078e0035 */
[----:B------:R-:W-:-:S02]  /*220a0*/  IMAD.MOV.U32 R230, RZ, RZ, R50 ;  /* 0x000000ffffe67224 */ /* 0x000fc400078e0032 */
[----:B------:R-:W-:Y:S02]  /*220b0*/  IMAD.MOV.U32 R231, RZ, RZ, R51 ;  /* 0x000000ffffe77224 */ /* 0x000fe400078e0033 */
[----:B------:R-:W-:Y:S02]  /*220c0*/  IMAD.MOV.U32 R247, RZ, RZ, R8 ;  /* 0x000000fffff77224 */ /* 0x000fe400078e0008 */
[----:B------:R-:W1:Y:S01]  /*220d0*/  LDTM.x64 R4, tmem[UR12+0xc0] ;  /* 0x0000c00c000479ee */ /* 0x000e620008340000 */
[----:B------:R-:W-:Y:S01]  /*220e0*/  NOP ;  /* 0x0000000000007918 */ /* 0x000fe20000000000 */
[----:B------:R2:W-:Y:S04]  /*220f0*/  @P4 STG.E desc[UR28][R240.64], R237 ;  /* 0x000000edf0004986 */ /* 0x0005e8000c10191c */
[----:B--2---:R-:W2:Y:S01]  /*22100*/  LDL.LU.64 R240, [R1+0x4e8] ;  /* 0x0004e80001f07983 */ /* 0x004ea20000300a00 */
[----:B------:R-:W-:-:S03]  /*22110*/  VIADD R233, R3, 0x6 ;  /* 0x0000000603e97836 */ /* 0x000fc60000000000 */
[----:B------:R3:W-:Y:S02]  /*22120*/  @P3 STG.E desc[UR28][R224.64], R239 ;  /* 0x000000efe0003986 */ /* 0x0007e4000c10191c */
[----:B------:R-:W-:Y:S01]  /*22130*/  ISETP.LT.AND P4, PT, R233, UR4, !P0 ;  /* 0x00000004e9007c0c */ /* 0x000fe2000c781270 */
[----:B------:R-:W1:Y:S01]  /*22140*/  LDCU UR4, c[0x0][0x39c] ;  /* 0x00007380ff0477ac */ /* 0x000e620008000800 */
[----:B------:R4:W-:Y:S04]  /*22150*/  @P6 STG.E desc[UR28][R248.64], R250 ;  /* 0x000000faf8006986 */ /* 0x0009e8000c10191c */
[----:B------:R1:W-:Y:S04]  /*22160*/  @P2 STG.E desc[UR28][R226.64], R243 ;  /* 0x000000f3e2002986 */ /* 0x0003e8000c10191c */
[----:B------:R-:W-:Y:S01]  /*22170*/  @P1 STG.E desc[UR28][R228.64], R245 ;  /* 0x000000f5e4001986 */ /* 0x000fe2000c10191c */
[----:B---3--:R-:W-:-:S03]  /*22180*/  VIADD R224, R3, 0x7 ;  /* 0x0000000703e07836 */ /* 0x008fc60000000000 */
[----:B----4-:R-:W3:Y:S04]  /*22190*/  LDL.LU.64 R248, [R1+0x1d0] ;  /* 0x0001d00001f87983 */ /* 0x010ee80000300a00 */
[----:B------:R-:W3:Y:S01]  /*221a0*/  LDL.LU R250, [R1+0x20] ;  /* 0x0000200001fa7983 */ /* 0x000ee20000300800 */
[----:B-1----:R-:W-:Y:S01]  /*221b0*/  ISETP.LT.AND P3, PT, R224, UR4, !P0 ;  /* 0x00000004e0007c0c */ /* 0x002fe2000c761270 */
[----:B------:R-:W1:Y:S02]  /*221c0*/  LDCU UR4, c[0x0][0x39c] ;  /* 0x00007380ff0477ac */ /* 0x000e640008000800 */
[----:B------:R-:W4:Y:S04]  /*221d0*/  LDL.LU.64 R226, [R1+0x1c8] ;  /* 0x0001c80001e27983 */ /* 0x000f280000300a00 */
[----:B------:R-:W4:Y:S01]  /*221e0*/  LDL.LU R243, [R1+0x24] ;  /* 0x0000240001f37983 */ /* 0x000f220000300800 */
[----:B------:R-:W-:-:S05]  /*221f0*/  VIADD R224, R3, 0x8 ;  /* 0x0000000803e07836 */ /* 0x000fca0000000000 */
[----:B-1----:R-:W-:Y:S01]  /*22200*/  ISETP.LT.AND P6, PT, R224, UR4, !P0 ;  /* 0x00000004e0007c0c */ /* 0x002fe2000c7c1270 */
[----:B------:R-:W1:Y:S01]  /*22210*/  LDCU UR4, c[0x0][0x39c] ;  /* 0x00007380ff0477ac */ /* 0x000e620008000800 */
[----:B--2---:R2:W-:Y:S04]  /*22220*/  @P5 STG.E desc[UR28][R240.64], R251 ;  /* 0x000000fbf0005986 */ /* 0x0045e8000c10191c */
[----:B--2---:R-:W2:Y:S04]  /*22230*/  LDL.LU.64 R240, [R1+0x1c0] ;  /* 0x0001c00001f07983 */ /* 0x004ea80000300a00 */
[----:B------:R-:W2:Y:S04]  /*22240*/  LDL.LU R251, [R1+0x28] ;  /* 0x0000280001fb7983 */ /* 0x000ea80000300800 */
[----:B------:R1:W-:Y:S04]  /*22250*/  @P4 STG.E desc[UR28][R230.64], R247 ;  /* 0x000000f7e6004986 */ /* 0x0003e8000c10191c */
[----:B------:R-:W5:Y:S01]  /*22260*/  LDL.LU.64 R228, [R1+0x1b8] ;  /* 0x0001b80001e47983 */ /* 0x000f620000300a00 */
[----:B------:R-:W-:-:S03]  /*22270*/  VIADD R224, R3, 0x9 ;  /* 0x0000000903e07836 */ /* 0x000fc60000000000 */
[----:B-1----:R-:W5:Y:S02]  /*22280*/  LDL.LU R247, [R1+0x2c] ;  /* 0x00002c0001f77983 */ /* 0x002f640000300800 */
[----:B------:R-:W-:Y:S01]  /*22290*/  ISETP.LT.AND P2, PT, R224, UR4, !P0 ;  /* 0x00000004e0007c0c */ /* 0x000fe2000c741270 */
[----:B------:R-:W1:Y:S01]  /*222a0*/  LDCU UR4, c[0x0][0x39c] ;  /* 0x00007380ff0477ac */ /* 0x000e620008000800 */
[----:B------:R3:W-:Y:S04]  /*222b0*/  @P3 STG.E desc[UR28][R234.64], R246 ;  /* 0x000000f6ea003986 */ /* 0x0007e8000c10191c */
[----:B------:R-:W5:Y:S01]  /*222c0*/  LDL.LU.64 R230, [R1+0x1b0] ;  /* 0x0001b00001e67983 */ /* 0x000f620000300a00 */
[----:B------:R-:W-:-:S03]  /*222d0*/  VIADD R224, R3, 0xa ;  /* 0x0000000a03e07836 */ /* 0x000fc60000000000 */
[----:B---3--:R-:W3:Y:S02]  /*222e0*/  LDL.LU R246, [R1+0x30] ;  /* 0x0000300001f67983 */ /* 0x008ee40000300800 */
[----:B-1----:R-:W-:Y:S02]  /*222f0*/  ISETP.LT.AND P1, PT, R224, UR4, !P0 ;  /* 0x00000004e0007c0c */ /* 0x002fe4000c721270 */
[----:B------:R-:W3:Y:S01]  /*22300*/  LDL.LU.64 R234, [R1+0x1a8] ;  /* 0x0001a80001ea7983 */ /* 0x000ee20000300a00 */
[----:B------:R-:W1:Y:S03]  /*22310*/  LDCU UR4, c[0x0][0x39c] ;  /* 0x00007380ff0477ac */ /* 0x000e660008000800 */
[----:B------:R-:W3:Y:S04]  /*22320*/  LDL.LU R245, [R1+0x34] ;  /* 0x0000340001f57983 */ /* 0x000ee80000300800 */
[----:B------:R1:W-:Y:S04]  /*22330*/  @P6 STG.E desc[UR28][R248.64], R250 ;  /* 0x000000faf8006986 */ /* 0x0003e8000c10191c */
[----:B----4-:R4:W-:Y:S04]  /*22340*/  @P2 STG.E desc[UR28][R226.64], R243 ;  /* 0x000000f3e2002986 */ /* 0x0109e8000c10191c */
[----:B-1----:R-:W3:Y:S04]  /*22350*/  LDL.LU.64 R248, [R1+0x1a0] ;  /* 0x0001a00001f87983 */ /* 0x002ee80000300a00 */
[----:B------:R-:W3:Y:S04]  /*22360*/  LDL.LU R250, [R1+0x38] ;  /* 0x0000380001fa7983 */ /* 0x000ee80000300800 */
[----:B----4-:R-:W4:Y:S04]  /*22370*/  LDL.LU.64 R226, [R1+0x198] ;  /* 0x0001980001e27983 */ /* 0x010f280000300a00 */
[----:B------:R-:W4:Y:S01]  /*22380*/  LDL.LU R243, [R1+0x3c] ;  /* 0x00003c0001f37983 */ /* 0x000f220000300800 */
[----:B------:R-:W-:-:S05]  /*22390*/  VIADD R224, R3, 0xb ;  /* 0x0000000b03e07836 */ /* 0x000fca0000000000 */
[----:B------:R-:W-:Y:S01]  /*223a0*/  ISETP.LT.AND P5, PT, R224, UR4, !P0 ;  /* 0x00000004e0007c0c */ /* 0x000fe2000c7a1270 */
[----:B------:R-:W1:Y:S01]  /*223b0*/  LDCU UR4, c[0x0][0x39c] ;  /* 0x00007380ff0477ac */ /* 0x000e620008000800 */
[C---:B------:R-:W-:Y:S01]  /*223c0*/  VIADD R224, R3.reuse, 0xc ;  /* 0x0000000c03e07836 */ /* 0x040fe20000000000 */
[----:B--2---:R2:W-:Y:S04]  /*223d0*/  @P1 STG.E desc[UR28][R240.64], R251 ;  /* 0x000000fbf0001986 */ /* 0x0045e8000c10191c */
[----:B--2---:R-:W2:Y:S04]  /*223e0*/  LDL.LU.64 R240, [R1+0x190] ;  /* 0x0001900001f07983 */ /* 0x004ea80000300a00 */
[----:B------:R-:W2:Y:S01]  /*223f0*/  LDL.LU R251, [R1+0x40] ;  /* 0x0000400001fb7983 */ /* 0x000ea20000300800 */
[----:B-1----:R-:W-:Y:S01]  /*22400*/  ISETP.LT.AND P4, PT, R224, UR4, !P0 ;  /* 0x00000004e0007c0c */ /* 0x002fe2000c781270 */
[----:B------:R-:W1:Y:S01]  /*22410*/  LDCU UR4, c[0x0][0x39c] ;  /* 0x00007380ff0477ac */ /* 0x000e620008000800 */
[----:B------:R-:W-:-:S05]  /*22420*/  VIADD R224, R3, 0xd ;  /* 0x0000000d03e07836 */ /* 0x000fca0000000000 */
[----:B-1----:R-:W-:Y:S01]  /*22430*/  ISETP.LT.AND P3, PT, R224, UR4, !P0 ;  /* 0x00000004e0007c0c */ /* 0x002fe2000c761270 */
[----:B------:R-:W1:Y:S01]  /*22440*/  LDCU UR4, c[0x0][0x39c] ;  /* 0x00007380ff0477ac */ /* 0x000e620008000800 */
[C---:B------:R-:W-:Y:S01]  /*22450*/  VIADD R224, R3.reuse, 0xe ;  /* 0x0000000e03e07836 */ /* 0x040fe20000000000 */
[----:B-----5:R5:W-:Y:S04]  /*22460*/  @P5 STG.E desc[UR28][R228.64], R247 ;  /* 0x000000f7e4005986 */ /* 0x020be8000c10191c */
[----:B-----5:R-:W5:Y:S01]  /*22470*/  LDL.LU.64 R228, [R1+0x188] ;  /* 0x0001880001e47983 */ /* 0x020f620000300a00 */
[----:B-1----:R-:W-:Y:S01]  /*22480*/  ISETP.LT.AND P6, PT, R224, UR4, !P0 ;  /* 0x00000004e0007c0c */ /* 0x002fe2000c7c1270 */
[----:B------:R-:W1:Y:S02]  /*22490*/  LDCU UR4, c[0x0][0x39c] ;  /* 0x00007380ff0477ac */ /* 0x000e640008000800 */
[----:B------:R-:W5:Y:S01]  /*224a0*/  LDL.LU R247, [R1+0x44] ;  /* 0x0000440001f77983 */ /* 0x000f620000300800 */
[----:B------:R-:W-:-:S03]  /*224b0*/  VIADD R224, R3, 0xf ;  /* 0x0000000f03e07836 */ /* 0x000fc60000000000 */
[----:B---3--:R3:W-:Y:S04]  /*224c0*/  @P4 STG.E desc[UR28][R230.64], R246 ;  /* 0x000000f6e6004986 */ /* 0x0087e8000c10191c */
[----:B---3--:R-:W3:Y:S01]  /*224d0*/  LDL.LU.64 R230, [R1+0x180] ;  /* 0x0001800001e67983 */ /* 0x008ee20000300a00 */
[----:B-1----:R-:W-:Y:S01]  /*224e0*/  ISETP.LT.AND P2, PT, R224, UR4, !P0 ;  /* 0x00000004e0007c0c */ /* 0x002fe2000c741270 */
[----:B------:R-:W1:Y:S02]  /*224f0*/  LDCU UR4, c[0x0][0x39c] ;  /* 0x00007380ff0477ac */ /* 0x000e640008000800 */
[----:B------:R-:W3:Y:S01]  /*22500*/  LDL.LU R246, [R1+0x48] ;  /* 0x0000480001f67983 */ /* 0x000ee20000300800 */
[----:B------:R-:W-:-:S03]  /*22510*/  VIADD R224, R3, 0x10 ;  /* 0x0000001003e07836 */ /* 0x000fc60000000000 */
[----:B------:R1:W-:Y:S02]  /*22520*/  @P3 STG.E desc[UR28][R234.64], R245 ;  /* 0x000000f5ea003986 */ /* 0x0003e4000c10191c */
        /* <DEDUP_REMOVED lines=10> */
[----:B------:R-:W-:-:S03]  /*225d0*/  VIADD R224, R3, 0x11 ;  /* 0x0000001103e07836 */ /* 0x000fc60000000000 */
[----:B--2---:R1:W-:Y:S04]  /*225e0*/  @P1 STG.E desc[UR28][R240.64], R251 ;  /* 0x000000fbf0001986 */ /* 0x0043e8000c10191c */
[----:B-1----:R-:W2:Y:S04]  /*225f0*/  LDL.LU.64 R240, [R1+0x160] ;  /* 0x0001600001f07983 */ /* 0x002ea80000300a00 */
[----:B------:R-:W2:Y:S01]  /*22600*/  LDL.LU R251, [R1+0x58] ;  /* 0x0000580001fb7983 */ /* 0x000ea20000300800 */
[----:B------:R-:W-:Y:S01]  /*22610*/  ISETP.LT.AND P5, PT, R224, UR4, !P0 ;  /* 0x00000004e0007c0c */ /* 0x000fe2000c7a1270 */
[----:B------:R-:W1:Y:S01]  /*22620*/  LDCU UR4, c[0x0][0x39c] ;  /* 0x00007380ff0477ac */ /* 0x000e620008000800 */
[----:B------:R-:W-:-:S05]  /*22630*/  VIADD R224, R3, 0x12 ;  /* 0x0000001203e07836 */ /* 0x000fca0000000000 */
        /* <DEDUP_REMOVED lines=24> */
[----:B----4-:R-:W-:Y:S04]  /*227c0*/  @P2 STG.E desc[UR28][R226.64], R243 ;  /* 0x000000f3e2002986 */ /* 0x010fe8000c10191c */
[----:B-1----:R-:W4:Y:S04]  /*227d0*/  LDL.LU.64 R248, [R1+0x140] ;  /* 0x0001400001f87983 */ /* 0x002f280000300a00 */
        /* <DEDUP_REMOVED lines=24> */
[----:B-1----:R-:W-:Y:S01]  /*22960*/  ISETP.LT.AND P5, PT, R224, UR4, !P0 ;  /* 0x00000004e0007c0c */ /* 0x002fe2000c7a1270 */
[----:B------:R-:W1:Y:S01]  /*22970*/  LDCU UR4, c[0x0][0x39c] ;  /* 0x00007380ff0477ac */ /* 0x000e620008000800 */
[C---:B-----5:R-:W-:Y:S01]  /*22980*/  VIADD R228, R3.reuse, 0x1e ;  /* 0x0000001e03e47836 */ /* 0x060fe20000000000 */
[----:B---3--:R3:W-:Y:S04]  /*22990*/  @P4 STG.E desc[UR28][R230.64], R246 ;  /* 0x000000f6e6004986 */ /* 0x0087e8000c10191c */
[----:B------:R-:W5:Y:S04]  /*229a0*/  LDL.LU.64 R224, [R1+0x130] ;  /* 0x0001300001e07983 */ /* 0x000f680000300a00 */
[----:B------:R-:W5:Y:S01]  /*229b0*/  LDL.LU R239, [R1+0x70] ;  /* 0x0000700001ef7983 */ /* 0x000f620000300800 */
[----:B---3--:R-:W-:-:S03]  /*229c0*/  VIADD R230, R3, 0x1f ;  /* 0x0000001f03e67836 */ /* 0x008fc60000000000 */
[----:B------:R-:W3:Y:S01]  /*229d0*/  LDL.LU.64 R226, [R1+0x128] ;  /* 0x0001280001e27983 */ /* 0x000ee20000300a00 */
[----:B-1----:R-:W-:Y:S01]  /*229e0*/  ISETP.LT.AND P4, PT, R228, UR4, !P0 ;  /* 0x00000004e4007c0c */ /* 0x002fe2000c781270 */
[----:B------:R-:W1:Y:S02]  /*229f0*/  LDCU UR4, c[0x0][0x39c] ;  /* 0x00007380ff0477ac */ /* 0x000e640008000800 */
[----:B------:R-:W3:Y:S04]  /*22a00*/  LDL.LU R246, [R1+0x74] ;  /* 0x0000740001f67983 */ /* 0x000ee80000300800 */
[----:B------:R-:W3:Y:S04]  /*22a10*/  LDL.LU.64 R228, [R1+0x120] ;  /* 0x0001200001e47983 */ /* 0x000ee80000300a00 */
[----:B------:R4:W-:Y:S04]  /*22a20*/  @P3 STG.E desc[UR28][R234.64], R245 ;  /* 0x000000f5ea003986 */ /* 0x0009e8000c10191c */
[----:B------:R-:W3:Y:S01]  /*22a30*/  LDL.LU R247, [R1+0x78] ;  /* 0x0000780001f77983 */ /* 0x000ee20000300800 */
[----:B-1----:R-:W-:-:S03]  /*22a40*/  ISETP.LT.AND P3, PT, R230, UR4, !P0 ;  /* 0x00000004e6007c0c */ /* 0x002fc6000c761270 */
[----:B----4-:R1:W-:Y:S01]  /*22a50*/  @P6 STG.E desc[UR28][R248.64], R250 ;  /* 0x000000faf8006986 */ /* 0x0103e2000c10191c */
[----:B------:R-:W4:Y:S03]  /*22a60*/  LDCU UR4, c[0x0][0x39c] ;  /* 0x00007380ff0477ac */ /* 0x000f260008000800 */
[----:B------:R-:W3:Y:S04]  /*22a70*/  LDL.LU.64 R230, [R1+0x118] ;  /* 0x0001180001e67983 */ /* 0x000ee80000300a00 */
[----:B------:R-:W3:Y:S04]  /*22a80*/  LDL.LU R245, [R1+0x7c] ;  /* 0x00007c0001f57983 */ /* 0x000ee80000300800 */
[----:B------:R-:W3:Y:S04]  /*22a90*/  LDL.LU.64 R234, [R1+0x110] ;  /* 0x0001100001ea7983 */ /* 0x000ee80000300a00 */
[----:B------:R-:W3:Y:S04]  /*22aa0*/  LDL.LU R243, [R1+0x80] ;  /* 0x0000800001f37983 */ /* 0x000ee80000300800 */
[----:B-1----:R-:W3:Y:S04]  /*22ab0*/  LDL.LU.64 R248, [R1+0x108] ;  /* 0x0001080001f87983 */ /* 0x002ee80000300a00 */
[----:B------:R-:W3:Y:S04]  /*22ac0*/  LDL.LU R237, [R1+0x84] ;  /* 0x0000840001ed7983 */ /* 0x000ee80000300800 */
[----:B--2---:R1:W-:Y:S04]  /*22ad0*/  @P2 STG.E desc[UR28][R240.64], R251 ;  /* 0x000000fbf0002986 */ /* 0x0043e8000c10191c */
[----:B-1----:R-:W2:Y:S04]  /*22ae0*/  LDL.LU R240, [R1+0x4e0] ;  /* 0x0004e00001f07983 */ /* 0x002ea80000300800 */
[----:B------:R-:W2:Y:S04]  /*22af0*/  LDL.LU.64 R250, [R1+0x100] ;  /* 0x0001000001fa7983 */ /* 0x000ea80000300a00 */
[----:B------:R-:W2:Y:S01]  /*22b00*/  LDL.LU R241, [R1+0x88] ;  /* 0x0000880001f17983 */ /* 0x000ea20000300800 */
[----:B------:R-:W-:-:S05]  /*22b10*/  VIADD R233, R3, 0x20 ;  /* 0x0000002003e97836 */ /* 0x000fca0000000000 */
[----:B----4-:R-:W-:Y:S01]  /*22b20*/  ISETP.LT.AND P6, PT, R233, UR4, !P0 ;  /* 0x00000004e9007c0c */ /* 0x010fe2000c7c1270 */
[----:B------:R-:W1:Y:S01]  /*22b30*/  LDCU UR4, c[0x0][0x39c] ;  /* 0x00007380ff0477ac */ /* 0x000e620008000800 */
[----:B------:R-:W-:-:S05]  /*22b40*/  VIADD R233, R3, 0x21 ;  /* 0x0000002103e97836 */ /* 0x000fca0000000000 */
[----:B-1----:R-:W-:Y:S01]  /*22b50*/  ISETP.LT.AND P2, PT, R233, UR4, !P0 ;  /* 0x00000004e9007c0c */ /* 0x002fe2000c741270 */
[----:B------:R-:W1:Y:S01]  /*22b60*/  LDCU UR4, c[0x0][0x39c] ;  /* 0x00007380ff0477ac */ /* 0x000e620008000800 */
[----:B------:R-:W-:Y:S01]  /*22b70*/  VIADD R233, R3, 0x22 ;  /* 0x0000002203e97836 */ /* 0x000fe20000000000 */
[----:B-----5:R4:W-:Y:S04]  /*22b80*/  @P1 STG.E desc[UR28][R224.64], R239 ;  /* 0x000000efe0001986 */ /* 0x0209e8000c10191c */
[----:B-1----:R-:W-:Y:S01]  /*22b90*/  ISETP.LT.AND P1, PT, R233, UR4, !P0 ;  /* 0x00000004e9007c0c */ /* 0x002fe2000c721270 */
[----:B------:R-:W1:Y:S01]  /*22ba0*/  LDCU UR4, c[0x0][0x39c] ;  /* 0x00007380ff0477ac */ /* 0x000e620008000800 */
[----:B---3--:R3:W-:Y:S04]  /*22bb0*/  @P5 STG.E desc[UR28][R226.64], R246 ;  /* 0x000000f6e2005986 */ /* 0x0087e8000c10191c */
[----:B----4-:R-:W4:Y:S04]  /*22bc0*/  LDL.LU.64 R224, [R1+0x4d8] ;  /* 0x0004d80001e07983 */ /* 0x010f280000300a00 */
[----:B------:R-:W5:Y:S04]  /*22bd0*/  LDL.LU R239, [R1+0x8c] ;  /* 0x00008c0001ef7983 */ /* 0x000f680000300800 */
[----:B---3--:R-:W3:Y:S04]  /*22be0*/  LDL.LU.64 R226, [R1+0x4d0] ;  /* 0x0004d00001e27983 */ /* 0x008ee80000300a00 */
[----:B------:R-:W3:Y:S04]  /*22bf0*/  LDL.LU R246, [R1+0x4c8] ;  /* 0x0004c80001f67983 */ /* 0x000ee80000300800 */
[----:B------:R1:W-:Y:S04]  /*22c00*/  @P4 STG.E desc[UR28][R228.64], R247 ;  /* 0x000000f7e4004986 */ /* 0x0003e8000c10191c */
[----:B------:R1:W-:Y:S04]  /*22c10*/  @P3 STG.E desc[UR28][R230.64], R245 ;  /* 0x000000f5e6003986 */ /* 0x0003e8000c10191c */
[----:B-1----:R-:W3:Y:S04]  /*22c20*/  LDL.LU.64 R228, [R1+0x4c0] ;  /* 0x0004c00001e47983 */ /* 0x002ee80000300a00 */
[----:B------:R-:W3:Y:S04]  /*22c30*/  LDL.LU R247, [R1+0x90] ;  /* 0x0000900001f77983 */ /* 0x000ee80000300800 */
[----:B------:R-:W3:Y:S04]  /*22c40*/  LDL.LU.64 R230, [R1+0x4b8] ;  /* 0x0004b80001e67983 */ /* 0x000ee80000300a00 */
[----:B------:R-:W3:Y:S04]  /*22c50*/  LDL.LU R245, [R1+0x94] ;  /* 0x0000940001f57983 */ /* 0x000ee80000300800 */
[----:B------:R1:W-:Y:S04]  /*22c60*/  @P6 STG.E desc[UR28][R234.64], R243 ;  /* 0x000000f3ea006986 */ /* 0x0003e8000c10191c */
[----:B------:R1:W-:Y:S04]  /*22c70*/  @P2 STG.E desc[UR28][R248.64], R237 ;  /* 0x000000edf8002986 */ /* 0x0003e8000c10191c */
[----:B-1----:R-:W3:Y:S04]  /*22c80*/  LDL.LU R234, [R1+0x4b0] ;  /* 0x0004b00001ea7983 */ /* 0x002ee80000300800 */
[----:B------:R-:W3:Y:S04]  /*22c90*/  LDL.LU R243, [R1+0x98] ;  /* 0x0000980001f37983 */ /* 0x000ee80000300800 */
[----:B------:R-:W3:Y:S04]  /*22ca0*/  LDL.LU.64 R248, [R1+0x4a8] ;  /* 0x0004a80001f87983 */ /* 0x000ee80000300a00 */
[----:B--2---:R1:W-:Y:S04]  /*22cb0*/  @P1 STG.E desc[UR28][R250.64], R241 ;  /* 0x000000f1fa001986 */ /* 0x0043e8000c10191c */
[----:B-1----:R-:W5:Y:S01]  /*22cc0*/  LDL.LU.64 R250, [R1+0x4a0] ;  /* 0x0004a00001fa7983 */ /* 0x002f620000300a00 */
[----:B------:R-:W-:-:S03]  /*22cd0*/  VIADD R233, R3, 0x23 ;  /* 0x0000002303e97836 */ /* 0x000fc60000000000 */
[----:B------:R-:W2:Y:S02]  /*22ce0*/  LDL.LU R241, [R1+0x9c] ;  /* 0x00009c0001f17983 */ /* 0x000ea40000300800 */
        /* <DEDUP_REMOVED lines=22> */
[----:B-----5:R-:W5:Y:S04]  /*22e50*/  LDL.LU R239, [R1+0xa0] ;  /* 0x0000a00001ef7983 */ /* 0x020f680000300800 */
[----:B------:R-:W2:Y:S04]  /*22e60*/  LDL.LU R237, [R1+0xa4] ;  /* 0x0000a40001ed7983 */ /* 0x000ea80000300800 */
[----:B------:R-:W2:Y:S04]  /*22e70*/  LDL.LU R235, [R1+0xa8] ;  /* 0x0000a80001eb7983 */ /* 0x000ea80000300800 */
[----:B------:R-:W2:Y:S04]  /*22e80*/  LDL.LU R233, [R1+0xac] ;  /* 0x0000ac0001e97983 */ /* 0x000ea80000300800 */
[----:B------:R-:W2:Y:S04]  /*22e90*/  LDL.LU R251, [R1+0xfc] ;  /* 0x0000fc0001fb7983 */ /* 0x000ea80000300800 */
[----:B---3--:R-:W3:Y:S01]  /*22ea0*/  LDL.LU R247, [R1+0x498] ;  /* 0x0004980001f77983 */ /* 0x008ee20000300800 */
[----:B------:R-:W-:-:S03]  /*22eb0*/  VIADD R250, R3, 0x2a ;  /* 0x0000002a03fa7836 */ /* 0x000fc60000000000 */
[----:B------:R-:W2:Y:S02]  /*22ec0*/  LDL.LU R249, [R1+0xf8] ;  /* 0x0000f80001f97983 */ /* 0x000ea40000300800 */
[----:B-1----:R-:W-:Y:S01]  /*22ed0*/  ISETP.LT.AND P4, PT, R250, UR4, !P0 ;  /* 0x00000004fa007c0c */ /* 0x002fe2000c781270 */
[----:B------:R-:W1:Y:S01]  /*22ee0*/  LDCU UR4, c[0x0][0x39c] ;  /* 0x00007380ff0477ac */ /* 0x000e620008000800 */
[----:B------:R-:W2:Y:S04]  /*22ef0*/  LDL.LU R250, [R1+0xf4] ;  /* 0x0000f40001fa7983 */ /* 0x000ea80000300800 */
[----:B---3--:R3:W-:Y:S04]  /*22f00*/  @P3 STG.E desc[UR28][R246.64], R245 ;  /* 0x000000f5f6003986 */ /* 0x0087e8000c10191c */
[----:B---3--:R-:W3:Y:S01]  /*22f10*/  LDL.LU R245, [R1+0x494] ;  /* 0x0004940001f57983 */ /* 0x008ee20000300800 */
[----:B------:R-:W-:-:S03]  /*22f20*/  VIADD R248, R3, 0x2b ;  /* 0x0000002b03f87836 */ /* 0x000fc60000000000 */
[----:B------:R-:W2:Y:S02]  /*22f30*/  LDL.LU R247, [R1+0xf0] ;  /* 0x0000f00001f77983 */ /* 0x000ea40000300800 */
[----:B-1----:R-:W-:Y:S01]  /*22f40*/  ISETP.LT.AND P3, PT, R248, UR4, !P0 ;  /* 0x00000004f8007c0c */ /* 0x002fe2000c761270 */
[----:B------:R-:W1:Y:S01]  /*22f50*/  LDCU UR4, c[0x0][0x39c] ;  /* 0x00007380ff0477ac */ /* 0x000e620008000800 */
[----:B------:R-:W2:Y:S04]  /*22f60*/  LDL.LU R248, [R1+0xec] ;  /* 0x0000ec0001f87983 */ /* 0x000ea80000300800 */
[----:B---3--:R3:W-:Y:S04]  /*22f70*/  @P6 STG.E desc[UR28][R244.64], R243 ;  /* 0x000000f3f4006986 */ /* 0x0087e8000c10191c */
[----:B---3--:R-:W2:Y:S01]  /*22f80*/  LDL.LU R243, [R1+0x490] ;  /* 0x0004900001f37983 */ /* 0x008ea20000300800 */
[----:B------:R-:W-:-:S03]  /*22f90*/  VIADD R246, R3, 0x2c ;  /* 0x0000002c03f67836 */ /* 0x000fc60000000000 */
[----:B------:R-:W3:Y:S02]  /*22fa0*/  LDL.LU R245, [R1+0xe8] ;  /* 0x0000e80001f57983 */ /* 0x000ee40000300800 */
[----:B-1----:R-:W-:Y:S01]  /*22fb0*/  ISETP.LT.AND P6, PT, R246, UR4, !P0 ;  /* 0x00000004f6007c0c */ /* 0x002fe2000c7c1270 */
[----:B------:R-:W1:Y:S01]  /*22fc0*/  LDCU UR4, c[0x0][0x39c] ;  /* 0x00007380ff0477ac */ /* 0x000e620008000800 */
[----:B------:R-:W3:Y:S04]  /*22fd0*/  LDL.LU R246, [R1+0xe4] ;  /* 0x0000e40001f67983 */ /* 0x000ee80000300800 */
[----:B--2---:R2:W-:Y:S04]  /*22fe0*/  @P2 STG.E desc[UR28][R242.64], R241 ;  /* 0x000000f1f2002986 */ /* 0x0045e8000c10191c */
[----:B--2---:R-:W5:Y:S01]  /*22ff0*/  LDL.LU R241, [R1+0x48c] ;  /* 0x00048c0001f17983 */ /* 0x004f620000300800 */
[----:B------:R-:W-:-:S03]  /*23000*/  VIADD R244, R3, 0x2d ;  /* 0x0000002d03f47836 */ /* 0x000fc60000000000 */
[----:B------:R-:W2:Y:S02]  /*23010*/  LDL.LU R243, [R1+0xe0] ;  /* 0x0000e00001f37983 */ /* 0x000ea40000300800 */
[----:B-1----:R-:W-:Y:S01]  /*23020*/  ISETP.LT.AND P2, PT, R244, UR4, !P0 ;  /* 0x00000004f4007c0c */ /* 0x002fe2000c741270 */
[----:B------:R-:W1:Y:S01]  /*23030*/  LDCU UR4, c[0x0][0x39c] ;  /* 0x00007380ff0477ac */ /* 0x000e620008000800 */
[----:B------:R-:W2:Y:S04]  /*23040*/  LDL.LU R244, [R1+0xdc] ;  /* 0x0000dc0001f47983 */ /* 0x000ea80000300800 */
[----:B-----5:R5:W-:Y:S04]  /*23050*/  @P1 STG.E desc[UR28][R240.64], R239 ;  /* 0x000000eff0001986 */ /* 0x020be8000c10191c */
[----:B-----5:R-:W5:Y:S01]  /*23060*/  LDL.LU R239, [R1+0x488] ;  /* 0x0004880001ef7983 */ /* 0x020f620000300800 */
        /* <DEDUP_REMOVED lines=11> */
[----:B------:R-:W2:Y:S01]  /*23120*/  LDL.LU R240, [R1+0xcc] ;  /* 0x0000cc0001f07983 */ /* 0x000ea20000300800 */
[----:B------:R-:W-:-:S03]  /*23130*/  VIADD R238, R3, 0x30 ;  /* 0x0000003003ee7836 */ /* 0x000fc60000000000 */
[----:B-----5:R5:W-:Y:S04]  /*23140*/  @P4 STG.E desc[UR28][R236.64], R235 ;  /* 0x000000ebec004986 */ /* 0x020be8000c10191c */
[----:B-----5:R-:W5:Y:S01]  /*23150*/  LDL.LU R235, [R1+0x480] ;  /* 0x0004800001eb7983 */ /* 0x020f620000300800 */
[----:B-1----:R-:W-:Y:S01]  /*23160*/  ISETP.LT.AND P4, PT, R238, UR4, !P0 ;  /* 0x00000004ee007c0c */ /* 0x002fe2000c781270 */
[----:B------:R-:W1:Y:S01]  /*23170*/  LDCU UR4, c[0x0][0x39c] ;  /* 0x00007380ff0477ac */ /* 0x000e620008000800 */
[C---:B------:R-:W-:Y:S01]  /*23180*/  VIADD R236, R3.reuse, 0x31 ;  /* 0x0000003103ec7836 */ /* 0x040fe20000000000 */
[----:B------:R-:W2:Y:S04]  /*23190*/  LDL.LU R237, [R1+0xc8] ;  /* 0x0000c80001ed7983 */ /* 0x000ea80000300800 */
[----:B------:R-:W2:Y:S04]  /*231a0*/  LDL.LU R238, [R1+0xc4] ;  /* 0x0000c40001ee7983 */ /* 0x000ea80000300800 */
[----:B-----5:R5:W-:Y:S01]  /*231b0*/  @P3 STG.E desc[UR28][R234.64], R233 ;  /* 0x000000e9ea003986 */ /* 0x020be2000c10191c */
[----:B-1----:R-:W-:Y:S01]  /*231c0*/  ISETP.LT.AND P3, PT, R236, UR4, !P0 ;  /* 0x00000004ec007c0c */ /* 0x002fe2000c761270 */
[----:B------:R-:W1:Y:S02]  /*231d0*/  LDCU UR4, c[0x0][0x39c] ;  /* 0x00007380ff0477ac */ /* 0x000e640008000800 */
[----:B-----5:R-:W5:Y:S04]  /*231e0*/  LDL.LU R233, [R1+0x47c] ;  /* 0x00047c0001e97983 */ /* 0x020f680000300800 */
[----:B------:R-:W4:Y:S04]  /*231f0*/  LDL.LU R235, [R1+0xc0] ;  /* 0x0000c00001eb7983 */ /* 0x000f280000300800 */
[----:B------:R-:W5:Y:S01]  /*23200*/  LDL.LU R236, [R1+0xb0] ;  /* 0x0000b00001ec7983 */ /* 0x000f620000300800 */
[----:B------:R-:W-:-:S03]  /*23210*/  VIADD R234, R3, 0x32 ;  /* 0x0000003203ea7836 */ /* 0x000fc60000000000 */
[----:B-----5:R5:W-:Y:S02]  /*23220*/  @P6 STG.E desc[UR28][R232.64], R236 ;  /* 0x000000ece8006986 */ /* 0x020be4000c10191c */
[----:B-1----:R-:W-:Y:S01]  /*23230*/  ISETP.LT.AND P6, PT, R234, UR4, !P0 ;  /* 0x00000004ea007c0c */ /* 0x002fe2000c7c1270 */
[----:B------:R-:W1:Y:S01]  /*23240*/  LDCU UR4, c[0x0][0x39c] ;  /* 0x00007380ff0477ac */ /* 0x000e620008000800 */
[----:B-----5:R-:W5:Y:S04]  /*23250*/  LDL.LU R232, [R1+0xb8] ;  /* 0x0000b80001e87983 */ /* 0x020f680000300800 */
[----:B------:R-:W2:Y:S04]  /*23260*/  LDL.LU R233, [R1+0xbc] ;  /* 0x0000bc0001e97983 */ /* 0x000ea80000300800 */
[----:B------:R-:W2:Y:S01]  /*23270*/  LDL.LU R234, [R1+0xb4] ;  /* 0x0000b40001ea7983 */ /* 0x000ea20000300800 */
[----:B------:R-:W-:-:S03]  /*23280*/  VIADD R236, R3, 0x33 ;  /* 0x0000003303ec7836 */ /* 0x000fc60000000000 */
[----:B--2---:R2:W-:Y:S02]  /*23290*/  @P2 STG.E desc[UR28][R230.64], R234 ;  /* 0x000000eae6002986 */ /* 0x0045e4000c10191c */
[----:B-1----:R-:W-:Y:S01]  /*232a0*/  ISETP.LT.AND P2, PT, R236, UR4, !P0 ;  /* 0x00000004ec007c0c */ /* 0x002fe2000c741270 */
[----:B------:R-:W1:Y:S01]  /*232b0*/  LDCU UR4, c[0x0][0x39c] ;  /* 0x00007380ff0477ac */ /* 0x000e620008000800 */
[----:B-----5:R5:W-:Y:S01]  /*232c0*/  @P1 STG.E desc[UR28][R228.64], R232 ;  /* 0x000000e8e4001986 */ /* 0x020be2000c10191c */
[----:B--2---:R-:W-:-:S05]  /*232d0*/  VIADD R234, R3, 0x34 ;  /* 0x0000003403ea7836 */ /* 0x004fca0000000000 */
[----:B-1----:R-:W-:Y:S01]  /*232e0*/  ISETP.LT.AND P1, PT, R234, UR4, !P0 ;  /* 0x00000004ea007c0c */ /* 0x002fe2000c721270 */
[----:B------:R-:W1:Y:S01]  /*232f0*/  LDCU UR4, c[0x0][0x39c] ;  /* 0x00007380ff0477ac */ /* 0x000e620008000800 */
[C---:B-----5:R-:W-:Y:S01]  /*23300*/  VIADD R232, R3.reuse, 0x35 ;  /* 0x0000003503e87836 */ /* 0x060fe20000000000 */
[----:B------:R2:W-:Y:S01]  /*23310*/  @P5 STG.E desc[UR28][R226.64], R233 ;  /* 0x000000e9e2005986 */ /* 0x0005e2000c10191c */
[----:B------:R-:W-:-:S03]  /*23320*/  VIADD R230, R3, 0x36 ;  /* 0x0000003603e67836 */ /* 0x000fc60000000000 */
[----:B-1----:R-:W-:Y:S01]  /*23330*/  ISETP.LT.AND P5, PT, R232, UR4, !P0 ;  /* 0x00000004e8007c0c */ /* 0x002fe2000c7a1270 */
[----:B------:R-:W1:Y:S01]  /*23340*/  LDCU UR4, c[0x0][0x39c] ;  /* 0x00007380ff0477ac */ /* 0x000e620008000800 */
[----:B----4-:R4:W-:Y:S01]  /*23350*/  @P4 STG.E desc[UR28][R224.64], R235 ;  /* 0x000000ebe0004986 */ /* 0x0109e2000c10191c */
[C---:B------:R-:W-:Y:S01]  /*23360*/  VIADD R228, R3.reuse, 0x37 ;  /* 0x0000003703e47836 */ /* 0x040fe20000000000 */
[----:B-1----:R-:W-:Y:S01]  /*23370*/  ISETP.LT.AND P4, PT, R230, UR4, !P0 ;  /* 0x00000004e6007c0c */ /* 0x002fe2000c781270 */
[----:B------:R-:W1:Y:S01]  /*23380*/  LDCU UR4, c[0x0][0x39c] ;  /* 0x00007380ff0477ac */ /* 0x000e620008000800 */
[----:B------:R5:W-:Y:S01]  /*23390*/  @P3 STG.E desc[UR28][R222.64], R238 ;  /* 0x000000eede003986 */ /* 0x000be2000c10191c */
[C---:B--2---:R-:W-:Y:S01]  /*233a0*/  VIADD R226, R3.reuse, 0x38 ;  /* 0x0000003803e27836 */ /* 0x044fe20000000000 */
[----:B-1----:R-:W-:Y:S01]  /*233b0*/  ISETP.LT.AND P3, PT, R228, UR4, !P0 ;  /* 0x00000004e4007c0c */ /* 0x002fe2000c761270 */
[----:B------:R-:W1:Y:S01]  /*233c0*/  LDCU UR4, c[0x0][0x39c] ;  /* 0x00007380ff0477ac */ /* 0x000e620008000800 */
[----:B------:R2:W-:Y:S01]  /*233d0*/  @P6 STG.E desc[UR28][R220.64], R237 ;  /* 0x000000eddc006986 */ /* 0x0005e2000c10191c */
[C---:B----4-:R-:W-:Y:S01]  /*233e0*/  VIADD R224, R3.reuse, 0x39 ;  /* 0x0000003903e07836 */ /* 0x050fe20000000000 */
[----:B-1----:R-:W-:Y:S01]  /*233f0*/  ISETP.LT.AND P6, PT, R226, UR4, !P0 ;  /* 0x00000004e2007c0c */ /* 0x002fe2000c7c1270 */
[----:B------:R-:W1:Y:S01]  /*23400*/  LDCU UR4, c[0x0][0x39c] ;  /* 0x00007380ff0477ac */ /* 0x000e620008000800 */
[----:B------:R4:W-:Y:S01]  /*23410*/  @P2 STG.E desc[UR28][R218.64], R240 ;  /* 0x000000f0da002986 */ /* 0x0009e2000c10191c */
[C---:B-----5:R-:W-:Y:S01]  /*23420*/  VIADD R222, R3.reuse, 0x3a ;  /* 0x0000003a03de7836 */ /* 0x060fe20000000000 */
        /* <DEDUP_REMOVED lines=18> */
[----:B------:R-:W-:Y:S01]  /*23550*/  @P6 STG.E desc[UR28][R208.64], R243 ;  /* 0x000000f3d0006986 */ /* 0x000fe2000c10191c */
[C---:B----4-:R-:W-:Y:S01]  /*23560*/  VIADD R212, R3.reuse, 0x3f ;  /* 0x0000003f03d47836 */ /* 0x050fe20000000000 */
[----:B-1----:R-:W-:Y:S01]  /*23570*/  ISETP.LT.AND P6, PT, R214, UR4, !P0 ;  /* 0x00000004d6007c0c */ /* 0x002fe2000c7c1270 */
[----:B------:R-:W1:Y:S01]  /*23580*/  LDCU UR4, c[0x0][0x39c] ;  /* 0x00007380ff0477ac */ /* 0x000e620008000800 */
[----:B---3--:R2:W-:Y:S01]  /*23590*/  @P2 STG.E desc[UR28][R206.64], R246 ;  /* 0x000000f6ce002986 */ /* 0x0085e2000c10191c */
[----:B-----5:R-:W-:-:S03]  /*235a0*/  VIADD R210, R3, 0x40 ;  /* 0x0000004003d27836 */ /* 0x020fc60000000000 */
[----:B------:R3:W-:Y:S02]  /*235b0*/  @P1 STG.E desc[UR28][R204.64], R245 ;  /* 0x000000f5cc001986 */ /* 0x0007e4000c10191c */
[----:B------:R-:W-:Y:S01]  /*235c0*/  ISETP.LT.AND P1, PT, R210, UR6, !P0 ;  /* 0x00000006d2007c0c */ /* 0x000fe2000c721270 */
[----:B------:R-:W4:Y:S01]  /*235d0*/  LDCU UR6, c[0x0][0x39c] ;  /* 0x00007380ff0677ac */ /* 0x000f220008000800 */
[----:B-1----:R-:W-:Y:S01]  /*235e0*/  ISETP.LT.AND P2, PT, R212, UR4, !P0 ;  /* 0x00000004d4007c0c */ /* 0x002fe2000c741270 */
[----:B------:R-:W1:Y:S01]  /*235f0*/  LDCU UR4, c[0x0][0x39c] ;  /* 0x00007380ff0477ac */ /* 0x000e620008000800 */
[----:B--2---:R-:W-:Y:S01]  /*23600*/  VIADD R207, R252, UR5 ;  /* 0x00000005fccf7c36 */ /* 0x004fe20008000000 */
[----:B------:R2:W-:Y:S01]  /*23610*/  @P5 STG.E desc[UR28][R202.64], R248 ;  /* 0x000000f8ca005986 */ /* 0x0005e2000c10191c */
[----:B------:R-:W-:-:S03]  /*23620*/  VIADD R206, R3, 0x43 ;  /* 0x0000004303ce7836 */ /* 0x000fc60000000000 */
[----:B------:R5:W-:Y:S01]  /*23630*/  @P4 STG.E desc[UR28][R200.64], R247 ;  /* 0x000000f7c8004986 */ /* 0x000be2000c10191c */
[----:B------:R-:W-:-:S03]  /*23640*/  VIADD R209, R3, 0x41 ;  /* 0x0000004103d17836 */ /* 0x000fc60000000000 */
[----:B------:R4:W-:Y:S01]  /*23650*/  @P3 STG.E desc[UR28][R198.64], R250 ;  /* 0x000000fac6003986 */ /* 0x0009e2000c10191c */
[C---:B---3--:R-:W-:Y:S01]  /*23660*/  LEA R204, P3, R207.reuse, R2, 0x2 ;  /* 0x00000002cfcc7211 */ /* 0x048fe200078610ff */
[----:B--2---:R-:W-:-:S03]  /*23670*/  VIADD R203, R207, UR5 ;  /* 0x00000005cfcb7c36 */ /* 0x004fc60008000000 */
[----:B------:R-:W-:Y:S02]  /*23680*/  LEA.HI.X.SX32 R205, R207, R0, 0x2, P3 ;  /* 0x00000000cfcd7211 */ /* 0x000fe400018f16ff */
[----:B------:R-:W-:Y:S01]  /*23690*/  ISETP.LT.AND P5, PT, R209, UR7, !P0 ;  /* 0x00000007d1007c0c */ /* 0x000fe2000c7a1270 */
[----:B------:R-:W2:Y:S01]  /*236a0*/  LDCU UR7, c[0x0][0x39c] ;  /* 0x00007380ff0777ac */ /* 0x000ea20008000800 */
[----:B-1----:R-:W-:Y:S01]  /*236b0*/  ISETP.LT.AND P3, PT, R206, UR4, !P0 ;  /* 0x00000004ce007c0c */ /* 0x002fe2000c761270 */
[----:B-----5:R-:W-:Y:S01]  /*236c0*/  VIADD R201, R3, 0x44 ;  /* 0x0000004403c97836 */ /* 0x020fe20000000000 */
[----:B------:R-:W1:Y:S01]  /*236d0*/  LDCU UR4, c[0x0][0x39c] ;  /* 0x00007380ff0477ac */ /* 0x000e620008000800 */
[----:B------:R3:W-:Y:S01]  /*236e0*/  @P6 STG.E desc[UR28][R196.64], R249 ;  /* 0x000000f9c4006986 */ /* 0x0007e2000c10191c */
[----:B------:R-:W-:-:S03]  /*236f0*/  LEA R200, P6, R203, R2, 0x2 ;  /* 0x00000002cbc87211 */ /* 0x000fc600078c10ff */
[----:B------:R5:W-:Y:S01]  /*23700*/  @P2 STG.E desc[UR28][R204.64], R251 ;  /* 0x000000fbcc002986 */ /* 0x000be2000c10191c */
[----:B----4-:R-:W-:Y:S01]  /*23710*/  ISETP.LT.AND P2, PT, R201, UR6, !P0 ;  /* 0x00000006c9007c0c */ /* 0x010fe2000c741270 */
[----:B------:R-:W-:Y:S01]  /*23720*/  VIADD R202, R3, 0x46 ;  /* 0x0000004603ca7836 */ /* 0x000fe20000000000 */
[----:B------:R-:W-:Y:S01]  /*23730*/  LEA.HI.X.SX32 R201, R203, R0, 0x2, P6 ;  /* 0x00000000cbc97211 */ /* 0x000fe200030f16ff */
[----:B------:R-:W-:Y:S01]  /*23740*/  VIADD R199, R3, 0x45 ;  /* 0x0000004503c77836 */ /* 0x000fe20000000000 */
[----:B------:R-:W4:Y:S01]  /*23750*/  LDCU UR6, c[0x0][0x39c] ;  /* 0x00007380ff0677ac */ /* 0x000f220008000800 */
[----:B---3--:R-:W-:-:S05]  /*23760*/  VIADD R197, R203, UR5 ;  /* 0x00000005cbc57c36 */ /* 0x008fca0008000000 */
[C---:B------:R-:W-:Y:S01]  /*23770*/  LEA R196, P6, R197.reuse, R2, 0x2 ;  /* 0x00000002c5c47211 */ /* 0x040fe200078c10ff */
[----:B------:R-:W-:-:S03]  /*23780*/  VIADD R203, R197, UR5 ;  /* 0x00000005c5cb7c36 */ /* 0x000fc60008000000 */
[----:B------:R-:W-:Y:S01]  /*23790*/  LEA.HI.X.SX32 R197, R197, R0, 0x2, P6 ;  /* 0x00000000c5c57211 */ /* 0x000fe200030f16ff */
[----:B------:R-:W-:Y:S01]  /*237a0*/  VIADD R208, R3, 0x42 ;  /* 0x0000004203d07836 */ /* 0x000fe20000000000 */
[----:B------:R3:W-:Y:S01]  /*237b0*/  @P1 STG.E desc[UR28][R200.64], R132 ;  /* 0x00000084c8001986 */ /* 0x0007e2000c10191c */
[----:B------:R-:W-:-:S03]  /*237c0*/  LEA R198, P6, R203, R2, 0x2 ;  /* 0x00000002cbc67211 */ /* 0x000fc600078c10ff */
[----:B------:R3:W-:Y:S01]  /*237d0*/  @P5 STG.E desc[UR28][R196.64], R133 ;  /* 0x00000085c4005986 */ /* 0x0007e2000c10191c */
[----:B-1----:R-:W-:Y:S01]  /*237e0*/  ISETP.LT.AND P5, PT, R202, UR4, !P0 ;  /* 0x00000004ca007c0c */ /* 0x002fe2000c7a1270 */
[----:B------:R-:W1:Y:S01]  /*237f0*/  LDCU UR4, c[0x0][0x39c] ;  /* 0x00007380ff0477ac */ /* 0x000e620008000800 */
[----:B--2---:R-:W-:Y:S02]  /*23800*/  ISETP.LT.AND P1, PT, R199, UR7, !P0 ;  /* 0x00000007c7007c0c */ /* 0x004fe4000c721270 */
[----:B------:R-:W-:Y:S01]  /*23810*/  ISETP.LT.AND P4, PT, R208, UR8, !P0 ;  /* 0x00000008d0007c0c */ /* 0x000fe2000c781270 */
[----:B------:R-:W2:Y:S01]  /*23820*/  LDCU UR7, c[0x0][0x39c] ;  /* 0x00007380ff0777ac */ /* 0x000ea20008000800 */
[C---:B------:R-:W-:Y:S01]  /*23830*/  LEA.HI.X.SX32 R199, R203.reuse, R0, 0x2, P6 ;  /* 0x00000000cbc77211 */ /* 0x040fe200030f16ff */
[----:B------:R-:W-:-:S04]  /*23840*/  VIADD R203, R203, UR5 ;  /* 0x00000005cbcb7c36 */ /* 0x000fc80008000000 */
[C---:B-----5:R-:W-:Y:S01]  /*23850*/  VIADD R205, R203.reuse, UR5 ;  /* 0x00000005cbcd7c36 */ /* 0x060fe20008000000 */
[----:B---3--:R-:W-:Y:S01]  /*23860*/  LEA R200, P6, R203, R2, 0x2 ;  /* 0x00000002cbc87211 */ /* 0x008fe200078c10ff */
[----:B------:R-:W-:-:S03]  /*23870*/  VIADD R202, R3, 0x47 ;  /* 0x0000004703ca7836 */ /* 0x000fc60000000000 */
[----:B------:R-:W-:Y:S01]  /*23880*/  LEA.HI.X.SX32 R201, R203, R0, 0x2, P6 ;  /* 0x00000000cbc97211 */ /* 0x000fe200030f16ff */
[C---:B------:R-:W-:Y:S01]  /*23890*/  VIADD R203, R205.reuse, UR5 ;  /* 0x00000005cdcb7c36 */ /* 0x040fe20008000000 */
[----:B------:R-:W-:Y:S01]  /*238a0*/  LEA R132, P6, R205, R2, 0x2 ;  /* 0x00000002cd847211 */ /* 0x000fe200078c10ff */
[----:B------:R-:W-:Y:S01]  /*238b0*/  VIADD R197, R3, 0x48 ;  /* 0x0000004803c57836 */ /* 0x000fe20000000000 */
[----:B------:R3:W-:Y:S01]  /*238c0*/  @P4 STG.E desc[UR28][R198.64], R134 ;  /* 0x00000086c6004986 */ /* 0x0007e2000c10191c */
[----:B----4-:R-:W-:Y:S01]  /*238d0*/  ISETP.LT.AND P4, PT, R202, UR6, !P0 ;  /* 0x00000006ca007c0c */ /* 0x010fe2000c781270 */
[----:B------:R-:W4:Y:S01]  /*238e0*/  LDCU UR6, c[0x0][0x39c] ;  /* 0x00007380ff0677ac */ /* 0x000f220008000800 */
[----:B------:R-:W-:Y:S01]  /*238f0*/  LEA.HI.X.SX32 R133, R205, R0, 0x2, P6 ;  /* 0x00000000cd857211 */ /* 0x000fe200030f16ff */
[----:B------:R5:W-:Y:S01]  /*23900*/  @P3 STG.E desc[UR28][R200.64], R135 ;  /* 0x00000087c8003986 */ /* 0x000be2000c10191c */
[----:B------:R-:W-:Y:S02]  /*23910*/  LEA R196, P6, R203, R2, 0x2 ;  /* 0x00000002cbc47211 */ /* 0x000fe400078c10ff */
[----:B-1----:R-:W-:Y:S01]  /*23920*/  ISETP.LT.AND P3, PT, R197, UR4, !P0 ;  /* 0x00000004c5007c0c */ /* 0x002fe2000c761270 */
[----:B------:R-:W1:Y:S01]  /*23930*/  LDCU UR4, c[0x0][0x39c] ;  /* 0x00007380ff0477ac */ /* 0x000e620008000800 */
[C---:B------:R-:W-:Y:S01]  /*23940*/  LEA.HI.X.SX32 R197, R203.reuse, R0, 0x2, P6 ;  /* 0x00000000cbc57211 */ /* 0x040fe200030f16ff */
[----:B------:R-:W-:-:S02]  /*23950*/  VIADD R203, R203, UR5 ;  /* 0x00000005cbcb7c36 */ /* 0x000fc40008000000 */
[----:B---3--:R-:W-:Y:S01]  /*23960*/  VIADD R134, R3, 0x49 ;  /* 0x0000004903867836 */ /* 0x008fe20000000000 */
[----:B------:R3:W-:Y:S01]  /*23970*/  @P2 STG.E desc[UR28][R132.64], R136 ;  /* 0x0000008884002986 */ /* 0x0007e2000c10191c */
[----:B------:R-:W-:-:S03]  /*23980*/  VIADD R199, R203, UR5 ;  /* 0x00000005cbc77c36 */ /* 0x000fc60008000000 */
[----:B--2---:R-:W-:Y:S01]  /*23990*/  ISETP.LT.AND P2, PT, R134, UR7, !P0 ;  /* 0x0000000786007c0c */ /* 0x004fe2000c741270 */
[----:B------:R-:W2:Y:S01]  /*239a0*/  LDCU UR7, c[0x0][0x39c] ;  /* 0x00007380ff0777ac */ /* 0x000ea20008000800 */
[----:B------:R-:W-:Y:S01]  /*239b0*/  LEA R134, P6, R203, R2, 0x2 ;  /* 0x00000002cb867211 */ /* 0x000fe200078c10ff */
[----:B------:R-:W-:Y:S01]  /*239c0*/  VIADD R198, R3, 0x4a ;  /* 0x0000004a03c67836 */ /* 0x000fe20000000000 */
[----:B------:R1:W-:Y:S02]  /*239d0*/  @P1 STG.E desc[UR28][R196.64], R137 ;  /* 0x00000089c4001986 */ /* 0x0003e4000c10191c */
[----:B-----5:R-:W-:Y:S01]  /*239e0*/  LEA.HI.X.SX32 R135, R203, R0, 0x2, P6 ;  /* 0x00000000cb877211 */ /* 0x020fe200030f16ff */
[C---:B------:R-:W-:Y:S01]  /*239f0*/  VIADD R201, R199.reuse, UR5 ;  /* 0x00000005c7c97c36 */ /* 0x040fe20008000000 */
[----:B---3--:R-:W-:Y:S01]  /*23a00*/  LEA R132, P6, R199, R2, 0x2 ;  /* 0x00000002c7847211 */ /* 0x008fe200078c10ff */
[----:B------:R-:W-:Y:S01]  /*23a10*/  VIADD R136, R3, 0x4b ;  /* 0x0000004b03887836 */ /* 0x000fe20000000000 */
[----:B----4-:R-:W-:Y:S01]  /*23a20*/  ISETP.LT.AND P1, PT, R198, UR6, !P0 ;  /* 0x00000006c6007c0c */ /* 0x010fe2000c721270 */
[----:B------:R-:W3:Y:S01]  /*23a30*/  LDCU UR6, c[0x0][0x39c] ;  /* 0x00007380ff0677ac */ /* 0x000ee20008000800 */
[----:B------:R4:W-:Y:S01]  /*23a40*/  @P5 STG.E desc[UR28][R134.64], R138 ;  /* 0x0000008a86005986 */ /* 0x0009e2000c10191c */
[----:B------:R-:W-:Y:S01]  /*23a50*/  LEA.HI.X.SX32 R133, R199, R0, 0x2, P6 ;  /* 0x00000000c7857211 */ /* 0x000fe200030f16ff */
[----:B------:R-:W-:Y:S01]  /*23a60*/  VIADD R199, R201, UR5 ;  /* 0x00000005c9c77c36 */ /* 0x000fe20008000000 */
[----:B-1----:R-:W-:Y:S01]  /*23a70*/  ISETP.LT.AND P5, PT, R136, UR4, !P0 ;  /* 0x0000000488007c0c */ /* 0x002fe2000c7a1270 */
[----:B------:R-:W-:Y:S01]  /*23a80*/  VIADD R197, R3, 0x4c ;  /* 0x0000004c03c57836 */ /* 0x000fe20000000000 */
[C---:B------:R-:W-:Y:S01]  /*23a90*/  LEA R136, P6, R201.reuse, R2, 0x2 ;  /* 0x00000002c9887211 */ /* 0x040fe200078c10ff */
[----:B------:R-:W1:Y:S03]  /*23aa0*/  LDCU UR4, c[0x0][0x39c] ;  /* 0x00007380ff0477ac */ /* 0x000e660008000800 */
[----:B------:R-:W-:-:S02]  /*23ab0*/  LEA.HI.X.SX32 R137, R201, R0, 0x2, P6 ;  /* 0x00000000c9897211 */ /* 0x000fc400030f16ff */
[----:B------:R-:W-:Y:S01]  /*23ac0*/  LEA R196, P6, R199, R2, 0x2 ;  /* 0x00000002c7c47211 */ /* 0x000fe200078c10ff */
[----:B------:R5:W-:Y:S01]  /*23ad0*/  @P4 STG.E desc[UR28][R132.64], R139 ;  /* 0x0000008b84004986 */ /* 0x000be2000c10191c */
[----:B--2---:R-:W-:Y:S01]  /*23ae0*/  ISETP.LT.AND P4, PT, R197, UR7, !P0 ;  /* 0x00000007c5007c0c */ /* 0x004fe2000c781270 */
[----:B------:R-:W-:Y:S01]  /*23af0*/  VIADD R198, R3, 0x4d ;  /* 0x0000004d03c67836 */ /* 0x000fe20000000000 */
[C---:B------:R-:W-:Y:S01]  /*23b00*/  LEA.HI.X.SX32 R197, R199.reuse, R0, 0x2, P6 ;  /* 0x00000000c7c57211 */ /* 0x040fe200030f16ff */
[----:B------:R-:W2:Y:S01]  /*23b10*/  LDCU UR7, c[0x0][0x39c] ;  /* 0x00007380ff0777ac */ /* 0x000ea20008000800 */
[----:B------:R-:W-:Y:S01]  /*23b20*/  VIADD R199, R199, UR5 ;  /* 0x00000005c7c77c36 */ /* 0x000fe20008000000 */
[----:B------:R1:W-:Y:S01]  /*23b30*/  @P3 STG.E desc[UR28][R136.64], R140 ;  /* 0x0000008c88003986 */ /* 0x0003e2000c10191c */
[----:B---3--:R-:W-:Y:S01]  /*23b40*/  ISETP.LT.AND P3, PT, R198, UR6, !P0 ;  /* 0x00000006c6007c0c */ /* 0x008fe2000c761270 */
[----:B------:R-:W3:Y:S01]  /*23b50*/  LDCU UR6, c[0x0][0x39c] ;  /* 0x00007380ff0677ac */ /* 0x000ee20008000800 */
[----:B----4-:R-:W-:Y:S01]  /*23b60*/  VIADD R135, R3, 0x4e ;  /* 0x0000004e03877836 */ /* 0x010fe20000000000 */
[----:B------:R4:W-:Y:S01]  /*23b70*/  @P2 STG.E desc[UR28][R196.64], R141 ;  /* 0x0000008dc4002986 */ /* 0x0009e2000c10191c */
[C---:B-----5:R-:W-:Y:S01]  /*23b80*/  VIADD R139, R199.reuse, UR5 ;  /* 0x00000005c78b7c36 */ /* 0x060fe20008000000 */
[----:B------:R-:W-:-:S04]  /*23b90*/  LEA R132, P2, R199, R2, 0x2 ;  /* 0x00000002c7847211 */ /* 0x000fc800078410ff */
[----:B------:R-:W-:Y:S02]  /*23ba0*/  LEA R134, P6, R139, R2, 0x2 ;  /* 0x000000028b867211 */ /* 0x000fe400078c10ff */
[-C--:B------:R-:W-:Y:S01]  /*23bb0*/  LEA.HI.X.SX32 R133, R199, R0.reuse, 0x2, P2 ;  /* 0x00000000c7857211 */ /* 0x080fe200010f16ff */
[----:B-1----:R-:W-:Y:S01]  /*23bc0*/  VIADD R136, R3, 0x4f ;  /* 0x0000004f03887836 */ /* 0x002fe20000000000 */
[----:B------:R-:W-:Y:S01]  /*23bd0*/  ISETP.LT.AND P2, PT, R135, UR4, !P0 ;  /* 0x0000000487007c0c */ /* 0x000fe2000c741270 */
[----:B------:R-:W1:Y:S01]  /*23be0*/  LDCU UR4, c[0x0][0x39c] ;  /* 0x00007380ff0477ac */ /* 0x000e620008000800 */
[C---:B------:R-:W-:Y:S01]  /*23bf0*/  LEA.HI.X.SX32 R135, R139.reuse, R0, 0x2, P6 ;  /* 0x000000008b877211 */ /* 0x040fe200030f16ff */
[----:B------:R-:W-:Y:S01]  /*23c00*/  VIADD R139, R139, UR5 ;  /* 0x000000058b8b7c36 */ /* 0x000fe20008000000 */
[----:B------:R5:W-:Y:S01]  /*23c10*/  @P1 STG.E desc[UR28][R132.64], R142 ;  /* 0x0000008e84001986 */ /* 0x000be2000c10191c */
[----:B--2---:R-:W-:Y:S01]  /*23c20*/  ISETP.LT.AND P1, PT, R136, UR7, !P0 ;  /* 0x0000000788007c0c */ /* 0x004fe2000c721270 */
[----:B------:R-:W-:Y:S01]  /*23c30*/  VIADD R138, R3, 0x50 ;  /* 0x00000050038a7836 */ /* 0x000fe20000000000 */
[----:B------:R-:W2:Y:S01]  /*23c40*/  LDCU UR7, c[0x0][0x39c] ;  /* 0x00007380ff0777ac */ /* 0x000ea20008000800 */
[----:B------:R1:W-:Y:S01]  /*23c50*/  @P5 STG.E desc[UR28][R134.64], R143 ;  /* 0x0000008f86005986 */ /* 0x0003e2000c10191c */
[C---:B------:R-:W-:Y:S01]  /*23c60*/  LEA R136, P5, R139.reuse, R2, 0x2 ;  /* 0x000000028b887211 */ /* 0x040fe200078a10ff */
[----:B----4-:R-:W-:-:S03]  /*23c70*/  VIADD R141, R139, UR5 ;  /* 0x000000058b8d7c36 */ /* 0x010fc60008000000 */
[----:B------:R-:W-:Y:S02]  /*23c80*/  LEA.HI.X.SX32 R137, R139, R0, 0x2, P5 ;  /* 0x000000008b897211 */ /* 0x000fe400028f16ff */
[----:B---3--:R-:W-:Y:S01]  /*23c90*/  ISETP.LT.AND P5, PT, R138, UR6, !P0 ;  /* 0x000000068a007c0c */ /* 0x008fe2000c7a1270 */
[----:B------:R-:W3:Y:S01]  /*23ca0*/  LDCU UR6, c[0x0][0x39c] ;  /* 0x00007380ff0677ac */ /* 0x000ee20008000800 */
[----:B-----5:R-:W-:Y:S01]  /*23cb0*/  VIADD R133, R3, 0x51 ;  /* 0x0000005103857836 */ /* 0x020fe20000000000 */
[C---:B------:R-:W-:Y:S01]  /*23cc0*/  LEA R132, P6, R141.reuse, R2, 0x2 ;  /* 0x000000028d847211 */ /* 0x040fe200078c10ff */
[----:B-1----:R-:W-:Y:S01]  /*23cd0*/  VIADD R135, R141, UR5 ;  /* 0x000000058d877c36 */ /* 0x002fe20008000000 */
[----:B------:R1:W-:Y:S02]  /*23ce0*/  @P4 STG.E desc[UR28][R136.64], R144 ;  /* 0x0000009088004986 */ /* 0x0003e4000c10191c */
[----:B------:R-:W-:Y:S01]  /*23cf0*/  ISETP.LT.AND P4, PT, R133, UR4, !P0 ;  /* 0x0000000485007c0c */ /* 0x000fe2000c781270 */
[----:B------:R-:W-:Y:S01]  /*23d00*/  VIADD R139, R3, 0x52 ;  /* 0x00000052038b7836 */ /* 0x000fe20000000000 */
[----:B------:R-:W-:Y:S01]  /*23d10*/  LEA.HI.X.SX32 R133, R141, R0, 0x2, P6 ;  /* 0x000000008d857211 */ /* 0x000fe200030f16ff */
[C---:B------:R-:W-:Y:S01]  /*23d20*/  VIADD R141, R135.reuse, UR5 ;  /* 0x00000005878d7c36 */ /* 0x040fe20008000000 */
[C---:B------:R-:W-:Y:S01]  /*23d30*/  LEA R134, P6, R135.reuse, R2, 0x2 ;  /* 0x0000000287867211 */ /* 0x040fe200078c10ff */
[----:B------:R-:W4:Y:S03]  /*23d40*/  LDCU UR4, c[0x0][0x39c] ;  /* 0x00007380ff0477ac */ /* 0x000f260008000800 */
[----:B------:R-:W-:-:S02]  /*23d50*/  LEA.HI.X.SX32 R135, R135, R0, 0x2, P6 ;  /* 0x0000000087877211 */ /* 0x000fc400030f16ff */
[----:B------:R-:W-:Y:S01]  /*23d60*/  LEA R138, P6, R141, R2, 0x2 ;  /* 0x000000028d8a7211 */ /* 0x000fe200078c10ff */
[----:B-1----:R-:W-:Y:S01]  /*23d70*/  VIADD R136, R3, 0x53 ;  /* 0x0000005303887836 */ /* 0x002fe20000000000 */
[----:B------:R1:W-:Y:S01]  /*23d80*/  @P3 STG.E desc[UR28][R132.64], R145 ;  /* 0x0000009184003986 */ /* 0x0003e2000c10191c */
[----:B--2---:R-:W-:Y:S01]  /*23d90*/  ISETP.LT.AND P3, PT, R139, UR7, !P0 ;  /* 0x000000078b007c0c */ /* 0x004fe2000c761270 */
[----:B------:R-:W2:Y:S01]  /*23da0*/  LDCU UR7, c[0x0][0x39c] ;  /* 0x00007380ff0777ac */ /* 0x000ea20008000800 */
[C---:B------:R-:W-:Y:S01]  /*23db0*/  LEA.HI.X.SX32 R139, R141.reuse, R0, 0x2, P6 ;  /* 0x000000008d8b7211 */ /* 0x040fe200030f16ff */
[----:B------:R5:W-:Y:S01]  /*23dc0*/  @P2 STG.E desc[UR28][R134.64], R146 ;  /* 0x0000009286002986 */ /* 0x000be2000c10191c */
[----:B---3--:R-:W-:Y:S01]  /*23dd0*/  ISETP.LT.AND P2, PT, R136, UR6, !P0 ;  /* 0x0000000688007c0c */ /* 0x008fe2000c741270 */
[----:B------:R-:W-:Y:S01]  /*23de0*/  VIADD R141, R141, UR5 ;  /* 0x000000058d8d7c36 */ /* 0x000fe20008000000 */
[----:B------:R-:W3:Y:S01]  /*23df0*/  LDCU UR6, c[0x0][0x39c] ;  /* 0x00007380ff0677ac */ /* 0x000ee20008000800 */
[----:B------:R-:W-:-:S02]  /*23e00*/  VIADD R136, R3, 0x54 ;  /* 0x0000005403887836 */ /* 0x000fc40000000000 */
[C---:B------:R-:W-:Y:S01]  /*23e10*/  VIADD R137, R141.reuse, UR5 ;  /* 0x000000058d897c36 */ /* 0x040fe20008000000 */
[C---:B-1----:R-:W-:Y:S01]  /*23e20*/  LEA R132, P6, R141.reuse, R2, 0x2 ;  /* 0x000000028d847211 */ /* 0x042fe200078c10ff */
[----:B------:R1:W-:Y:S03]  /*23e30*/  @P1 STG.E desc[UR28][R138.64], R147 ;  /* 0x000000938a001986 */ /* 0x0003e6000c10191c */
[----:B------:R-:W-:Y:S01]  /*23e40*/  LEA.HI.X.SX32 R133, R141, R0, 0x2, P6 ;  /* 0x000000008d857211 */ /* 0x000fe200030f16ff */
[C---:B------:R-:W-:Y:S01]  /*23e50*/  VIADD R141, R137.reuse, UR5 ;  /* 0x00000005898d7c36 */ /* 0x040fe20008000000 */
[----:B-----5:R-:W-:Y:S02]  /*23e60*/  LEA R134, P6, R137, R2, 0x2 ;  /* 0x0000000289867211 */ /* 0x020fe400078c10ff */
[----:B----4-:R-:W-:Y:S01]  /*23e70*/  ISETP.LT.AND P1, PT, R136, UR4, !P0 ;  /* 0x0000000488007c0c */ /* 0x010fe2000c721270 */
[----:B------:R-:W4:Y:S01]  /*23e80*/  LDCU UR4, c[0x0][0x39c] ;  /* 0x00007380ff0477ac */ /* 0x000f220008000800 */
[----:B------:R-:W-:Y:S01]  /*23e90*/  VIADD R140, R3, 0x55 ;  /* 0x00000055038c7836 */ /* 0x000fe20000000000 */
[----:B------:R-:W-:-:S02]  /*23ea0*/  LEA.HI.X.SX32 R135, R137, R0, 0x2, P6 ;  /* 0x0000000089877211 */ /* 0x000fc400030f16ff */
[----:B------:R-:W-:Y:S01]  /*23eb0*/  LEA R136, P6, R141, R2, 0x2 ;  /* 0x000000028d887211 */ /* 0x000fe200078c10ff */
[----:B------:R5:W-:Y:S01]  /*23ec0*/  @P5 STG.E desc[UR28][R132.64], R148 ;  /* 0x0000009484005986 */ /* 0x000be2000c10191c */
[----:B---3--:R-:W-:Y:S01]  /*23ed0*/  ISETP.LT.AND P5, PT, R140, UR6, !P0 ;  /* 0x000000068c007c0c */ /* 0x008fe2000c7a1270 */
[----:B-1----:R-:W-:Y:S01]  /*23ee0*/  VIADD R138, R3, 0x56 ;  /* 0x00000056038a7836 */ /* 0x002fe20000000000 */
[C---:B------:R-:W-:Y:S01]  /*23ef0*/  LEA.HI.X.SX32 R137, R141.reuse, R0, 0x2, P6 ;  /* 0x000000008d897211 */ /* 0x040fe200030f16ff */
[----:B------:R-:W1:Y:S01]  /*23f00*/  LDCU UR6, c[0x0][0x39c] ;  /* 0x00007380ff0677ac */ /* 0x000e620008000800 */
[----:B------:R-:W-:Y:S01]  /*23f10*/  VIADD R141, R141, UR5 ;  /* 0x000000058d8d7c36 */ /* 0x000fe20008000000 */
[----:B------:R3:W-:Y:S01]  /*23f20*/  @P4 STG.E desc[UR28][R134.64], R149 ;  /* 0x0000009586004986 */ /* 0x0007e2000c10191c */
[----:B--2---:R-:W-:Y:S01]  /*23f30*/  ISETP.LT.AND P4, PT, R138, UR7, !P0 ;  /* 0x000000078a007c0c */ /* 0x004fe2000c781270 */
[----:B------:R-:W2:Y:S01]  /*23f40*/  LDCU UR7, c[0x0][0x39c] ;  /* 0x00007380ff0777ac */ /* 0x000ea20008000800 */
[----:B------:R-:W-:-:S02]  /*23f50*/  VIADD R139, R141, UR5 ;  /* 0x000000058d8b7c36 */ /* 0x000fc40008000000 */
[----:B------:R-:W-:Y:S01]  /*23f60*/  VIADD R138, R3, 0x57 ;  /* 0x00000057038a7836 */ /* 0x000fe20000000000 */
[C---:B-----5:R-:W-:Y:S01]  /*23f70*/  LEA R132, P6, R141.reuse, R2, 0x2 ;  /* 0x000000028d847211 */ /* 0x060fe200078c10ff */
[----:B------:R5:W-:Y:S03]  /*23f80*/  @P3 STG.E desc[UR28][R136.64], R150 ;  /* 0x0000009688003986 */ /* 0x000be6000c10191c */
[----:B------:R-:W-:Y:S01]  /*23f90*/  LEA.HI.X.SX32 R133, R141, R0, 0x2, P6 ;  /* 0x000000008d857211 */ /* 0x000fe200030f16ff */
[C---:B------:R-:W-:Y:S01]  /*23fa0*/  VIADD R141, R139.reuse, UR5 ;  /* 0x000000058b8d7c36 */ /* 0x040fe20008000000 */
[----:B---3--:R-:W-:Y:S02]  /*23fb0*/  LEA R134, P6, R139, R2, 0x2 ;  /* 0x000000028b867211 */ /* 0x008fe400078c10ff */
[----:B----4-:R-:W-:Y:S01]  /*23fc0*/  ISETP.LT.AND P3, PT, R138, UR4, !P0 ;  /* 0x000000048a007c0c */ /* 0x010fe2000c761270 */
[----:B------:R-:W3:Y:S01]  /*23fd0*/  LDCU UR4, c[0x0][0x39c] ;  /* 0x00007380ff0477ac */ /* 0x000ee20008000800 */
[----:B------:R-:W-:Y:S01]  /*23fe0*/  VIADD R138, R3, 0x58 ;  /* 0x00000058038a7836 */ /* 0x000fe20000000000 */
[----:B------:R-:W-:Y:S01]  /*23ff0*/  LEA.HI.X.SX32 R135, R139, R0, 0x2, P6 ;  /* 0x000000008b877211 */ /* 0x000fe200030f16ff */
[C---:B------:R-:W-:Y:S01]  /*24000*/  VIADD R143, R141.reuse, UR5 ;  /* 0x000000058d8f7c36 */ /* 0x040fe20008000000 */
[----:B-----5:R-:W-:Y:S01]  /*24010*/  LEA R136, P6, R141, R2, 0x2 ;  /* 0x000000028d887211 */ /* 0x020fe200078c10ff */
[----:B------:R4:W-:Y:S01]  /*24020*/  @P2 STG.E desc[UR28][R132.64], R151 ;  /* 0x0000009784002986 */ /* 0x0009e2000c10191c */
[----:B-1----:R-:W-:Y:S01]  /*24030*/  ISETP.LT.AND P2, PT, R138, UR6, !P0 ;  /* 0x000000068a007c0c */ /* 0x002fe2000c741270 */
[----:B------:R-:W-:Y:S01]  /*24040*/  VIADD R139, R3, 0x59 ;  /* 0x00000059038b7836 */ /* 0x000fe20000000000 */
[----:B------:R-:W-:Y:S01]  /*24050*/  LEA.HI.X.SX32 R137, R141, R0, 0x2, P6 ;  /* 0x000000008d897211 */ /* 0x000fe200030f16ff */
[----:B------:R-:W1:Y:S01]  /*24060*/  LDCU UR6, c[0x0][0x39c] ;  /* 0x00007380ff0677ac */ /* 0x000e620008000800 */
        /* <DEDUP_REMOVED lines=10> */
[C---:B------:R-:W-:Y:S01]  /*24110*/  VIADD R141, R143.reuse, UR5 ;  /* 0x000000058f8d7c36 */ /* 0x040fe20008000000 */
[----:B------:R2:W-:Y:S01]  /*24120*/  @P4 STG.E desc[UR28][R138.64], R154 ;  /* 0x0000009a8a004986 */ /* 0x0005e2000c10191c */
[----:B----4-:R-:W-:Y:S01]  /*24130*/  LEA R132, P4, R143, R2, 0x2 ;  /* 0x000000028f847211 */ /* 0x010fe200078810ff */
[----:B-----5:R-:W-:-:S02]  /*24140*/  VIADD R135, R3, 0x5b ;  /* 0x0000005b03877836 */ /* 0x020fc40000000000 */
[----:B------:R-:W-:Y:S02]  /*24150*/  LEA R134, P6, R141, R2, 0x2 ;  /* 0x000000028d867211 */ /* 0x000fe400078c10ff */
[-C--:B------:R-:W-:Y:S02]  /*24160*/  LEA.HI.X.SX32 R133, R143, R0.reuse, 0x2, P4 ;  /* 0x000000008f857211 */ /* 0x080fe400020f16ff */
[----:B-1----:R-:W-:Y:S01]  /*24170*/  ISETP.LT.AND P4, PT, R135, UR6, !P0 ;  /* 0x0000000687007c0c */ /* 0x002fe2000c781270 */
[----:B------:R-:W1:Y:S01]  /*24180*/  LDCU UR6, c[0x0][0x39c] ;  /* 0x00007380ff0677ac */ /* 0x000e620008000800 */
[----:B------:R-:W-:Y:S01]  /*24190*/  VIADD R136, R3, 0x5c ;  /* 0x0000005c03887836 */ /* 0x000fe20000000000 */
[C---:B------:R-:W-:Y:S01]  /*241a0*/  LEA.HI.X.SX32 R135, R141.reuse, R0, 0x2, P6 ;  /* 0x000000008d877211 */ /* 0x040fe200030f16ff */
[----:B------:R-:W-:Y:S01]  /*241b0*/  VIADD R141, R141, UR5 ;  /* 0x000000058d8d7c36 */ /* 0x000fe20008000000 */
[----:B------:R4:W-:Y:S01]  /*241c0*/  @P3 STG.E desc[UR28][R132.64], R155 ;  /* 0x0000009b84003986 */ /* 0x0009e2000c10191c */
[----:B--2---:R-:W-:Y:S01]  /*241d0*/  VIADD R138, R3, 0x5d ;  /* 0x0000005d038a7836 */ /* 0x004fe20000000000 */
[----:B------:R-:W-:Y:S01]  /*241e0*/  ISETP.LT.AND P3, PT, R136, UR7, !P0 ;  /* 0x0000000788007c0c */ /* 0x000fe2000c761270 */
[----:B------:R-:W2:Y:S01]  /*241f0*/  LDCU UR7, c[0x0][0x39c] ;  /* 0x00007380ff0777ac */ /* 0x000ea20008000800 */
[----:B------:R5:W-:Y:S01]  /*24200*/  @P2 STG.E desc[UR28][R134.64], R156 ;  /* 0x0000009c86002986 */ /* 0x000be2000c10191c */
[C---:B------:R-:W-:Y:S01]  /*24210*/  LEA R136, P2, R141.reuse, R2, 0x2 ;  /* 0x000000028d887211 */ /* 0x040fe200078410ff */
[----:B------:R-:W-:-:S03]  /*24220*/  VIADD R139, R141, UR5 ;  /* 0x000000058d8b7c36 */ /* 0x000fc60008000000 */
[----:B------:R-:W-:Y:S02]  /*24230*/  LEA.HI.X.SX32 R137, R141, R0, 0x2, P2 ;  /* 0x000000008d897211 */ /* 0x000fe400010f16ff */
[----:B---3--:R-:W-:Y:S01]  /*24240*/  ISETP.LT.AND P2, PT, R138, UR4, !P0 ;  /* 0x000000048a007c0c */ /* 0x008fe2000c741270 */
[----:B------:R-:W3:Y:S01]  /*24250*/  LDCU UR4, c[0x0][0x39c] ;  /* 0x00007380ff0477ac */ /* 0x000ee20008000800 */
[----:B----4-:R-:W-:Y:S01]  /*24260*/  VIADD R133, R3, 0x5e ;  /* 0x0000005e03857836 */ /* 0x010fe20000000000 */
[C---:B------:R-:W-:Y:S01]  /*24270*/  LEA R132, P6, R139.reuse, R2, 0x2 ;  /* 0x000000028b847211 */ /* 0x040fe200078c10ff */
[----:B-----5:R-:W-:Y:S01]  /*24280*/  VIADD R135, R139, UR5 ;  /* 0x000000058b877c36 */ /* 0x020fe20008000000 */
[----:B------:R4:W-:Y:S02]  /*24290*/  @P1 STG.E desc[UR28][R136.64], R157 ;  /* 0x0000009d88001986 */ /* 0x0009e4000c10191c */
[----:B-1----:R-:W-:Y:S01]  /*242a0*/  ISETP.LT.AND P1, PT, R133, UR6, !P0 ;  /* 0x0000000685007c0c */ /* 0x002fe2000c721270 */
[----:B------:R-:W1:Y:S01]  /*242b0*/  LDCU UR6, c[0x0][0x39c] ;  /* 0x00007380ff0677ac */ /* 0x000e620008000800 */
[----:B------:R-:W-:Y:S01]  /*242c0*/  LEA.HI.X.SX32 R133, R139, R0, 0x2, P6 ;  /* 0x000000008b857211 */ /* 0x000fe200030f16ff */
[C---:B------:R-:W-:Y:S01]  /*242d0*/  VIADD R141, R135.reuse, UR5 ;  /* 0x00000005878d7c36 */ /* 0x040fe20008000000 */
[----:B------:R-:W-:Y:S01]  /*242e0*/  LEA R134, P6, R135, R2, 0x2 ;  /* 0x0000000287867211 */ /* 0x000fe200078c10ff */
[----:B------:R-:W-:-:S03]  /*242f0*/  VIADD R139, R3, 0x5f ;  /* 0x0000005f038b7836 */ /* 0x000fc60000000000 */
[----:B------:R-:W-:Y:S02]  /*24300*/  LEA.HI.X.SX32 R135, R135, R0, 0x2, P6 ;  /* 0x0000000087877211 */ /* 0x000fe400030f16ff */
[----:B------:R-:W-:Y:S01]  /*24310*/  LEA R138, P6, R141, R2, 0x2 ;  /* 0x000000028d8a7211 */ /* 0x000fe200078c10ff */
[----:B----4-:R-:W-:Y:S01]  /*24320*/  VIADD R136, R3, 0x60 ;  /* 0x0000006003887836 */ /* 0x010fe20000000000 */
        /* <DEDUP_REMOVED lines=10> */
[C---:B----4-:R-:W-:Y:S01]  /*243d0*/  LEA R132, P6, R141.reuse, R2, 0x2 ;  /* 0x000000028d847211 */ /* 0x050fe200078c10ff */
[----:B------:R4:W-:Y:S03]  /*243e0*/  @P3 STG.E desc[UR28][R138.64], R160 ;  /* 0x000000a08a003986 */ /* 0x0009e6000c10191c */
[----:B------:R-:W-:Y:S01]  /*243f0*/  LEA.HI.X.SX32 R133, R141, R0, 0x2, P6 ;  /* 0x000000008d857211 */ /* 0x000fe200030f16ff */
[C---:B------:R-:W-:Y:S01]  /*24400*/  VIADD R141, R137.reuse, UR5 ;  /* 0x00000005898d7c36 */ /* 0x040fe20008000000 */
[----:B-----5:R-:W-:Y:S02]  /*24410*/  LEA R134, P6, R137, R2, 0x2 ;  /* 0x0000000289867211 */ /* 0x020fe400078c10ff */
[----:B-1----:R-:W-:Y:S01]  /*24420*/  ISETP.LT.AND P3, PT, R136, UR6, !P0 ;  /* 0x0000000688007c0c */ /* 0x002fe2000c761270 */
[----:B------:R-:W1:Y:S01]  /*24430*/  LDCU UR6, c[0x0][0x39c] ;  /* 0x00007380ff0677ac */ /* 0x000e620008000800 */
[----:B------:R-:W-:Y:S01]  /*24440*/  VIADD R140, R3, 0x62 ;  /* 0x00000062038c7836 */ /* 0x000fe20000000000 */
[----:B------:R-:W-:-:S02]  /*24450*/  LEA.HI.X.SX32 R135, R137, R0, 0x2, P6 ;  /* 0x0000000089877211 */ /* 0x000fc400030f16ff */
[----:B------:R-:W-:Y:S01]  /*24460*/  LEA R136, P6, R141, R2, 0x2 ;  /* 0x000000028d887211 */ /* 0x000fe200078c10ff */
[----:B------:R5:W-:Y:S01]  /*24470*/  @P2 STG.E desc[UR28][R132.64], R161 ;  /* 0x000000a184002986 */ /* 0x000be2000c10191c */
[----:B---3--:R-:W-:Y:S01]  /*24480*/  ISETP.LT.AND P2, PT, R140, UR4, !P0 ;  /* 0x000000048c007c0c */ /* 0x008fe2000c741270 */
[----:B----4-:R-:W-:Y:S01]  /*24490*/  VIADD R138, R3, 0x63 ;  /* 0x00000063038a7836 */ /* 0x010fe20000000000 */
[C---:B------:R-:W-:Y:S01]  /*244a0*/  LEA.HI.X.SX32 R137, R141.reuse, R0, 0x2, P6 ;  /* 0x000000008d897211 */ /* 0x040fe200030f16ff */
[----:B------:R-:W3:Y:S01]  /*244b0*/  LDCU UR4, c[0x0][0x39c] ;  /* 0x00007380ff0477ac */ /* 0x000ee20008000800 */
        /* <DEDUP_REMOVED lines=10> */
[----:B----4-:R-:W-:Y:S02]  /*24560*/  LEA R134, P6, R139, R2, 0x2 ;  /* 0x000000028b867211 */ /* 0x010fe400078c10ff */
[----:B-1----:R-:W-:Y:S01]  /*24570*/  ISETP.LT.AND P5, PT, R138, UR6, !P0 ;  /* 0x000000068a007c0c */ /* 0x002fe2000c7a1270 */
[----:B------:R-:W1:Y:S01]  /*24580*/  LDCU UR6, c[0x0][0x39c] ;  /* 0x00007380ff0677ac */ /* 0x000e620008000800 */
[----:B------:R-:W-:Y:S01]  /*24590*/  VIADD R138, R3, 0x65 ;  /* 0x00000065038a7836 */ /* 0x000fe20000000000 */
[----:B------:R-:W-:Y:S01]  /*245a0*/  LEA.HI.X.SX32 R135, R139, R0, 0x2, P6 ;  /* 0x000000008b877211 */ /* 0x000fe200030f16ff */
[C---:B------:R-:W-:Y:S01]  /*245b0*/  VIADD R143, R141.reuse, UR5 ;  /* 0x000000058d8f7c36 */ /* 0x040fe20008000000 */
[----:B-----5:R-:W-:Y:S01]  /*245c0*/  LEA R136, P6, R141, R2, 0x2 ;  /* 0x000000028d887211 */ /* 0x020fe200078c10ff */
[----:B------:R4:W-:Y:S01]  /*245d0*/  @P4 STG.E desc[UR28][R132.64], R164 ;  /* 0x000000a484004986 */ /* 0x0009e2000c10191c */
[----:B---3--:R-:W-:Y:S01]  /*245e0*/  ISETP.LT.AND P4, PT, R138, UR4, !P0 ;  /* 0x000000048a007c0c */ /* 0x008fe2000c781270 */
[----:B------:R-:W-:Y:S01]  /*245f0*/  VIADD R139, R3, 0x66 ;  /* 0x00000066038b7836 */ /* 0x000fe20000000000 */
[----:B------:R-:W-:Y:S01]  /*24600*/  LEA.HI.X.SX32 R137, R141, R0, 0x2, P6 ;  /* 0x000000008d897211 */ /* 0x000fe200030f16ff */
[----:B------:R-:W3:Y:S01]  /*24610*/  LDCU UR4, c[0x0][0x39c] ;  /* 0x00007380ff0477ac */ /* 0x000ee20008000800 */
        /* <DEDUP_REMOVED lines=8> */
[----:B-1----:R-:W-:Y:S01]  /*246a0*/  ISETP.LT.AND P2, PT, R140, UR6, !P0 ;  /* 0x000000068c007c0c */ /* 0x002fe2000c741270 */
[----:B------:R-:W1:Y:S01]  /*246b0*/  LDCU UR6, c[0x0][0x39c] ;  /* 0x00007380ff0677ac */ /* 0x000e620008000800 */
[C---:B------:R-:W-:Y:S01]  /*246c0*/  VIADD R141, R143.reuse, UR5 ;  /* 0x000000058f8d7c36 */ /* 0x040fe20008000000 */
[----:B------:R2:W-:Y:S01]  /*246d0*/  @P1 STG.E desc[UR28][R138.64], R167 ;  /* 0x000000a78a001986 */ /* 0x0005e2000c10191c */
[----:B----4-:R-:W-:Y:S01]  /*246e0*/  LEA R132, P1, R143, R2, 0x2 ;  /* 0x000000028f847211 */ /* 0x010fe200078210ff */
[----:B-----5:R-:W-:-:S02]  /*246f0*/  VIADD R135, R3, 0x68 ;  /* 0x0000006803877836 */ /* 0x020fc40000000000 */
[----:B------:R-:W-:Y:S02]  /*24700*/  LEA R134, P6, R141, R2, 0x2 ;  /* 0x000000028d867211 */ /* 0x000fe400078c10ff */
[-C--:B------:R-:W-:Y:S02]  /*24710*/  LEA.HI.X.SX32 R133, R143, R0.reuse, 0x2, P1 ;  /* 0x000000008f857211 */ /* 0x080fe400008f16ff */
[----:B---3--:R-:W-:Y:S01]  /*24720*/  ISETP.LT.AND P1, PT, R135, UR4, !P0 ;  /* 0x0000000487007c0c */ /* 0x008fe2000c721270 */
[----:B------:R-:W3:Y:S01]  /*24730*/  LDCU UR4, c[0x0][0x39c] ;  /* 0x00007380ff0477ac */ /* 0x000ee20008000800 */
        /* <DEDUP_REMOVED lines=11> */
[----:B-1----:R-:W-:Y:S01]  /*247f0*/  ISETP.LT.AND P4, PT, R138, UR6, !P0 ;  /* 0x000000068a007c0c */ /* 0x002fe2000c781270 */
[----:B------:R-:W1:Y:S01]  /*24800*/  LDCU UR6, c[0x0][0x39c] ;  /* 0x00007380ff0677ac */ /* 0x000e620008000800 */
[----:B----4-:R-:W-:Y:S01]  /*24810*/  VIADD R133, R3, 0x6b ;  /* 0x0000006b03857836 */ /* 0x010fe20000000000 */
[C---:B------:R-:W-:Y:S01]  /*24820*/  LEA R132, P6, R139.reuse, R2, 0x2 ;  /* 0x000000028b847211 */ /* 0x040fe200078c10ff */
[----:B-----5:R-:W-:Y:S01]  /*24830*/  VIADD R135, R139, UR5 ;  /* 0x000000058b877c36 */ /* 0x020fe20008000000 */
[----:B------:R4:W-:Y:S02]  /*24840*/  @P3 STG.E desc[UR28][R136.64], R170 ;  /* 0x000000aa88003986 */ /* 0x0009e4000c10191c */
[----:B---3--:R-:W-:Y:S01]  /*24850*/  ISETP.LT.AND P3, PT, R133, UR4, !P0 ;  /* 0x0000000485007c0c */ /* 0x008fe2000c761270 */
[----:B------:R-:W3:Y:S01]  /*24860*/  LDCU UR4, c[0x0][0x39c] ;  /* 0x00007380ff0477ac */ /* 0x000ee20008000800 */
        /* <DEDUP_REMOVED lines=12> */
[----:B-1----:R-:W-:Y:S01]  /*24930*/  ISETP.LT.AND P1, PT, R136, UR6, !P0 ;  /* 0x0000000688007c0c */ /* 0x002fe2000c721270 */
[----:B------:R-:W-:Y:S01]  /*24940*/  VIADD R141, R141, UR5 ;  /* 0x000000058d8d7c36 */ /* 0x000fe20008000000 */
[----:B------:R-:W1:Y:S01]  /*24950*/  LDCU UR6, c[0x0][0x39c] ;  /* 0x00007380ff0677ac */ /* 0x000e620008000800 */
[----:B------:R-:W-:-:S02]  /*24960*/  VIADD R136, R3, 0x6e ;  /* 0x0000006e03887836 */ /* 0x000fc40000000000 */
[C---:B------:R-:W-:Y:S01]  /*24970*/  VIADD R137, R141.reuse, UR5 ;  /* 0x000000058d897c36 */ /* 0x040fe20008000000 */
[C---:B----4-:R-:W-:Y:S01]  /*24980*/  LEA R132, P6, R141.reuse, R2, 0x2 ;  /* 0x000000028d847211 */ /* 0x050fe200078c10ff */
[----:B------:R4:W-:Y:S03]  /*24990*/  @P5 STG.E desc[UR28][R138.64], R173 ;  /* 0x000000ad8a005986 */ /* 0x0009e6000c10191c */
[----:B------:R-:W-:Y:S01]  /*249a0*/  LEA.HI.X.SX32 R133, R141, R0, 0x2, P6 ;  /* 0x000000008d857211 */ /* 0x000fe200030f16ff */
[C---:B------:R-:W-:Y:S01]  /*249b0*/  VIADD R141, R137.reuse, UR5 ;  /* 0x00000005898d7c36 */ /* 0x040fe20008000000 */
[----:B-----5:R-:W-:Y:S02]  /*249c0*/  LEA R134, P6, R137, R2, 0x2 ;  /* 0x0000000289867211 */ /* 0x020fe400078c10ff */
[----:B---3--:R-:W-:Y:S01]  /*249d0*/  ISETP.LT.AND P5, PT, R136, UR4, !P0 ;  /* 0x0000000488007c0c */ /* 0x008fe2000c7a1270 */
[----:B------:R-:W3:Y:S01]  /*249e0*/  LDCU UR4, c[0x0][0x39c] ;  /* 0x00007380ff0477ac */ /* 0x000ee20008000800 */
[----:B------:R-:W-:Y:S01]  /*249f0*/  VIADD R140, R3, 0x6f ;  /* 0x0000006f038c7836 */ /* 0x000fe20000000000 */
[----:B------:R-:W-:-:S02]  /*24a00*/  LEA.HI.X.SX32 R135, R137, R0, 0x2, P6 ;  /* 0x0000000089877211 */ /* 0x000fc400030f16ff */
[----:B------:R-:W-:Y:S01]  /*24a10*/  LEA R136, P6, R141, R2, 0x2 ;  /* 0x000000028d887211 */ /* 0x000fe200078c10ff */
[----:B------:R5:W-:Y:S01]  /*24a20*/  @P4 STG.E desc[UR28][R132.64], R174 ;  /* 0x000000ae84004986 */ /* 0x000be2000c10191c */
[----:B-1----:R-:W-:Y:S01]  /*24a30*/  ISETP.LT.AND P4, PT, R140, UR6, !P0 ;  /* 0x000000068c007c0c */ /* 0x002fe2000c781270 */
[----:B----4-:R-:W-:Y:S01]  /*24a40*/  VIADD R138, R3, 0x70 ;  /* 0x00000070038a7836 */ /* 0x010fe20000000000 */
        /* <DEDUP_REMOVED lines=13> */
[----:B---3--:R-:W-:Y:S01]  /*24b20*/  ISETP.LT.AND P2, PT, R138, UR4, !P0 ;  /* 0x000000048a007c0c */ /* 0x008fe2000c741270 */
        /* <DEDUP_REMOVED lines=147> */
[----:B------:R-:W-:Y:S01]  /*25460*/  VIADD R136, R3, 0x88 ;  /* 0x0000008803887836 */ /* 0x000fe20000000000 */
[C---:B------:R-:W-:Y:S01]  /*25470*/  LEA.HI.X.SX32 R139, R141.reuse, R0, 0x2, P6 ;  /* 0x000000008d8b7211 */ /* 0x040fe200030f16ff */
[----:B------:R2:W-:Y:S01]  /*25480*/  @P5 STG.E desc[UR28][R134.64], R70 ;  /* 0x0000004686005986 */ /* 0x0005e2000c10191c */
[----:B-1----:R-:W-:Y:S01]  /*25490*/  ISETP.LT.AND P5, PT, R68, UR6, !P0 ;  /* 0x0000000644007c0c */ /* 0x002fe2000c7a1270 */
[----:B------:R-:W-:Y:S01]  /*254a0*/  VIADD R141, R141, UR5 ;  /* 0x000000058d8d7c36 */ /* 0x000fe20008000000 */
[----:B------:R-:W1:Y:S04]  /*254b0*/  LDCU UR6, c[0x0][0x39c] ;  /* 0x00007380ff0677ac */ /* 0x000e680008000800 */
[C---:B------:R-:W-:Y:S01]  /*254c0*/  LEA R68, P6, R141.reuse, R2, 0x2 ;  /* 0x000000028d447211 */ /* 0x040fe200078c10ff */
[C---:B----4-:R-:W-:Y:S01]  /*254d0*/  VIADD R133, R141.reuse, UR5 ;  /* 0x000000058d857c36 */ /* 0x050fe20008000000 */
[----:B------:R-:W4:Y:S02]  /*254e0*/  LDCU UR7, c[0x0][0x39c] ;  /* 0x00007380ff0777ac */ /* 0x000f240008000800 */
[----:B------:R-:W-:Y:S01]  /*254f0*/  LEA.HI.X.SX32 R69, R141, R0, 0x2, P6 ;  /* 0x000000008d457211 */ /* 0x000fe200030f16ff */
[C---:B--2---:R-:W-:Y:S01]  /*25500*/  VIADD R135, R133.reuse, UR5 ;  /* 0x0000000585877c36 */ /* 0x044fe20008000000 */
[----:B------:R-:W-:Y:S01]  /*25510*/  LEA R132, P6, R133, R2, 0x2 ;  /* 0x0000000285847211 */ /* 0x000fe200078c10ff */
[----:B------:R2:W-:Y:S01]  /*25520*/  @P4 STG.E desc[UR28][R138.64], R71 ;  /* 0x000000478a004986 */ /* 0x0005e2000c10191c */
[----:B---3--:R-:W-:Y:S01]  /*25530*/  ISETP.LT.AND P4, PT, R136, UR4, !P0 ;  /* 0x0000000488007c0c */ /* 0x008fe2000c781270 */
[----:B------:R-:W3:Y:S01]  /*25540*/  LDCU UR4, c[0x0][0x39c] ;  /* 0x00007380ff0477ac */ /* 0x000ee20008000800 */
[----:B------:R-:W-:Y:S01]  /*25550*/  VIADD R134, R3, 0x89 ;  /* 0x0000008903867836 */ /* 0x000fe20000000000 */
[----:B------:R-:W-:-:S02]  /*25560*/  LEA.HI.X.SX32 R133, R133, R0, 0x2, P6 ;  /* 0x0000000085857211 */ /* 0x000fc400030f16ff */
[----:B------:R-:W-:Y:S01]  /*25570*/  LEA R70, P6, R135, R2, 0x2 ;  /* 0x0000000287467211 */ /* 0x000fe200078c10ff */
[----:B------:R5:W-:Y:S01]  /*25580*/  @P3 STG.E desc[UR28][R68.64], R72 ;  /* 0x0000004844003986 */ /* 0x000be2000c10191c */
[----:B-1----:R-:W-:Y:S01]  /*25590*/  ISETP.LT.AND P3, PT, R134, UR6, !P0 ;  /* 0x0000000686007c0c */ /* 0x002fe2000c761270 */
[----:B------:R-:W-:Y:S01]  /*255a0*/  VIADD R134, R3, 0x8a ;  /* 0x0000008a03867836 */ /* 0x000fe20000000000 */
[----:B------:R-:W1:Y:S01]  /*255b0*/  LDCU UR6, c[0x0][0x39c] ;  /* 0x00007380ff0677ac */ /* 0x000e620008000800 */
[C---:B--2---:R-:W-:Y:S01]  /*255c0*/  LEA.HI.X.SX32 R71, R135.reuse, R0, 0x2, P6 ;  /* 0x0000000087477211 */ /* 0x044fe200030f16ff */
[----:B------:R-:W-:Y:S01]  /*255d0*/  VIADD R135, R135, UR5 ;  /* 0x0000000587877c36 */ /* 0x000fe20008000000 */
[----:B------:R2:W-:Y:S01]  /*255e0*/  @P2 STG.E desc[UR28][R132.64], R73 ;  /* 0x0000004984002986 */ /* 0x0005e2000c10191c */
[----:B----4-:R-:W-:Y:S01]  /*255f0*/  ISETP.LT.AND P2, PT, R134, UR7, !P0 ;  /* 0x0000000786007c0c */ /* 0x010fe2000c741270 */
[----:B------:R-:W-:Y:S01]  /*25600*/  VIADD R134, R3, 0x8b ;  /* 0x0000008b03867836 */ /* 0x000fe20000000000 */
[----:B------:R-:W4:Y:S01]  /*25610*/  LDCU UR7, c[0x0][0x39c] ;  /* 0x00007380ff0777ac */ /* 0x000f220008000800 */
[C---:B------:R-:W-:Y:S01]  /*25620*/  VIADD R137, R135.reuse, UR5 ;  /* 0x0000000587897c36 */ /* 0x040fe20008000000 */
[C---:B-----5:R-:W-:Y:S01]  /*25630*/  LEA R68, P6, R135.reuse, R2, 0x2 ;  /* 0x0000000287447211 */ /* 0x060fe200078c10ff */
[----:B------:R5:W-:Y:S01]  /*25640*/  @P1 STG.E desc[UR28][R70.64], R74 ;  /* 0x0000004a46001986 */ /* 0x000be2000c10191c */
[----:B---3--:R-:W-:Y:S01]  /*25650*/  ISETP.LT.AND P1, PT, R134, UR4, !P0 ;  /* 0x0000000486007c0c */ /* 0x008fe2000c721270 */
[----:B------:R-:W3:Y:S01]  /*25660*/  LDCU UR4, c[0x0][0x39c] ;  /* 0x00007380ff0477ac */ /* 0x000ee20008000800 */
[----:B------:R-:W-:-:S02]  /*25670*/  LEA.HI.X.SX32 R69, R135, R0, 0x2, P6 ;  /* 0x0000000087457211 */ /* 0x000fc400030f16ff */
[C---:B------:R-:W-:Y:S01]  /*25680*/  LEA R72, P6, R137.reuse, R2, 0x2 ;  /* 0x0000000289487211 */ /* 0x040fe200078c10ff */
[----:B--2---:R-:W-:Y:S02]  /*25690*/  VIADD R133, R137, UR5 ;  /* 0x0000000589857c36 */ /* 0x004fe40008000000 */
        /* <DEDUP_REMOVED lines=11> */
[----:B----4-:R-:W-:Y:S01]  /*25750*/  ISETP.LT.AND P4, PT, R74, UR7, !P0 ;  /* 0x000000074a007c0c */ /* 0x010fe2000c781270 */
[----:B------:R-:W-:Y:S01]  /*25760*/  VIADD R74, R3, 0x8e ;  /* 0x0000008e034a7836 */ /* 0x000fe20000000000 */
[C---:B------:R-:W-:Y:S01]  /*25770*/  LEA.HI.X.SX32 R133, R135.reuse, R0, 0x2, P6 ;  /* 0x0000000087857211 */ /* 0x040fe200030f16ff */
[----:B------:R-:W4:Y:S01]  /*25780*/  LDCU UR7, c[0x0][0x39c] ;  /* 0x00007380ff0777ac */ /* 0x000f220008000800 */
[----:B------:R-:W-:Y:S01]  /*25790*/  VIADD R135, R135, UR5 ;  /* 0x0000000587877c36 */ /* 0x000fe20008000000 */
[----:B------:R1:W-:Y:S01]  /*257a0*/  @P3 STG.E desc[UR28][R70.64], R77 ;  /* 0x0000004d46003986 */ /* 0x0003e2000c10191c */
[----:B---3--:R-:W-:Y:S01]  /*257b0*/  ISETP.LT.AND P3, PT, R74, UR4, !P0 ;  /* 0x000000044a007c0c */ /* 0x008fe2000c761270 */
[----:B------:R-:W3:Y:S01]  /*257c0*/  LDCU UR4, c[0x0][0x39c] ;  /* 0x00007380ff0477ac */ /* 0x000ee20008000800 */
[C---:B--2---:R-:W-:Y:S01]  /*257d0*/  VIADD R75, R135.reuse, UR5 ;  /* 0x00000005874b7c36 */ /* 0x044fe20008000000 */
[----:B------:R-:W-:Y:S01]  /*257e0*/  @P2 STG.E desc[UR28][R132.64], R78 ;  /* 0x0000004e84002986 */ /* 0x000fe2000c10191c */
[----:B------:R-:W-:Y:S01]  /*257f0*/  LEA R68, P2, R135, R2, 0x2 ;  /* 0x0000000287447211 */ /* 0x000fe200078410ff */
        /* <DEDUP_REMOVED lines=9> */
[----:B------:R-:W-:Y:S01]  /*25890*/  VIADD R74, R3, 0x91 ;  /* 0x00000091034a7836 */ /* 0x000fe20000000000 */
[----:B----4-:R-:W-:Y:S01]  /*258a0*/  ISETP.LT.AND P1, PT, R70, UR7, !P0 ;  /* 0x0000000746007c0c */ /* 0x010fe2000c721270 */
[C---:B------:R-:W-:Y:S01]  /*258b0*/  VIADD R77, R75.reuse, UR5 ;  /* 0x000000054b4d7c36 */ /* 0x040fe20008000000 */
[----:B------:R4:W-:Y:S01]  /*258c0*/  @P5 STG.E desc[UR28][R72.64], R80 ;  /* 0x0000005048005986 */ /* 0x0009e2000c10191c */
[C---:B------:R-:W-:Y:S01]  /*258d0*/  LEA R70, P5, R75.reuse, R2, 0x2 ;  /* 0x000000024b467211 */ /* 0x040fe200078a10ff */
[----:B------:R-:W5:Y:S03]  /*258e0*/  LDCU UR7, c[0x0][0x39c] ;  /* 0x00007380ff0777ac */ /* 0x000f660008000800 */
[----:B------:R-:W-:-:S02]  /*258f0*/  LEA.HI.X.SX32 R71, R75, R0, 0x2, P5 ;  /* 0x000000004b477211 */ /* 0x000fc400028f16ff */
[----:B---3--:R-:W-:Y:S01]  /*25900*/  ISETP.LT.AND P5, PT, R74, UR4, !P0 ;  /* 0x000000044a007c0c */ /* 0x008fe2000c7a1270 */
[----:B------:R-:W3:Y:S01]  /*25910*/  LDCU UR4, c[0x0][0x39c] ;  /* 0x00007380ff0477ac */ /* 0x000ee20008000800 */
[----:B--2---:R-:W-:Y:S01]  /*25920*/  VIADD R69, R3, 0x92 ;  /* 0x0000009203457836 */ /* 0x004fe20000000000 */
[C---:B------:R-:W-:Y:S01]  /*25930*/  LEA R68, P6, R77.reuse, R2, 0x2 ;  /* 0x000000024d447211 */ /* 0x040fe200078c10ff */
[----:B----4-:R-:W-:Y:S01]  /*25940*/  VIADD R73, R77, UR5 ;  /* 0x000000054d497c36 */ /* 0x010fe20008000000 */
        /* <DEDUP_REMOVED lines=9> */
[----:B--2---:R-:W-:Y:S01]  /*259e0*/  VIADD R70, R3, 0x94 ;  /* 0x0000009403467836 */ /* 0x004fe20000000000 */
[----:B------:R2:W-:Y:S01]  /*259f0*/  @P3 STG.E desc[UR28][R68.64], R82 ;  /* 0x0000005244003986 */ /* 0x0005e2000c10191c */
[----:B-----5:R-:W-:Y:S01]  /*25a00*/  ISETP.LT.AND P3, PT, R75, UR7, !P0 ;  /* 0x000000074b007c0c */ /* 0x020fe2000c761270 */
[----:B------:R-:W4:Y:S01]  /*25a10*/  LDCU UR7, c[0x0][0x39c] ;  /* 0x00007380ff0777ac */ /* 0x000f220008000800 */
[C---:B------:R-:W-:Y:S01]  /*25a20*/  LEA.HI.X.SX32 R75, R77.reuse, R0, 0x2, P6 ;  /* 0x000000004d4b7211 */ /* 0x040fe200030f16ff */
[----:B------:R5:W-:Y:S01]  /*25a30*/  @P2 STG.E desc[UR28][R72.64], R83 ;  /* 0x0000005348002986 */ /* 0x000be2000c10191c */
[----:B---3--:R-:W-:Y:S01]  /*25a40*/  ISETP.LT.AND P2, PT, R70, UR4, !P0 ;  /* 0x0000000446007c0c */ /* 0x008fe2000c741270 */
[----:B------:R-:W3:Y:S01]  /*25a50*/  LDCU UR4, c[0x0][0x39c] ;  /* 0x00007380ff0477ac */ /* 0x000ee20008000800 */
[----:B------:R-:W-:-:S02]  /*25a60*/  VIADD R77, R77, UR5 ;  /* 0x000000054d4d7c36 */ /* 0x000fc40008000000 */
[----:B------:R-:W-:Y:S02]  /*25a70*/  VIADD R70, R3, 0x95 ;  /* 0x0000009503467836 */ /* 0x000fe40000000000 */
[C---:B------:R-:W-:Y:S01]  /*25a80*/  VIADD R71, R77.reuse, UR5 ;  /* 0x000000054d477c36 */ /* 0x040fe20008000000 */
[C---:B--2---:R-:W-:Y:S01]  /*25a90*/  LEA R68, P6, R77.reuse, R2, 0x2 ;  /* 0x000000024d447211 */ /* 0x044fe200078c10ff */
[----:B------:R2:W-:Y:S01]  /*25aa0*/  @P1 STG.E desc[UR28][R74.64], R84 ;  /* 0x000000544a001986 */ /* 0x0005e2000c10191c */
[----:B-1----:R-:W-:Y:S01]  /*25ab0*/  ISETP.LT.AND P1, PT, R70, UR6, !P0 ;  /* 0x0000000646007c0c */ /* 0x002fe2000c721270 */
[----:B------:R-:W1:Y:S01]  /*25ac0*/  LDCU UR6, c[0x0][0x39c] ;  /* 0x00007380ff0677ac */ /* 0x000e620008000800 */
[----:B------:R-:W-:Y:S01]  /*25ad0*/  LEA.HI.X.SX32 R69, R77, R0, 0x2, P6 ;  /* 0x000000004d457211 */ /* 0x000fe200030f16ff */
[C---:B------:R-:W-:Y:S01]  /*25ae0*/  VIADD R77, R71.reuse, UR5 ;  /* 0x00000005474d7c36 */ /* 0x040fe20008000000 */
[----:B------:R-:W-:Y:S01]  /*25af0*/  LEA R70, P6, R71, R2, 0x2 ;  /* 0x0000000247467211 */ /* 0x000fe200078c10ff */
[----:B-----5:R-:W-:-:S03]  /*25b00*/  VIADD R73, R3, 0x96 ;  /* 0x0000009603497836 */ /* 0x020fc60000000000 */
[----:B------:R-:W-:Y:S02]  /*25b10*/  LEA.HI.X.SX32 R71, R71, R0, 0x2, P6 ;  /* 0x0000000047477211 */ /* 0x000fe400030f16ff */
[----:B------:R-:W-:Y:S01]  /*25b20*/  LEA R72, P6, R77, R2, 0x2 ;  /* 0x000000024d487211 */ /* 0x000fe200078c10ff */
[----:B------:R5:W-:Y:S01]  /*25b30*/  @P5 STG.E desc[UR28][R68.64], R85 ;  /* 0x0000005544005986 */ /* 0x000be2000c10191c */
[----:B---3--:R-:W-:Y:S01]  /*25b40*/  ISETP.LT.AND P5, PT, R73, UR4, !P0 ;  /* 0x0000000449007c0c */ /* 0x008fe2000c7a1270 */
[----:B--2---:R-:W-:Y:S01]  /*25b50*/  VIADD R74, R3, 0x97 ;  /* 0x00000097034a7836 */ /* 0x004fe20000000000 */
[C---:B------:R-:W-:Y:S01]  /*25b60*/  LEA.HI.X.SX32 R73, R77.reuse, R0, 0x2, P6 ;  /* 0x000000004d497211 */ /* 0x040fe200030f16ff */
[----:B------:R-:W2:Y:S01]  /*25b70*/  LDCU UR4, c[0x0][0x39c] ;  /* 0x00007380ff0477ac */ /* 0x000ea20008000800 */
[----:B------:R-:W-:Y:S01]  /*25b80*/  VIADD R77, R77, UR5 ;  /* 0x000000054d4d7c36 */ /* 0x000fe20008000000 */
[----:B------:R3:W-:Y:S01]  /*25b90*/  @P4 STG.E desc[UR28][R70.64], R86 ;  /* 0x0000005646004986 */ /* 0x0007e2000c10191c */
[----:B----4-:R-:W-:Y:S01]  /*25ba0*/  ISETP.LT.AND P4, PT, R74, UR7, !P0 ;  /* 0x000000074a007c0c */ /* 0x010fe2000c781270 */
[----:B------:R-:W4:Y:S01]  /*25bb0*/  LDCU UR7, c[0x0][0x39c] ;  /* 0x00007380ff0777ac */ /* 0x000f220008000800 */
[----:B------:R-:W-:-:S02]  /*25bc0*/  VIADD R75, R77, UR5 ;  /* 0x000000054d4b7c36 */ /* 0x000fc40008000000 */
[----:B------:R-:W-:Y:S01]  /*25bd0*/  VIADD R74, R3, 0x98 ;  /* 0x00000098034a7836 */ /* 0x000fe20000000000 */
[C---:B-----5:R-:W-:Y:S01]  /*25be0*/  LEA R68, P6, R77.reuse, R2, 0x2 ;  /* 0x000000024d447211 */ /* 0x060fe200078c10ff */
[----:B------:R5:W-:Y:S03]  /*25bf0*/  @P3 STG.E desc[UR28][R72.64], R87 ;  /* 0x0000005748003986 */ /* 0x000be6000c10191c */
[----:B------:R-:W-:Y:S01]  /*25c00*/  LEA.HI.X.SX32 R69, R77, R0, 0x2, P6 ;  /* 0x000000004d457211 */ /* 0x000fe200030f16ff */
[C---:B------:R-:W-:Y:S01]  /*25c10*/  VIADD R77, R75.reuse, UR5 ;  /* 0x000000054b4d7c36 */ /* 0x040fe20008000000 */
[----:B---3--:R-:W-:Y:S02]  /*25c20*/  LEA R70, P6, R75, R2, 0x2 ;  /* 0x000000024b467211 */ /* 0x008fe400078c10ff */
[----:B-1----:R-:W-:Y:S01]  /*25c30*/  ISETP.LT.AND P3, PT, R74, UR6, !P0 ;  /* 0x000000064a007c0c */ /* 0x002fe2000c761270 */
[----:B------:R-:W1:Y:S01]  /*25c40*/  LDCU UR6, c[0x0][0x39c] ;  /* 0x00007380ff0677ac */ /* 0x000e620008000800 */
[----:B------:R-:W-:Y:S01]  /*25c50*/  VIADD R74, R3, 0x99 ;  /* 0x00000099034a7836 */ /* 0x000fe20000000000 */
[----:B------:R-:W-:Y:S01]  /*25c60*/  LEA.HI.X.SX32 R71, R75, R0, 0x2, P6 ;  /* 0x000000004b477211 */ /* 0x000fe200030f16ff */
[C---:B------:R-:W-:Y:S01]  /*25c70*/  VIADD R79, R77.reuse, UR5 ;  /* 0x000000054d4f7c36 */ /* 0x040fe20008000000 */
[----:B-----5:R-:W-:Y:S01]  /*25c80*/  LEA R72, P6, R77, R2, 0x2 ;  /* 0x000000024d487211 */ /* 0x020fe200078c10ff */
[----:B------:R3:W-:Y:S01]  /*25c90*/  @P2 STG.E desc[UR28][R68.64], R88 ;  /* 0x0000005844002986 */ /* 0x0007e2000c10191c */
[----:B--2---:R-:W-:Y:S01]  /*25ca0*/  ISETP.LT.AND P2, PT, R74, UR4, !P0 ;  /* 0x000000044a007c0c */ /* 0x004fe2000c741270 */
[----:B------:R-:W-:Y:S01]  /*25cb0*/  VIADD R75, R3, 0x9a ;  /* 0x0000009a034b7836 */ /* 0x000fe20000000000 */
[----:B------:R-:W-:Y:S01]  /*25cc0*/  LEA.HI.X.SX32 R73, R77, R0, 0x2, P6 ;  /* 0x000000004d497211 */ /* 0x000fe200030f16ff */
[----:B------:R-:W2:Y:S01]  /*25cd0*/  LDCU UR4, c[0x0][0x39c] ;  /* 0x00007380ff0477ac */ /* 0x000ea20008000800 */
        /* <DEDUP_REMOVED lines=8> */
[----:B-1----:R-:W-:Y:S01]  /*25d60*/  ISETP.LT.AND P5, PT, R76, UR6, !P0 ;  /* 0x000000064c007c0c */ /* 0x002fe2000c7a1270 */
[----:B------:R-:W1:Y:S01]  /*25d70*/  LDCU UR6, c[0x0][0x39c] ;  /* 0x00007380ff0677ac */ /* 0x000e620008000800 */
[C---:B------:R-:W-:Y:S01]  /*25d80*/  VIADD R77, R79.reuse, UR5 ;  /* 0x000000054f4d7c36 */ /* 0x040fe20008000000 */
[----:B------:R4:W-:Y:S01]  /*25d90*/  @P4 STG.E desc[UR28][R74.64], R91 ;  /* 0x0000005b4a004986 */ /* 0x0009e2000c10191c */
[----:B---3--:R-:W-:Y:S01]  /*25da0*/  LEA R68, P4, R79, R2, 0x2 ;  /* 0x000000024f447211 */ /* 0x008fe200078810ff */
[----:B-----5:R-:W-:-:S02]  /*25db0*/  VIADD R71, R3, 0x9c ;  /* 0x0000009c03477836 */ /* 0x020fc40000000000 */
[----:B------:R-:W-:Y:S02]  /*25dc0*/  LEA R70, P6, R77, R2, 0x2 ;  /* 0x000000024d467211 */ /* 0x000fe400078c10ff */
[-C--:B------:R-:W-:Y:S02]  /*25dd0*/  LEA.HI.X.SX32 R69, R79, R0.reuse, 0x2, P4 ;  /* 0x000000004f457211 */ /* 0x080fe400020f16ff */
[----:B--2---:R-:W-:Y:S01]  /*25de0*/  ISETP.LT.AND P4, PT, R71, UR4, !P0 ;  /* 0x0000000447007c0c */ /* 0x004fe2000c781270 */
[----:B------:R-:W2:Y:S01]  /*25df0*/  LDCU UR4, c[0x0][0x39c] ;  /* 0x00007380ff0477ac */ /* 0x000ea20008000800 */
[----:B------:R-:W-:Y:S01]  /*25e00*/  VIADD R72, R3, 0x9d ;  /* 0x0000009d03487836 */ /* 0x000fe20000000000 */
[C---:B------:R-:W-:Y:S01]  /*25e10*/  LEA.HI.X.SX32 R71, R77.reuse, R0, 0x2, P6 ;  /* 0x000000004d477211 */ /* 0x040fe200030f16ff */
[----:B------:R-:W-:Y:S01]  /*25e20*/  VIADD R77, R77, UR5 ;  /* 0x000000054d4d7c36 */ /* 0x000fe20008000000 */
[----:B------:R3:W-:Y:S01]  /*25e30*/  @P3 STG.E desc[UR28][R68.64], R92 ;  /* 0x0000005c44003986 */ /* 0x0007e2000c10191c */
[----:B----4-:R-:W-:Y:S01]  /*25e40*/  VIADD R74, R3, 0x9e ;  /* 0x0000009e034a7836 */ /* 0x010fe20000000000 */
[----:B------:R-:W-:Y:S01]  /*25e50*/  ISETP.LT.AND P3, PT, R72, UR7, !P0 ;  /* 0x0000000748007c0c */ /* 0x000fe2000c761270 */
[----:B------:R-:W4:Y:S01]  /*25e60*/  LDCU UR7, c[0x0][0x39c] ;  /* 0x00007380ff0777ac */ /* 0x000f220008000800 */
[----:B------:R5:W-:Y:S01]  /*25e70*/  @P2 STG.E desc[UR28][R70.64], R93 ;  /* 0x0000005d46002986 */ /* 0x000be2000c10191c */
[C---:B------:R-:W-:Y:S01]  /*25e80*/  LEA R72, P2, R77.reuse, R2, 0x2 ;  /* 0x000000024d487211 */ /* 0x040fe200078410ff */
[----:B------:R-:W-:-:S03]  /*25e90*/  VIADD R75, R77, UR5 ;  /* 0x000000054d4b7c36 */ /* 0x000fc60008000000 */
[----:B------:R-:W-:Y:S02]  /*25ea0*/  LEA.HI.X.SX32 R73, R77, R0, 0x2, P2 ;  /* 0x000000004d497211 */ /* 0x000fe400010f16ff */
[----:B-1----:R-:W-:Y:S01]  /*25eb0*/  ISETP.LT.AND P2, PT, R74, UR6, !P0 ;  /* 0x000000064a007c0c */ /* 0x002fe2000c741270 */
[----:B------:R-:W1:Y:S01]  /*25ec0*/  LDCU UR6, c[0x0][0x39c] ;  /* 0x00007380ff0677ac */ /* 0x000e620008000800 */
[----:B---3--:R-:W-:Y:S01]  /*25ed0*/  VIADD R69, R3, 0x9f ;  /* 0x0000009f03457836 */ /* 0x008fe20000000000 */
[C---:B------:R-:W-:Y:S01]  /*25ee0*/  LEA R68, P6, R75.reuse, R2, 0x2 ;  /* 0x000000024b447211 */ /* 0x040fe200078c10ff */
[----:B-----5:R-:W-:Y:S01]  /*25ef0*/  VIADD R71, R75, UR5 ;  /* 0x000000054b477c36 */ /* 0x020fe20008000000 */
[----:B------:R3:W-:Y:S02]  /*25f00*/  @P1 STG.E desc[UR28][R72.64], R94 ;  /* 0x0000005e48001986 */ /* 0x0007e4000c10191c */
[----:B--2---:R-:W-:Y:S01]  /*25f10*/  ISETP.LT.AND P1, PT, R69, UR4, !P0 ;  /* 0x0000000445007c0c */ /* 0x004fe2000c721270 */
[----:B------:R-:W2:Y:S01]  /*25f20*/  LDCU UR4, c[0x0][0x39c] ;  /* 0x00007380ff0477ac */ /* 0x000ea20008000800 */
[----:B------:R-:W-:Y:S01]  /*25f30*/  LEA.HI.X.SX32 R69, R75, R0, 0x2, P6 ;  /* 0x000000004b457211 */ /* 0x000fe200030f16ff */
[C---:B------:R-:W-:Y:S01]  /*25f40*/  VIADD R77, R71.reuse, UR5 ;  /* 0x00000005474d7c36 */ /* 0x040fe20008000000 */
[----:B------:R-:W-:Y:S01]  /*25f50*/  LEA R70, P6, R71, R2, 0x2 ;  /* 0x0000000247467211 */ /* 0x000fe200078c10ff */
[----:B------:R-:W-:-:S03]  /*25f60*/  VIADD R75, R3, 0xa0 ;  /* 0x000000a0034b7836 */ /* 0x000fc60000000000 */
[----:B------:R-:W-:Y:S02]  /*25f70*/  LEA.HI.X.SX32 R71, R71, R0, 0x2, P6 ;  /* 0x0000000047477211 */ /* 0x000fe400030f16ff */
[----:B------:R-:W-:Y:S01]  /*25f80*/  LEA R74, P6, R77, R2, 0x2 ;  /* 0x000000024d4a7211 */ /* 0x000fe200078c10ff */
[----:B---3--:R-:W-:Y:S01]  /*25f90*/  VIADD R72, R3, 0xa1 ;  /* 0x000000a103487836 */ /* 0x008fe20000000000 */
[----:B------:R3:W-:Y:S01]  /*25fa0*/  @P5 STG.E desc[UR28][R68.64], R95 ;  /* 0x0000005f44005986 */ /* 0x0007e2000c10191c */
[----:B----4-:R-:W-:Y:S01]  /*25fb0*/  ISETP.LT.AND P5, PT, R75, UR7, !P0 ;  /* 0x000000074b007c0c */ /* 0x010fe2000c7a1270 */
[----:B------:R-:W4:Y:S01]  /*25fc0*/  LDCU UR7, c[0x0][0x39c] ;  /* 0x00007380ff0777ac */ /* 0x000f220008000800 */
[C---:B------:R-:W-:Y:S01]  /*25fd0*/  LEA.HI.X.SX32 R75, R77.reuse, R0, 0x2, P6 ;  /* 0x000000004d4b7211 */ /* 0x040fe200030f16ff */
[----:B------:R5:W-:Y:S01]  /*25fe0*/  @P4 STG.E desc[UR28][R70.64], R96 ;  /* 0x0000006046004986 */ /* 0x000be2000c10191c */
[----:B-1----:R-:W-:Y:S01]  /*25ff0*/  ISETP.LT.AND P4, PT, R72, UR6, !P0 ;  /* 0x0000000648007c0c */ /* 0x002fe2000c781270 */
[----:B------:R-:W-:Y:S01]  /*26000*/  VIADD R77, R77, UR5 ;  /* 0x000000054d4d7c36 */ /* 0x000fe20008000000 */
[----:B------:R-:W1:Y:S01]  /*26010*/  LDCU UR6, c[0x0][0x39c] ;  /* 0x00007380ff0677ac */ /* 0x000e620008000800 */
[----:B------:R-:W-:-:S02]  /*26020*/  VIADD R72, R3, 0xa2 ;  /* 0x000000a203487836 */ /* 0x000fc40000000000 */
[C---:B------:R-:W-:Y:S01]  /*26030*/  VIADD R73, R77.reuse, UR5 ;  /* 0x000000054d497c36 */ /* 0x040fe20008000000 */
[C---:B---3--:R-:W-:Y:S01]  /*26040*/  LEA R68, P6, R77.reuse, R2, 0x2 ;  /* 0x000000024d447211 */ /* 0x048fe200078c10ff */
[----:B------:R3:W-:Y:S03]  /*26050*/  @P3 STG.E desc[UR28][R74.64], R97 ;  /* 0x000000614a003986 */ /* 0x0007e6000c10191c */
[----:B------:R-:W-:Y:S01]  /*26060*/  LEA.HI.X.SX32 R69, R77, R0, 0x2, P6 ;  /* 0x000000004d457211 */ /* 0x000fe200030f16ff */
[C---:B------:R-:W-:Y:S01]  /*26070*/  VIADD R77, R73.reuse, UR5 ;  /* 0x00000005494d7c36 */ /* 0x040fe20008000000 */
[----:B-----5:R-:W-:Y:S02]  /*26080*/  LEA R70, P6, R73, R2, 0x2 ;  /* 0x0000000249467211 */ /* 0x020fe400078c10ff */
[----:B--2---:R-:W-:Y:S01]  /*26090*/  ISETP.LT.AND P3, PT, R72, UR4, !P0 ;  /* 0x0000000448007c0c */ /* 0x004fe2000c761270 */
[----:B------:R-:W2:Y:S01]  /*260a0*/  LDCU UR4, c[0x0][0x39c] ;  /* 0x00007380ff0477ac */ /* 0x000ea20008000800 */
[----:B------:R-:W-:Y:S01]  /*260b0*/  VIADD R76, R3, 0xa3 ;  /* 0x000000a3034c7836 */ /* 0x000fe20000000000 */
[----:B------:R-:W-:-:S02]  /*260c0*/  LEA.HI.X.SX32 R71, R73, R0, 0x2, P6 ;  /* 0x0000000049477211 */ /* 0x000fc400030f16ff */
[----:B------:R-:W-:Y:S01]  /*260d0*/  LEA R72, P6, R77, R2, 0x2 ;  /* 0x000000024d487211 */ /* 0x000fe200078c10ff */
[----:B------:R5:W-:Y:S01]  /*260e0*/  @P2 STG.E desc[UR28][R68.64], R98 ;  /* 0x0000006244002986 */ /* 0x000be2000c10191c */
[----:B-1----:R-:W-:Y:S01]  /*260f0*/  ISETP.LT.AND P2, PT, R76, UR6, !P0 ;  /* 0x000000064c007c0c */ /* 0x002fe2000c741270 */
[----:B---3--:R-:W-:Y:S01]  /*26100*/  VIADD R74, R3, 0xa4 ;  /* 0x000000a4034a7836 */ /* 0x008fe20000000000 */
[C---:B------:R-:W-:Y:S01]  /*26110*/  LEA.HI.X.SX32 R73, R77.reuse, R0, 0x2, P6 ;  /* 0x000000004d497211 */ /* 0x040fe200030f16ff */
[----:B------:R-:W1:Y:S01]  /*26120*/  LDCU UR6, c[0x0][0x39c] ;  /* 0x00007380ff0677ac */ /* 0x000e620008000800 */
        /* <DEDUP_REMOVED lines=11> */
[----:B--2---:R-:W-:Y:S01]  /*261e0*/  ISETP.LT.AND P5, PT, R74, UR4, !P0 ;  /* 0x000000044a007c0c */ /* 0x004fe2000c7a1270 */
[----:B------:R-:W2:Y:S01]  /*261f0*/  LDCU UR4, c[0x0][0x39c] ;  /* 0x00007380ff0477ac */ /* 0x000ea20008000800 */
        /* <DEDUP_REMOVED lines=17> */
[----:B--2---:R-:W-:Y:S01]  /*26310*/  ISETP.LT.AND P2, PT, R76, UR4, !P0 ;  /* 0x000000044c007c0c */ /* 0x004fe2000c741270 */
[----:B------:R-:W2:Y:S01]  /*26320*/  LDCU UR4, c[0x0][0x39c] ;  /* 0x00007380ff0477ac */ /* 0x000ea20008000800 */
[C---:B------:R-:W-:Y:S01]  /*26330*/  VIADD R77, R79.reuse, UR5 ;  /* 0x000000054f4d7c36 */ /* 0x040fe20008000000 */
[----:B------:R4:W-:Y:S01]  /*26340*/  @P1 STG.E desc[UR28][R74.64], R104 ;  /* 0x000000684a001986 */ /* 0x0009e2000c10191c */
[----:B---3--:R-:W-:Y:S01]  /*26350*/  LEA R68, P1, R79, R2, 0x2 ;  /* 0x000000024f447211 */ /* 0x008fe200078210ff */
        /* <DEDUP_REMOVED lines=16> */
[----:B--2---:R-:W-:Y:S01]  /*26460*/  ISETP.LT.AND P4, PT, R74, UR4, !P0 ;  /* 0x000000044a007c0c */ /* 0x004fe2000c781270 */
[----:B------:R-:W2:Y:S01]  /*26470*/  LDCU UR4, c[0x0][0x39c] ;  /* 0x00007380ff0477ac */ /* 0x000ea20008000800 */
[----:B---3--:R-:W-:Y:S01]  /*26480*/  VIADD R69, R3, 0xac ;  /* 0x000000ac03457836 */ /* 0x008fe20000000000 */
        /* <DEDUP_REMOVED lines=17> */
[----:B--2---:R-:W-:Y:S01]  /*265a0*/  ISETP.LT.AND P1, PT, R72, UR4, !P0 ;  /* 0x0000000448007c0c */ /* 0x004fe2000c721270 */
[----:B------:R-:W-:Y:S01]  /*265b0*/  VIADD R77, R77, UR5 ;  /* 0x000000054d4d7c36 */ /* 0x000fe20008000000 */
[----:B------:R-:W2:Y:S01]  /*265c0*/  LDCU UR4, c[0x0][0x39c] ;  /* 0x00007380ff0477ac */ /* 0x000ea20008000800 */
[----:B------:R-:W-:-:S02]  /*265d0*/  VIADD R72, R3, 0xaf ;  /* 0x000000af03487836 */ /* 0x000fc40000000000 */
[C---:B------:R-:W-:Y:S01]  /*265e0*/  VIADD R73, R77.reuse, UR5 ;  /* 0x000000054d497c36 */ /* 0x040fe20008000000 */
[C---:B---3--:R-:W-:Y:S01]  /*265f0*/  LEA R68, P6, R77.reuse, R2, 0x2 ;  /* 0x000000024d447211 */ /* 0x048fe200078c10ff */
        /* <DEDUP_REMOVED lines=10> */
[----:B--2---:R-:W-:Y:S01]  /*266a0*/  ISETP.LT.AND P4, PT, R76, UR4, !P0 ;  /* 0x000000044c007c0c */ /* 0x004fe2000c781270 */
[----:B---3--:R-:W-:Y:S01]  /*266b0*/  VIADD R74, R3, 0xb1 ;  /* 0x000000b1034a7836 */ /* 0x008fe20000000000 */
        /* <DEDUP_REMOVED lines=48> */
[C---:B------:R-:W-:Y:S01]  /*269c0*/  VIADD R75, R77.reuse, UR5 ;  /* 0x000000054d4b7c36 */ /* 0x040fe20008000000 */
[----:B------:R4:W-:Y:S01]  /*269d0*/  @P1 STG.E desc[UR28][R70.64], R119 ;  /* 0x0000007746001986 */ /* 0x0009e2000c10191c */
[C---:B------:R-:W-:Y:S01]  /*269e0*/  LEA R72, P1, R77.reuse, R2, 0x2 ;  /* 0x000000024d487211 */ /* 0x040fe200078210ff */
[----:B------:R-:W5:Y:S03]  /*269f0*/  LDCU UR7, c[0x0][0x39c] ;  /* 0x00007380ff0777ac */ /* 0x000f660008000800 */
[----:B------:R-:W-:-:S02]  /*26a00*/  LEA.HI.X.SX32 R73, R77, R0, 0x2, P1 ;  /* 0x000000004d497211 */ /* 0x000fc400008f16ff */
[----:B-1----:R-:W-:Y:S01]  /*26a10*/  ISETP.LT.AND P1, PT, R74, UR6, !P0 ;  /* 0x000000064a007c0c */ /* 0x002fe2000c721270 */
[----:B------:R-:W1:Y:S01]  /*26a20*/  LDCU UR6, c[0x0][0x39c] ;  /* 0x00007380ff0677ac */ /* 0x000e620008000800 */
[----:B---3--:R-:W-:Y:S01]  /*26a30*/  VIADD R69, R3, 0xb9 ;  /* 0x000000b903457836 */ /* 0x008fe20000000000 */
[C---:B------:R-:W-:Y:S01]  /*26a40*/  LEA R68, P6, R75.reuse, R2, 0x2 ;  /* 0x000000024b447211 */ /* 0x040fe200078c10ff */
[----:B----4-:R-:W-:Y:S01]  /*26a50*/  VIADD R71, R75, UR5 ;  /* 0x000000054b477c36 */ /* 0x010fe20008000000 */
        /* <DEDUP_REMOVED lines=11> */
[----:B-----5:R-:W-:Y:S01]  /*26b10*/  ISETP.LT.AND P4, PT, R75, UR7, !P0 ;  /* 0x000000074b007c0c */ /* 0x020fe2000c781270 */
[----:B------:R-:W4:Y:S01]  /*26b20*/  LDCU UR7, c[0x0][0x39c] ;  /* 0x00007380ff0777ac */ /* 0x000f220008000800 */
[C---:B------:R-:W-:Y:S01]  /*26b30*/  LEA.HI.X.SX32 R75, R77.reuse, R0, 0x2, P6 ;  /* 0x000000004d4b7211 */ /* 0x040fe200030f16ff */
[----:B------:R5:W-:Y:S01]  /*26b40*/  @P3 STG.E desc[UR28][R70.64], R122 ;  /* 0x0000007a46003986 */ /* 0x000be2000c10191c */
[----:B-1----:R-:W-:Y:S01]  /*26b50*/  ISETP.LT.AND P3, PT, R72, UR6, !P0 ;  /* 0x0000000648007c0c */ /* 0x002fe2000c761270 */
[----:B------:R-:W1:Y:S01]  /*26b60*/  LDCU UR6, c[0x0][0x39c] ;  /* 0x00007380ff0677ac */ /* 0x000e620008000800 */
[----:B------:R-:W-:-:S02]  /*26b70*/  VIADD R77, R77, UR5 ;  /* 0x000000054d4d7c36 */ /* 0x000fc40008000000 */
[----:B------:R-:W-:Y:S02]  /*26b80*/  VIADD R72, R3, 0xbc ;  /* 0x000000bc03487836 */ /* 0x000fe40000000000 */
[C---:B------:R-:W-:Y:S01]  /*26b90*/  VIADD R73, R77.reuse, UR5 ;  /* 0x000000054d497c36 */ /* 0x040fe20008000000 */
[C---:B---3--:R-:W-:Y:S01]  /*26ba0*/  LEA R68, P6, R77.reuse, R2, 0x2 ;  /* 0x000000024d447211 */ /* 0x048fe200078c10ff */
[----:B------:R3:W-:Y:S03]  /*26bb0*/  @P2 STG.E desc[UR28][R74.64], R123 ;  /* 0x0000007b4a002986 */ /* 0x0007e6000c10191c */
[----:B------:R-:W-:Y:S01]  /*26bc0*/  LEA.HI.X.SX32 R69, R77, R0, 0x2, P6 ;  /* 0x000000004d457211 */ /* 0x000fe200030f16ff */
[C---:B------:R-:W-:Y:S01]  /*26bd0*/  VIADD R77, R73.reuse, UR5 ;  /* 0x00000005494d7c36 */ /* 0x040fe20008000000 */
[----:B-----5:R-:W-:Y:S01]  /*26be0*/  LEA R70, P6, R73, R2, 0x2 ;  /* 0x0000000249467211 */ /* 0x020fe200078c10ff */
[----:B------:R-:W-:Y:S01]  /*26bf0*/  VIADD R76, R3, 0xbd ;  /* 0x000000bd034c7836 */ /* 0x000fe20000000000 */
[----:B--2---:R-:W-:Y:S01]  /*26c00*/  ISETP.LT.AND P2, PT, R72, UR4, !P0 ;  /* 0x0000000448007c0c */ /* 0x004fe2000c741270 */
[----:B------:R-:W2:Y:S01]  /*26c10*/  LDCU UR4, c[0x0][0x39c] ;  /* 0x00007380ff0477ac */ /* 0x000ea20008000800 */
        /* <DEDUP_REMOVED lines=27> */
[----:B------:R-:W1:Y:S01]  /*26dd0*/  LDCU UR6, c[0x0][0x39c] ;  /* 0x00007380ff0677ac */ /* 0x000e620008000800 */
[----:B------:R-:W-:-:S02]  /*26de0*/  LEA.HI.X.SX32 R73, R77, R0, 0x2, P6 ;  /* 0x000000004d497211 */ /* 0x000fc400030f16ff */
        /* <DEDUP_REMOVED lines=33> */
[----:B------:R3:W-:Y:S01]  /*27000*/  @P2 STG.E desc[UR28][R72.64], R5 ;  /* 0x0000000548002986 */ /* 0x0007e2000c10191c */
[----:B-----5:R-:W-:Y:S02]  /*27010*/  VIADD R71, R75, UR5 ;  /* 0x000000054b477c36 */ /* 0x020fe40008000000 */
[----:B-1----:R-:W-:Y:S01]  /*27020*/  ISETP.LT.AND P2, PT, R69, UR6, !P0 ;  /* 0x0000000645007c0c */ /* 0x002fe2000c741270 */
[----:B------:R-:W-:Y:S01]  /*27030*/  VIADD R4, R3, 0xc7 ;  /* 0x000000c703047836 */ /* 0x000fe20000000000 */
[----:B------:R-:W-:Y:S01]  /*27040*/  LEA.HI.X.SX32 R69, R75, R0, 0x2, P6 ;  /* 0x000000004b457211 */ /* 0x000fe200030f16ff */
[----:B------:R-:W1:Y:S01]  /*27050*/  LDCU UR6, c[0x0][0x39c] ;  /* 0x00007380ff0677ac */ /* 0x000e620008000800 */
[C---:B------:R-:W-:Y:S01]  /*27060*/  LEA R70, P6, R71.reuse, R2, 0x2 ;  /* 0x0000000247467211 */ /* 0x040fe200078c10ff */
[----:B------:R-:W-:-:S02]  /*27070*/  VIADD R77, R71, UR5 ;  /* 0x00000005474d7c36 */ /* 0x000fc40008000000 */
[----:B------:R5:W-:Y:S01]  /*27080*/  @P1 STG.E desc[UR28][R68.64], R6 ;  /* 0x0000000644001986 */ /* 0x000be2000c10191c */
[----:B------:R-:W-:Y:S02]  /*27090*/  LEA.HI.X.SX32 R71, R71, R0, 0x2, P6 ;  /* 0x0000000047477211 */ /* 0x000fe400030f16ff */
[----:B----4-:R-:W-:Y:S01]  /*270a0*/  ISETP.LT.AND P1, PT, R4, UR7, !P0 ;  /* 0x0000000704007c0c */ /* 0x010fe2000c721270 */
[----:B------:R-:W-:Y:S01]  /*270b0*/  VIADD R4, R3, 0xc8 ;  /* 0x000000c803047836 */ /* 0x000fe20000000000 */
[----:B------:R-:W-:Y:S01]  /*270c0*/  LEA R74, P6, R77, R2, 0x2 ;  /* 0x000000024d4a7211 */ /* 0x000fe200078c10ff */
[----:B------:R4:W-:Y:S01]  /*270d0*/  @P5 STG.E desc[UR28][R70.64], R7 ;  /* 0x0000000746005986 */ /* 0x0009e2000c10191c */
[----:B---3--:R-:W-:Y:S01]  /*270e0*/  VIADD R5, R3, 0xc9 ;  /* 0x000000c903057836 */ /* 0x008fe20000000000 */
[----:B------:R-:W3:Y:S01]  /*270f0*/  LDCU UR7, c[0x0][0x39c] ;  /* 0x00007380ff0777ac */ /* 0x000ee20008000800 */
[----:B--2---:R-:W-:Y:S02]  /*27100*/  ISETP.LT.AND P5, PT, R4, UR4, !P0 ;  /* 0x0000000404007c0c */ /* 0x004fe4000c7a1270 */
[C---:B------:R-:W-:Y:S01]  /*27110*/  LEA.HI.X.SX32 R75, R77.reuse, R0, 0x2, P6 ;  /* 0x000000004d4b7211 */ /* 0x040fe200030f16ff */
[----:B------:R-:W2:Y:S01]  /*27120*/  LDCU UR4, c[0x0][0x39c] ;  /* 0x00007380ff0477ac */ /* 0x000ea20008000800 */
[----:B------:R-:W-:-:S04]  /*27130*/  VIADD R77, R77, UR5 ;  /* 0x000000054d4d7c36 */ /* 0x000fc80008000000 */
[C---:B-----5:R-:W-:Y:S01]  /*27140*/  VIADD R69, R77.reuse, UR5 ;  /* 0x000000054d457c36 */ /* 0x060fe20008000000 */
[----:B------:R-:W-:Y:S01]  /*27150*/  LEA R4, P6, R77, R2, 0x2 ;  /* 0x000000024d047211 */ /* 0x000fe200078c10ff */
[----:B------:R5:W-:Y:S01]  /*27160*/  @P4 STG.E desc[UR28][R74.64], R8 ;  /* 0x000000084a004986 */ /* 0x000be2000c10191c */
[----:B-1----:R-:W-:Y:S01]  /*27170*/  ISETP.LT.AND P4, PT, R5, UR6, !P0 ;  /* 0x0000000605007c0c */ /* 0x002fe2000c781270 */
[----:B----4-:R-:W-:Y:S01]  /*27180*/  VIADD R71, R69, UR5 ;  /* 0x0000000545477c36 */ /* 0x010fe20008000000 */
[----:B------:R-:W-:Y:S01]  /*27190*/  LEA.HI.X.SX32 R5, R77, R0, 0x2, P6 ;  /* 0x000000004d057211 */ /* 0x000fe200030f16ff */
[----:B------:R-:W1:Y:S01]  /*271a0*/  LDCU UR6, c[0x0][0x39c] ;  /* 0x00007380ff0677ac */ /* 0x000e620008000800 */
[----:B------:R-:W-:Y:S01]  /*271b0*/  LEA R6, P6, R69, R2, 0x2 ;  /* 0x0000000245067211 */ /* 0x000fe200078c10ff */
[----:B------:R-:W-:Y:S02]  /*271c0*/  VIADD R70, R3, 0xca ;  /* 0x000000ca03467836 */ /* 0x000fe40000000000 */
[----:B------:R4:W-:Y:S01]  /*271d0*/  @P3 STG.E desc[UR28][R4.64], R9 ;  /* 0x0000000904003986 */ /* 0x0009e2000c10191c */
[----:B------:R-:W-:-:S02]  /*271e0*/  LEA.HI.X.SX32 R7, R69, R0, 0x2, P6 ;  /* 0x0000000045077211 */ /* 0x000fc400030f16ff */
[----:B------:R-:W-:Y:S02]  /*271f0*/  LEA R68, P6, R71, R2, 0x2 ;  /* 0x0000000247447211 */ /* 0x000fe400078c10ff */
[----:B--2---:R-:W-:Y:S01]  /*27200*/  ISETP.LT.AND P3, PT, R70, UR4, !P0 ;  /* 0x0000000446007c0c */ /* 0x004fe2000c761270 */
[----:B------:R-:W2:Y:S01]  /*27210*/  LDCU UR4, c[0x0][0x39c] ;  /* 0x00007380ff0477ac */ /* 0x000ea20008000800 */
[----:B-----5:R-:W-:Y:S01]  /*27220*/  VIADD R8, R3, 0xcb ;  /* 0x000000cb03087836 */ /* 0x020fe20000000000 */
[C---:B------:R-:W-:Y:S01]  /*27230*/  LEA.HI.X.SX32 R69, R71.reuse, R0, 0x2, P6 ;  /* 0x0000000047457211 */ /* 0x040fe200030f16ff */
[----:B------:R-:W-:Y:S01]  /*27240*/  VIADD R71, R71, UR5 ;  /* 0x0000000547477c36 */ /* 0x000fe20008000000 */
[----:B------:R5:W-:Y:S02]  /*27250*/  @P2 STG.E desc[UR28][R6.64], R10 ;  /* 0x0000000a06002986 */ /* 0x000be4000c10191c */
[----:B---3--:R-:W-:Y:S01]  /*27260*/  ISETP.LT.AND P2, PT, R8, UR7, !P0 ;  /* 0x0000000708007c0c */ /* 0x008fe2000c741270 */
[----:B------:R-:W-:Y:S01]  /*27270*/  VIADD R8, R3, 0xcc ;  /* 0x000000cc03087836 */ /* 0x000fe20000000000 */
[C---:B----4-:R-:W-:Y:S01]  /*27280*/  LEA R4, P6, R71.reuse, R2, 0x2 ;  /* 0x0000000247047211 */ /* 0x050fe200078c10ff */
[----:B------:R-:W-:Y:S01]  /*27290*/  VIADD R9, R71, UR5 ;  /* 0x0000000547097c36 */ /* 0x000fe20008000000 */
[----:B------:R-:W3:Y:S01]  /*272a0*/  LDCU UR7, c[0x0][0x39c] ;  /* 0x00007380ff0777ac */ /* 0x000ee20008000800 */
[----:B------:R4:W-:Y:S01]  /*272b0*/  @P1 STG.E desc[UR28][R68.64], R11 ;  /* 0x0000000b44001986 */ /* 0x0009e2000c10191c */
[----:B-1----:R-:W-:Y:S01]  /*272c0*/  ISETP.LT.AND P1, PT, R8, UR6, !P0 ;  /* 0x0000000608007c0c */ /* 0x002fe2000c721270 */
[----:B------:R-:W-:Y:S01]  /*272d0*/  VIADD R8, R3, 0xcd ;  /* 0x000000cd03087836 */ /* 0x000fe20000000000 */
[----:B------:R-:W-:Y:S01]  /*272e0*/  LEA.HI.X.SX32 R5, R71, R0, 0x2, P6 ;  /* 0x0000000047057211 */ /* 0x000fe200030f16ff */
[C---:B------:R-:W-:Y:S01]  /*272f0*/  VIADD R71, R9.reuse, UR5 ;  /* 0x0000000509477c36 */ /* 0x040fe20008000000 */
[C---:B-----5:R-:W-:Y:S01]  /*27300*/  LEA R6, P6, R9.reuse, R2, 0x2 ;  /* 0x0000000209067211 */ /* 0x060fe200078c10ff */
[----:B------:R-:W1:Y:S02]  /*27310*/  LDCU UR6, c[0x0][0x39c] ;  /* 0x00007380ff0677ac */ /* 0x000e640008000800 */
[----:B------:R-:W-:Y:S01]  /*27320*/  @P5 STG.E desc[UR28][R4.64], R12 ;  /* 0x0000000c04005986 */ /* 0x000fe2000c10191c */
[----:B------:R-:W-:-:S02]  /*27330*/  LEA.HI.X.SX32 R7, R9, R0, 0x2, P6 ;  /* 0x0000000009077211 */ /* 0x000fc400030f16ff */
[----:B--2---:R-:W-:Y:S01]  /*27340*/  ISETP.LT.AND P5, PT, R8, UR4, !P0 ;  /* 0x0000000408007c0c */ /* 0x004fe2000c7a1270 */
[C---:B----4-:R-:W-:Y:S01]  /*27350*/  VIADD R69, R71.reuse, UR5 ;  /* 0x0000000547457c36 */ /* 0x050fe20008000000 */
[----:B------:R-:W-:Y:S01]  /*27360*/  LEA R8, P6, R71, R2, 0x2 ;  /* 0x0000000247087211 */ /* 0x000fe200078c10ff */
[----:B------:R-:W-:Y:S01]  /*27370*/  VIADD R11, R3, 0xce ;  /* 0x000000ce030b7836 */ /* 0x000fe20000000000 */
[----:B------:R-:W2:Y:S02]  /*27380*/  LDCU UR4, c[0x0][0x39c] ;  /* 0x00007380ff0477ac */ /* 0x000ea40008000800 */
[----:B------:R-:W-:Y:S02]  /*27390*/  LEA.HI.X.SX32 R9, R71, R0, 0x2, P6 ;  /* 0x0000000047097211 */ /* 0x000fe400030f16ff */
[----:B------:R-:W-:Y:S01]  /*273a0*/  LEA R10, P6, R69, R2, 0x2 ;  /* 0x00000002450a7211 */ /* 0x000fe200078c10ff */
[----:B------:R4:W-:Y:S01]  /*273b0*/  @P4 STG.E desc[UR28][R6.64], R13 ;  /* 0x0000000d06004986 */ /* 0x0009e2000c10191c */
[----:B---3--:R-:W-:Y:S01]  /*273c0*/  ISETP.LT.AND P4, PT, R11, UR7, !P0 ;  /* 0x000000070b007c0c */ /* 0x008fe2000c781270 */
[----:B------:R-:W-:Y:S01]  /*273d0*/  VIADD R68, R3, 0xcf ;  /* 0x000000cf03447836 */ /* 0x000fe20000000000 */
[C---:B------:R-:W-:Y:S01]  /*273e0*/  LEA.HI.X.SX32 R11, R69.reuse, R0, 0x2, P6 ;  /* 0x00000000450b7211 */ /* 0x040fe200030f16ff */
[----:B------:R-:W3:Y:S01]  /*273f0*/  LDCU UR7, c[0x0][0x39c] ;  /* 0x00007380ff0777ac */ /* 0x000ee20008000800 */
[----:B------:R-:W-:Y:S01]  /*27400*/  VIADD R69, R69, UR5 ;  /* 0x0000000545457c36 */ /* 0x000fe20008000000 */
[----:B------:R5:W-:Y:S01]  /*27410*/  @P3 STG.E desc[UR28][R8.64], R14 ;  /* 0x0000000e08003986 */ /* 0x000be2000c10191c */
[----:B-1----:R-:W-:Y:S01]  /*27420*/  ISETP.LT.AND P3, PT, R68, UR6, !P0 ;  /* 0x0000000644007c0c */ /* 0x002fe2000c761270 */
[----:B------:R-:W1:Y:S02]  /*27430*/  LDCU UR6, c[0x0][0x39c] ;  /* 0x00007380ff0677ac */ /* 0x000e640008000800 */
[----:B------:R1:W-:Y:S01]  /*27440*/  @P2 STG.E desc[UR28][R10.64], R15 ;  /* 0x0000000f0a002986 */ /* 0x0003e2000c10191c */
[C---:B----4-:R-:W-:Y:S01]  /*27450*/  VIADD R13, R69.reuse, UR5 ;  /* 0x00000005450d7c36 */ /* 0x050fe20008000000 */
[----:B------:R-:W-:Y:S01]  /*27460*/  LEA R4, P2, R69, R2, 0x2 ;  /* 0x0000000245047211 */ /* 0x000fe200078410ff */
[----:B------:R-:W-:-:S03]  /*27470*/  VIADD R7, R3, 0xd0 ;  /* 0x000000d003077836 */ /* 0x000fc60000000000 */
[----:B------:R-:W-:Y:S02]  /*27480*/  LEA R6, P6, R13, R2, 0x2 ;  /* 0x000000020d067211 */ /* 0x000fe400078c10ff */
[-C--:B------:R-:W-:Y:S01]  /*27490*/  LEA.HI.X.SX32 R5, R69, R0.reuse, 0x2, P2 ;  /* 0x0000000045057211 */ /* 0x080fe200010f16ff */
[----:B-----5:R-:W-:Y:S01]  /*274a0*/  VIADD R8, R3, 0xd1 ;  /* 0x000000d103087836 */ /* 0x020fe20000000000 */
[----:B--2---:R-:W-:Y:S01]  /*274b0*/  ISETP.LT.AND P2, PT, R7, UR4, !P0 ;  /* 0x0000000407007c0c */ /* 0x004fe2000c741270 */
[----:B------:R-:W2:Y:S01]  /*274c0*/  LDCU UR4, c[0x0][0x39c] ;  /* 0x00007380ff0477ac */ /* 0x000ea20008000800 */
[C---:B------:R-:W-:Y:S01]  /*274d0*/  LEA.HI.X.SX32 R7, R13.reuse, R0, 0x2, P6 ;  /* 0x000000000d077211 */ /* 0x040fe200030f16ff */
[----:B------:R-:W-:Y:S01]  /*274e0*/  VIADD R13, R13, UR5 ;  /* 0x000000050d0d7c36 */ /* 0x000fe20008000000 */
[----:B------:R4:W-:Y:S01]  /*274f0*/  @P1 STG.E desc[UR28][R4.64], R16 ;  /* 0x0000001004001986 */ /* 0x0009e2000c10191c */
[----:B---3--:R-:W-:Y:S01]  /*27500*/  ISETP.LT.AND P1, PT, R8, UR7, !P0 ;  /* 0x0000000708007c0c */ /* 0x008fe2000c721270 */
[----:B-1----:R-:W-:Y:S01]  /*27510*/  VIADD R10, R3, 0xd2 ;  /* 0x000000d2030a7836 */ /* 0x002fe20000000000 */
[----:B------:R-:W1:Y:S01]  /*27520*/  LDCU UR7, c[0x0][0x39c] ;  /* 0x00007380ff0777ac */ /* 0x000e620008000800 */
[----:B------:R3:W-:Y:S01]  /*27530*/  @P5 STG.E desc[UR28][R6.64], R17 ;  /* 0x0000001106005986 */ /* 0x0007e2000c10191c */
[C---:B------:R-:W-:Y:S01]  /*27540*/  LEA R8, P5, R13.reuse, R2, 0x2 ;  /* 0x000000020d087211 */ /* 0x040fe200078a10ff */
[----:B------:R-:W-:-:S03]  /*27550*/  VIADD R11, R13, UR5 ;  /* 0x000000050d0b7c36 */ /* 0x000fc60008000000 */
[----:B------:R-:W-:Y:S02]  /*27560*/  LEA.HI.X.SX32 R9, R13, R0, 0x2, P5 ;  /* 0x000000000d097211 */ /* 0x000fe400028f16ff */
[----:B------:R-:W-:Y:S01]  /*27570*/  ISETP.LT.AND P5, PT, R10, UR6, !P0 ;  /* 0x000000060a007c0c */ /* 0x000fe2000c7a1270 */
[----:B------:R-:W5:Y:S01]  /*27580*/  LDCU UR6, c[0x0][0x39c] ;  /* 0x00007380ff0677ac */ /* 0x000f620008000800 */
[----:B----4-:R-:W-:Y:S01]  /*27590*/  VIADD R5, R3, 0xd3 ;  /* 0x000000d303057836 */ /* 0x010fe20000000000 */
[C---:B------:R-:W-:Y:S01]  /*275a0*/  LEA R4, P6, R11.reuse, R2, 0x2 ;  /* 0x000000020b047211 */ /* 0x040fe200078c10ff */
[----:B---3--:R-:W-:Y:S01]  /*275b0*/  VIADD R7, R11, UR5 ;  /* 0x000000050b077c36 */ /* 0x008fe20008000000 */
        /* <DEDUP_REMOVED lines=11> */
[----:B-1----:R-:W-:Y:S01]  /*27670*/  ISETP.LT.AND P3, PT, R11, UR7, !P0 ;  /* 0x000000070b007c0c */ /* 0x002fe2000c761270 */
[----:B------:R-:W1:Y:S01]  /*27680*/  LDCU UR7, c[0x0][0x39c] ;  /* 0x00007380ff0777ac */ /* 0x000e620008000800 */
[C---:B------:R-:W-:Y:S01]  /*27690*/  LEA.HI.X.SX32 R11, R13.reuse, R0, 0x2, P6 ;  /* 0x000000000d0b7211 */ /* 0x040fe200030f16ff */
[----:B------:R4:W-:Y:S01]  /*276a0*/  @P2 STG.E desc[UR28][R6.64], R20 ;  /* 0x0000001406002986 */ /* 0x0009e2000c10191c */
[----:B-----5:R-:W-:Y:S01]  /*276b0*/  ISETP.LT.AND P2, PT, R8, UR6, !P0 ;  /* 0x0000000608007c0c */ /* 0x020fe2000c741270 */
[----:B------:R-:W-:Y:S01]  /*276c0*/  VIADD R13, R13, UR5 ;  /* 0x000000050d0d7c36 */ /* 0x000fe20008000000 */
[----:B------:R-:W5:Y:S01]  /*276d0*/  LDCU UR6, c[0x0][0x39c] ;  /* 0x00007380ff0677ac */ /* 0x000f620008000800 */
[----:B------:R-:W-:-:S02]  /*276e0*/  VIADD R8, R3, 0xd6 ;  /* 0x000000d603087836 */ /* 0x000fc40000000000 */
[C---:B------:R-:W-:Y:S01]  /*276f0*/  VIADD R9, R13.reuse, UR5 ;  /* 0x000000050d097c36 */ /* 0x040fe20008000000 */
[C---:B---3--:R-:W-:Y:S01]  /*27700*/  LEA R4, P6, R13.reuse, R2, 0x2 ;  /* 0x000000020d047211 */ /* 0x048fe200078c10ff */
[----:B------:R3:W-:Y:S03]  /*27710*/  @P1 STG.E desc[UR28][R10.64], R21 ;  /* 0x000000150a001986 */ /* 0x0007e6000c10191c */
[----:B------:R-:W-:Y:S01]  /*27720*/  LEA.HI.X.SX32 R5, R13, R0, 0x2, P6 ;  /* 0x000000000d057211 */ /* 0x000fe200030f16ff */
[C---:B------:R-:W-:Y:S01]  /*27730*/  VIADD R13, R9.reuse, UR5 ;  /* 0x00000005090d7c36 */ /* 0x040fe20008000000 */
[----:B----4-:R-:W-:Y:S02]  /*27740*/  LEA R6, P6, R9, R2, 0x2 ;  /* 0x0000000209067211 */ /* 0x010fe400078c10ff */
[----:B--2---:R-:W-:Y:S01]  /*27750*/  ISETP.LT.AND P1, PT, R8, UR4, !P0 ;  /* 0x0000000408007c0c */ /* 0x004fe2000c721270 */
[----:B------:R-:W2:Y:S01]  /*27760*/  LDCU UR4, c[0x0][0x39c] ;  /* 0x00007380ff0477ac */ /* 0x000ea20008000800 */
[----:B------:R-:W-:Y:S01]  /*27770*/  VIADD R12, R3, 0xd7 ;  /* 0x000000d7030c7836 */ /* 0x000fe20000000000 */
[----:B------:R-:W-:-:S02]  /*27780*/  LEA.HI.X.SX32 R7, R9, R0, 0x2, P6 ;  /* 0x0000000009077211 */ /* 0x000fc400030f16ff */
[----:B------:R-:W-:Y:S01]  /*27790*/  LEA R8, P6, R13, R2, 0x2 ;  /* 0x000000020d087211 */ /* 0x000fe200078c10ff */
[----:B------:R4:W-:Y:S01]  /*277a0*/  @P5 STG.E desc[UR28][R4.64], R22 ;  /* 0x0000001604005986 */ /* 0x0009e2000c10191c */
[----:B-----5:R-:W-:Y:S01]  /*277b0*/  ISETP.LT.AND P5, PT, R12, UR6, !P0 ;  /* 0x000000060c007c0c */ /* 0x020fe2000c7a1270 */
[----:B---3--:R-:W-:Y:S01]  /*277c0*/  VIADD R10, R3, 0xd8 ;  /* 0x000000d8030a7836 */ /* 0x008fe20000000000 */
[C---:B------:R-:W-:Y:S01]  /*277d0*/  LEA.HI.X.SX32 R9, R13.reuse, R0, 0x2, P6 ;  /* 0x000000000d097211 */ /* 0x040fe200030f16ff */
[----:B------:R-:W3:Y:S01]  /*277e0*/  LDCU UR6, c[0x0][0x39c] ;  /* 0x00007380ff0677ac */ /* 0x000ee20008000800 */
[----:B------:R-:W-:Y:S01]  /*277f0*/  VIADD R13, R13, UR5 ;  /* 0x000000050d0d7c36 */ /* 0x000fe20008000000 */
[----:B------:R5:W-:Y:S01]  /*27800*/  @P4 STG.E desc[UR28][R6.64], R23 ;  /* 0x0000001706004986 */ /* 0x000be2000c10191c */
[----:B-1----:R-:W-:Y:S01]  /*27810*/  ISETP.LT.AND P4, PT, R10, UR7, !P0 ;  /* 0x000000070a007c0c */ /* 0x002fe2000c781270 */
[----:B------:R-:W1:Y:S01]  /*27820*/  LDCU UR7, c[0x0][0x39c] ;  /* 0x00007380ff0777ac */ /* 0x000e620008000800 */
[----:B------:R-:W-:-:S02]  /*27830*/  VIADD R11, R13, UR5 ;  /* 0x000000050d0b7c36 */ /* 0x000fc40008000000 */
[----:B------:R-:W-:Y:S01]  /*27840*/  VIADD R10, R3, 0xd9 ;  /* 0x000000d9030a7836 */ /* 0x000fe20000000000 */
[C---:B----4-:R-:W-:Y:S01]  /*27850*/  LEA R4, P6, R13.reuse, R2, 0x2 ;  /* 0x000000020d047211 */ /* 0x050fe200078c10ff */
[----:B------:R4:W-:Y:S03]  /*27860*/  @P3 STG.E desc[UR28][R8.64], R24 ;  /* 0x0000001808003986 */ /* 0x0009e6000c10191c */
[----:B------:R-:W-:Y:S01]  /*27870*/  LEA.HI.X.SX32 R5, R13, R0, 0x2, P6 ;  /* 0x000000000d057211 */ /* 0x000fe200030f16ff */
[C---:B------:R-:W-:Y:S01]  /*27880*/  VIADD R13, R11.reuse, UR5 ;  /* 0x000000050b0d7c36 */ /* 0x040fe20008000000 */
[----:B-----5:R-:W-:Y:S02]  /*27890*/  LEA R6, P6, R11, R2, 0x2 ;  /* 0x000000020b067211 */ /* 0x020fe400078c10ff */
[----:B--2---:R-:W-:Y:S01]  /*278a0*/  ISETP.LT.AND P3, PT, R10, UR4, !P0 ;  /* 0x000000040a007c0c */ /* 0x004fe2000c761270 */
[----:B------:R-:W2:Y:S01]  /*278b0*/  LDCU UR4, c[0x0][0x39c] ;  /* 0x00007380ff0477ac */ /* 0x000ea20008000800 */
[----:B------:R-:W-:Y:S01]  /*278c0*/  VIADD R10, R3, 0xda ;  /* 0x000000da030a7836 */ /* 0x000fe20000000000 */
[----:B------:R-:W-:Y:S01]  /*278d0*/  LEA.HI.X.SX32 R7, R11, R0, 0x2, P6 ;  /* 0x000000000b077211 */ /* 0x000fe200030f16ff */
[C---:B------:R-:W-:Y:S01]  /*278e0*/  VIADD R15, R13.reuse, UR5 ;  /* 0x000000050d0f7c36 */ /* 0x040fe20008000000 */
[----:B----4-:R-:W-:Y:S01]  /*278f0*/  LEA R8, P6, R13, R2, 0x2 ;  /* 0x000000020d087211 */ /* 0x010fe200078c10ff */
[----:B------:R4:W-:Y:S01]  /*27900*/  @P2 STG.E desc[UR28][R4.64], R25 ;  /* 0x0000001904002986 */ /* 0x0009e2000c10191c */
[----:B---3--:R-:W-:Y:S01]  /*27910*/  ISETP.LT.AND P2, PT, R10, UR6, !P0 ;  /* 0x000000060a007c0c */ /* 0x008fe2000c741270 */
[----:B------:R-:W-:Y:S01]  /*27920*/  VIADD R11, R3, 0xdb ;  /* 0x000000db030b7836 */ /* 0x000fe20000000000 */
[----:B------:R-:W-:Y:S01]  /*27930*/  LEA.HI.X.SX32 R9, R13, R0, 0x2, P6 ;  /* 0x000000000d097211 */ /* 0x000fe200030f16ff */
[----:B------:R-:W3:Y:S01]  /*27940*/  LDCU UR6, c[0x0][0x39c] ;  /* 0x00007380ff0677ac */ /* 0x000ee20008000800 */
[----:B------:R-:W-:Y:S01]  /*27950*/  LEA R10, P6, R15, R2, 0x2 ;  /* 0x000000020f0a7211 */ /* 0x000fe200078c10ff */
[----:B------:R5:W-:Y:S01]  /*27960*/  @P1 STG.E desc[UR28][R6.64], R26 ;  /* 0x0000001a06001986 */ /* 0x000be2000c10191c */
[----:B-1----:R-:W-:Y:S01]  /*27970*/  ISETP.LT.AND P1, PT, R11, UR7, !P0 ;  /* 0x000000070b007c0c */ /* 0x002fe2000c721270 */
[----:B------:R-:W-:Y:S01]  /*27980*/  VIADD R12, R3, 0xdc ;  /* 0x000000dc030c7836 */ /* 0x000fe20000000000 */
[C---:B------:R-:W-:Y:S01]  /*27990*/  LEA.HI.X.SX32 R11, R15.reuse, R0, 0x2, P6 ;  /* 0x000000000f0b7211 */ /* 0x040fe200030f16ff */
[----:B------:R-:W1:Y:S01]  /*279a0*/  LDCU UR7, c[0x0][0x39c] ;  /* 0x00007380ff0777ac */ /* 0x000e620008000800 */
[----:B------:R-:W-:Y:S01]  /*279b0*/  VIADD R15, R15, UR5 ;  /* 0x000000050f0f7c36 */ /* 0x000fe20008000000 */
[----:B------:R3:W-:Y:S01]  /*279c0*/  @P5 STG.E desc[UR28][R8.64], R27 ;  /* 0x0000001b08005986 */ /* 0x0007e2000c10191c */
[----:B--2---:R-:W-:Y:S01]  /*279d0*/  ISETP.LT.AND P5, PT, R12, UR4, !P0 ;  /* 0x000000040c007c0c */ /* 0x004fe2000c7a1270 */
[----:B------:R-:W2:Y:S01]  /*279e0*/  LDCU UR4, c[0x0][0x39c] ;  /* 0x00007380ff0477ac */ /* 0x000ea20008000800 */
        /* <DEDUP_REMOVED lines=12> */
[----:B-1----:R-:W-:Y:S01]  /*27ab0*/  VIADD R10, R3, 0xdf ;  /* 0x000000df030a7836 */ /* 0x002fe20000000000 */
[----:B------:R-:W-:Y:S01]  /*27ac0*/  ISETP.LT.AND P3, PT, R8, UR7, !P0 ;  /* 0x0000000708007c0c */ /* 0x000fe2000c761270 */
[----:B------:R-:W1:Y:S01]  /*27ad0*/  LDCU UR7, c[0x0][0x39c] ;  /* 0x00007380ff0777ac */ /* 0x000e620008000800 */
[----:B------:R5:W-:Y:S01]  /*27ae0*/  @P2 STG.E desc[UR28][R6.64], R30 ;  /* 0x0000001e06002986 */ /* 0x000be2000c10191c */
[C---:B------:R-:W-:Y:S01]  /*27af0*/  LEA R8, P2, R13.reuse, R2, 0x2 ;  /* 0x000000020d087211 */ /* 0x040fe200078410ff */
[----:B------:R-:W-:-:S03]  /*27b00*/  VIADD R11, R13, UR5 ;  /* 0x000000050d0b7c36 */ /* 0x000fc60008000000 */
[----:B------:R-:W-:Y:S02]  /*27b10*/  LEA.HI.X.SX32 R9, R13, R0, 0x2, P2 ;  /* 0x000000000d097211 */ /* 0x000fe400010f16ff */
[----:B--2---:R-:W-:Y:S01]  /*27b20*/  ISETP.LT.AND P2, PT, R10, UR4, !P0 ;  /* 0x000000040a007c0c */ /* 0x004fe2000c741270 */
[----:B------:R-:W2:Y:S01]  /*27b30*/  LDCU UR4, c[0x0][0x39c] ;  /* 0x00007380ff0477ac */ /* 0x000ea20008000800 */
        /* <DEDUP_REMOVED lines=14> */
[----:B-1----:R-:W-:Y:S01]  /*27c20*/  ISETP.LT.AND P5, PT, R11, UR7, !P0 ;  /* 0x000000070b007c0c */ /* 0x002fe2000c7a1270 */
[----:B------:R-:W1:Y:S01]  /*27c30*/  LDCU UR7, c[0x0][0x39c] ;  /* 0x00007380ff0777ac */ /* 0x000e620008000800 */
[C---:B------:R-:W-:Y:S01]  /*27c40*/  LEA.HI.X.SX32 R11, R13.reuse, R0, 0x2, P6 ;  /* 0x000000000d0b7211 */ /* 0x040fe200030f16ff */
[----:B------:R5:W-:Y:S01]  /*27c50*/  @P4 STG.E desc[UR28][R6.64], R33 ;  /* 0x0000002106004986 */ /* 0x000be2000c10191c */
[----:B--2---:R-:W-:Y:S01]  /*27c60*/  ISETP.LT.AND P4, PT, R8, UR4, !P0 ;  /* 0x0000000408007c0c */ /* 0x004fe2000c781270 */
[----:B------:R-:W-:Y:S01]  /*27c70*/  VIADD R13, R13, UR5 ;  /* 0x000000050d0d7c36 */ /* 0x000fe20008000000 */
[----:B------:R-:W2:Y:S01]  /*27c80*/  LDCU UR4, c[0x0][0x39c] ;  /* 0x00007380ff0477ac */ /* 0x000ea20008000800 */
        /* <DEDUP_REMOVED lines=13> */
[----:B--2---:R-:W-:Y:S01]  /*27d60*/  ISETP.LT.AND P2, PT, R12, UR4, !P0 ;  /* 0x000000040c007c0c */ /* 0x004fe2000c741270 */
[----:B----4-:R-:W-:Y:S01]  /*27d70*/  VIADD R10, R3, 0xe5 ;  /* 0x000000e5030a7836 */ /* 0x010fe20000000000 */
[C---:B------:R-:W-:Y:S01]  /*27d80*/  LEA.HI.X.SX32 R9, R13.reuse, R0, 0x2, P6 ;  /* 0x000000000d097211 */ /* 0x040fe200030f16ff */
[----:B------:R-:W2:Y:S01]  /*27d90*/  LDCU UR4, c[0x0][0x39c] ;  /* 0x00007380ff0477ac */ /* 0x000ea20008000800 */
[----:B------:R-:W-:Y:S01]  /*27da0*/  VIADD R13, R13, UR5 ;  /* 0x000000050d0d7c36 */ /* 0x000fe20008000000 */
[----:B------:R4:W-:Y:S01]  /*27db0*/  @P1 STG.E desc[UR28][R6.64], R36 ;  /* 0x0000002406001986 */ /* 0x0009e2000c10191c */
[----:B-1----:R-:W-:Y:S01]  /*27dc0*/  ISETP.LT.AND P1, PT, R10, UR7, !P0 ;  /* 0x000000070a007c0c */ /* 0x002fe2000c721270 */
[----:B------:R-:W1:Y:S01]  /*27dd0*/  LDCU UR7, c[0x0][0x39c] ;  /* 0x00007380ff0777ac */ /* 0x000e620008000800 */
        /* <DEDUP_REMOVED lines=98> */
[----:B--2---:R-:W-:Y:S01]  /*28400*/  ISETP.LT.AND P2, PT, R10, UR4, !P0 ;  /* 0x000000040a007c0c */ /* 0x004fe2000c741270 */
[----:B------:R-:W2:Y:S01]  /*28410*/  LDCU UR4, c[0x0][0x39c] ;  /* 0x00007380ff0477ac */ /* 0x000ea20008000800 */
        /* <DEDUP_REMOVED lines=33> */
[C---:B------:R-:W-:Y:S01]  /*28630*/  VIADD R11, R13.reuse, UR5 ;  /* 0x000000050d0b7c36 */ /* 0x040fe20008000000 */
[----:B------:R1:W-:Y:S01]  /*28640*/  @P1 STG.E desc[UR28][R6.64], R56 ;  /* 0x0000003806001986 */ /* 0x0003e2000c10191c */
[C---:B------:R-:W-:Y:S01]  /*28650*/  LEA R8, P1, R13.reuse, R2, 0x2 ;  /* 0x000000020d087211 */ /* 0x040fe200078210ff */
[----:B------:R-:W5:Y:S03]  /*28660*/  LDCU UR7, c[0x0][0x39c] ;  /* 0x00007380ff0777ac */ /* 0x000f660008000800 */
[----:B------:R-:W-:-:S02]  /*28670*/  LEA.HI.X.SX32 R9, R13, R0, 0x2, P1 ;  /* 0x000000000d097211 */ /* 0x000fc400008f16ff */
[----:B--2---:R-:W-:Y:S01]  /*28680*/  ISETP.LT.AND P1, PT, R10, UR4, !P0 ;  /* 0x000000040a007c0c */ /* 0x004fe2000c721270 */
[----:B------:R-:W2:Y:S01]  /*28690*/  LDCU UR4, c[0x0][0x39c] ;  /* 0x00007380ff0477ac */ /* 0x000ea20008000800 */
[----:B----4-:R-:W-:Y:S01]  /*286a0*/  VIADD R5, R3, 0xfa ;  /* 0x000000fa03057836 */ /* 0x010fe20000000000 */
[C---:B------:R-:W-:Y:S01]  /*286b0*/  LEA R4, P6, R11.reuse, R2, 0x2 ;  /* 0x000000020b047211 */ /* 0x040fe200078c10ff */
[----:B-1----:R-:W-:Y:S01]  /*286c0*/  VIADD R7, R11, UR5 ;  /* 0x000000050b077c36 */ /* 0x002fe20008000000 */
[----:B------:R1:W-:Y:S02]  /*286d0*/  @P5 STG.E desc[UR28][R8.64], R57 ;  /* 0x0000003908005986 */ /* 0x0003e4000c10191c */
[----:B---3--:R-:W-:Y:S01]  /*286e0*/  ISETP.LT.AND P5, PT, R5, UR6, !P0 ;  /* 0x0000000605007c0c */ /* 0x008fe2000c7a1270 */
[----:B------:R-:W3:Y:S01]  /*286f0*/  LDCU UR6, c[0x0][0x39c] ;  /* 0x00007380ff0677ac */ /* 0x000ee20008000800 */
[----:B------:R-:W-:Y:S01]  /*28700*/  LEA.HI.X.SX32 R5, R11, R0, 0x2, P6 ;  /* 0x000000000b057211 */ /* 0x000fe200030f16ff */
[C---:B------:R-:W-:Y:S01]  /*28710*/  VIADD R11, R7.reuse, UR5 ;  /* 0x00000005070b7c36 */ /* 0x040fe20008000000 */
[----:B------:R-:W-:Y:S01]  /*28720*/  LEA R6, P6, R7, R2, 0x2 ;  /* 0x0000000207067211 */ /* 0x000fe200078c10ff */
[----:B------:R-:W-:-:S02]  /*28730*/  VIADD R10, R3, 0xfb ;  /* 0x000000fb030a7836 */ /* 0x000fc40000000000 */
[----:B------:R-:W-:Y:S01]  /*28740*/  VIADD R13, R11, UR5 ;  /* 0x000000050b0d7c36 */ /* 0x000fe20008000000 */
[----:B------:R-:W-:Y:S01]  /*28750*/  LEA.HI.X.SX32 R7, R7, R0, 0x2, P6 ;  /* 0x0000000007077211 */ /* 0x000fe200030f16ff */
[----:B-1----:R-:W-:Y:S01]  /*28760*/  VIADD R9, R3, 0xfc ;  /* 0x000000fc03097836 */ /* 0x002fe20000000000 */
[----:B------:R-:W-:Y:S01]  /*28770*/  LEA R8, P6, R11, R2, 0x2 ;  /* 0x000000020b087211 */ /* 0x000fe200078c10ff */
[----:B------:R1:W-:Y:S01]  /*28780*/  @P4 STG.E desc[UR28][R4.64], R58 ;  /* 0x0000003a04004986 */ /* 0x0003e2000c10191c */
[----:B------:R-:W-:Y:S01]  /*28790*/  VIADD R15, R13, UR5 ;  /* 0x000000050d0f7c36 */ /* 0x000fe20008000000 */
[----:B-----5:R-:W-:Y:S02]  /*287a0*/  ISETP.LT.AND P4, PT, R10, UR7, !P0 ;  /* 0x000000070a007c0c */ /* 0x020fe4000c781270 */
[----:B------:R4:W-:Y:S01]  /*287b0*/  @P3 STG.E desc[UR28][R6.64], R59 ;  /* 0x0000003b06003986 */ /* 0x0009e2000c10191c */
[----:B--2---:R-:W-:Y:S01]  /*287c0*/  ISETP.LT.AND P3, PT, R9, UR4, !P0 ;  /* 0x0000000409007c0c */ /* 0x004fe2000c761270 */
[----:B------:R-:W-:Y:S01]  /*287d0*/  VIADD R17, R15, UR5 ;  /* 0x000000050f117c36 */ /* 0x000fe20008000000 */
[----:B------:R-:W-:Y:S01]  /*287e0*/  LEA.HI.X.SX32 R9, R11, R0, 0x2, P6 ;  /* 0x000000000b097211 */ /* 0x000fe200030f16ff */
[----:B------:R-:W2:Y:S01]  /*287f0*/  LDCU UR4, c[0x0][0x39c] ;  /* 0x00007380ff0477ac */ /* 0x000ea20008000800 */
[----:B------:R-:W-:Y:S01]  /*28800*/  LEA R10, P6, R13, R2, 0x2 ;  /* 0x000000020d0a7211 */ /* 0x000fe200078c10ff */
[----:B-1----:R-:W-:-:S03]  /*28810*/  VIADD R4, R3, 0xfd ;  /* 0x000000fd03047836 */ /* 0x002fc60000000000 */
[----:B------:R-:W-:Y:S01]  /*28820*/  LEA.HI.X.SX32 R11, R13, R0, 0x2, P6 ;  /* 0x000000000d0b7211 */ /* 0x000fe200030f16ff */
[----:B------:R1:W-:Y:S01]  /*28830*/  @P2 STG.E desc[UR28][R8.64], R60 ;  /* 0x0000003c08002986 */ /* 0x0003e2000c10191c */
[----:B------:R-:W-:Y:S01]  /*28840*/  VIADD R13, R17, UR5 ;  /* 0x00000005110d7c36 */ /* 0x000fe20008000000 */
[----:B---3--:R-:W-:Y:S01]  /*28850*/  ISETP.LT.AND P2, PT, R4, UR6, !P0 ;  /* 0x0000000604007c0c */ /* 0x008fe2000c741270 */
[----:B------:R-:W3:Y:S02]  /*28860*/  LDCU UR6, c[0x0][0x39c] ;  /* 0x00007380ff0677ac */ /* 0x000ee40008000800 */
[----:B------:R-:W-:Y:S01]  /*28870*/  VIADD R19, R13, UR5 ;  /* 0x000000050d137c36 */ /* 0x000fe20008000000 */
[----:B------:R5:W-:Y:S01]  /*28880*/  @P1 STG.E desc[UR28][R10.64], R61 ;  /* 0x0000003d0a001986 */ /* 0x000be2000c10191c */
[-C--:B------:R-:W-:Y:S02]  /*28890*/  LEA R4, P1, R15, R2.reuse, 0x2 ;  /* 0x000000020f047211 */ /* 0x080fe400078210ff */
[----:B----4-:R-:W-:Y:S01]  /*288a0*/  LEA R6, P6, R17, R2, 0x2 ;  /* 0x0000000211067211 */ /* 0x010fe200078c10ff */
[----:B------:R-:W-:Y:S01]  /*288b0*/  VIADD R21, R19, UR5 ;  /* 0x0000000513157c36 */ /* 0x000fe20008000000 */
[----:B------:R-:W-:-:S02]  /*288c0*/  LEA.HI.X.SX32 R5, R15, R0, 0x2, P1 ;  /* 0x000000000f057211 */ /* 0x000fc400008f16ff */
[----:B------:R-:W-:Y:S01]  /*288d0*/  LEA.HI.X.SX32 R7, R17, R0, 0x2, P6 ;  /* 0x0000000011077211 */ /* 0x000fe200030f16ff */
[----:B------:R-:W-:Y:S01]  /*288e0*/  VIADD R15, R21, UR5 ;  /* 0x00000005150f7c36 */ /* 0x000fe20008000000 */
[-C--:B-1----:R-:W-:Y:S01]  /*288f0*/  LEA R8, P6, R13, R2.reuse, 0x2 ;  /* 0x000000020d087211 */ /* 0x082fe200078c10ff */
[----:B------:R-:W-:Y:S01]  /*28900*/  VIADD R14, R3, 0xfe ;  /* 0x000000fe030e7836 */ /* 0x000fe20000000000 */
[----:B------:R-:W-:Y:S01]  /*28910*/  LEA R12, P1, R19, R2, 0x2 ;  /* 0x00000002130c7211 */ /* 0x000fe200078210ff */
[----:B------:R-:W-:Y:S01]  /*28920*/  VIADD R3, R3, 0xff ;  /* 0x000000ff03037836 */ /* 0x000fe20000000000 */
[----:B------:R-:W-:Y:S02]  /*28930*/  LEA.HI.X.SX32 R9, R13, R0, 0x2, P6 ;  /* 0x000000000d097211 */ /* 0x000fe400030f16ff */
[----:B-----5:R-:W-:Y:S02]  /*28940*/  LEA R10, P6, R15, R2, 0x2 ;  /* 0x000000020f0a7211 */ /* 0x020fe400078c10ff */
[----:B------:R-:W-:-:S02]  /*28950*/  LEA.HI.X.SX32 R13, R19, R0, 0x2, P1 ;  /* 0x00000000130d7211 */ /* 0x000fc400008f16ff */
[----:B--2---:R-:W-:Y:S02]  /*28960*/  ISETP.LT.AND P1, PT, R14, UR4, !P0 ;  /* 0x000000040e007c0c */ /* 0x004fe4000c721270 */
[----:B---3--:R-:W-:Y:S02]  /*28970*/  ISETP.LT.AND P0, PT, R3, UR6, !P0 ;  /* 0x0000000603007c0c */ /* 0x008fe4000c701270 */
[----:B------:R-:W-:Y:S02]  /*28980*/  LEA.HI.X.SX32 R11, R15, R0, 0x2, P6 ;  /* 0x000000000f0b7211 */ /* 0x000fe400030f16ff */
[C---:B------:R-:W-:Y:S01]  /*28990*/  LEA R2, P6, R21.reuse, R2, 0x2 ;  /* 0x0000000215027211 */ /* 0x040fe200078c10ff */
[----:B------:R1:W-:Y:S03]  /*289a0*/  @P5 STG.E desc[UR28][R4.64], R62 ;  /* 0x0000003e04005986 */ /* 0x0003e6000c10191c */
[----:B------:R-:W-:Y:S01]  /*289b0*/  LEA.HI.X.SX32 R3, R21, R0, 0x2, P6 ;  /* 0x0000000015037211 */ /* 0x000fe200030f16ff */
[----:B------:R1:W-:Y:S04]  /*289c0*/  @P4 STG.E desc[UR28][R6.64], R63 ;  /* 0x0000003f06004986 */ /* 0x0003e8000c10191c */
[----:B------:R1:W-:Y:S04]  /*289d0*/  @P3 STG.E desc[UR28][R8.64], R64 ;  /* 0x0000004008003986 */ /* 0x0003e8000c10191c */
[----:B------:R1:W-:Y:S04]  /*289e0*/  @P2 STG.E desc[UR28][R12.64], R65 ;  /* 0x000000410c002986 */ /* 0x0003e8000c10191c */
[----:B------:R1:W-:Y:S04]  /*289f0*/  @P1 STG.E desc[UR28][R2.64], R66 ;  /* 0x0000004202001986 */ /* 0x0003e8000c10191c */
[----:B------:R1:W-:Y:S01]  /*28a00*/  @P0 STG.E desc[UR28][R10.64], R67 ;  /* 0x000000430a000986 */ /* 0x0003e2000c10191c */
[----:B------:R-:W-:Y:S06]  /*28a10*/  BAR.SYNC.DEFER_BLOCKING 0x0 ;  /* 0x0000000000007b1d */ /* 0x000fec0000010000 */
[----:B------:R-:W-:Y:S05]  /*28a20*/  BRA.U UP0, `(.L_x_14) ;  /* 0x0000000100a07547 */ /* 0x000fea000b800000 */
[----:B------:R-:W2:Y:S01]  /*28a30*/  S2UR UR5, SR_CgaCtaId ;  /* 0x00000000000579c3 */ /* 0x000ea20000008800 */
[----:B------:R-:W-:Y:S01]  /*28a40*/  NOP ;  /* 0x0000000000007918 */ /* 0x000fe20000000000 */
[----:B------:R-:W-:Y:S01]  /*28a50*/  UMOV UR4, 0x50 ;  /* 0x0000005000047882 */ /* 0x000fe20000000000 */
[----:B------:R-:W-:Y:S02]  /*28a60*/  IMAD.U32 R0, RZ, RZ, UR11 ;  /* 0x0000000bff007e24 */ /* 0x000fe4000f8e00ff */
[----:B-1----:R-:W-:Y:S02]  /*28a70*/  IMAD.MOV.U32 R3, RZ, RZ, 0xffff ;  /* 0x0000ffffff037424 */ /* 0x002fe400078e00ff */
[----:B------:R-:W-:Y:S01]  /*28a80*/  IMAD.MOV.U32 R7, RZ, RZ, 0x1 ;  /* 0x00000001ff077424 */ /* 0x000fe200078e00ff */
[----:B------:R-:W-:-:S04]  /*28a90*/  LOP3.LUT R0, R0, 0xffff, RZ, 0xc0, !PT ;  /* 0x0000ffff00007812 */ /* 0x000fc800078ec0ff */
[----:B------:R-:W-:-:S05]  /*28aa0*/  SHF.R.U32.HI R0, RZ, 0x5, R0 ;  /* 0x00000005ff007819 */ /* 0x000fca0000011600 */
[----:B------:R-:W-:Y:S01]  /*28ab0*/  VIADD R2, R0, 0x10 ;  /* 0x0000001000027836 */ /* 0x000fe20000000000 */
[----:B------:R-:W-:Y:S01]  /*28ac0*/  SHF.L.U32 R0, R3, R0, RZ ;  /* 0x0000000003007219 */ /* 0x000fe200000006ff */
[----:B--2---:R-:W-:-:S03]  /*28ad0*/  ULEA UR6, UR5, UR4, 0x18 ;  /* 0x0000000405067291 */ /* 0x004fc6000f8ec0ff */
[----:B------:R-:W-:-:S04]  /*28ae0*/  SHF.L.U32 R3, R7, R2, RZ ;  /* 0x0000000207037219 */ /* 0x000fc800000006ff */
[----:B------:R-:W-:Y:S02]  /*28af0*/  LOP3.LUT R0, R3, R0, RZ, 0xfc, !PT ;  /* 0x0000000003007212 */ /* 0x000fe400078efcff */
[----:B------:R-:W1:Y:S02]  /*28b00*/  LDS R5, [UR6] ;  /* 0x00000006ff057984 */ /* 0x000e640008000800 */
[C---:B------:R-:W-:Y:S02]  /*28b10*/  LOP3.LUT R2, R0.reuse, 0xffff, RZ, 0xc0, !PT ;  /* 0x0000ffff00027812 */ /* 0x040fe400078ec0ff */
[----:B-1----:R-:W-:-:S04]  /*28b20*/  LOP3.LUT R3, R0, 0xffff, R5, 0x80, !PT ;  /* 0x0000ffff00037812 */ /* 0x002fc800078e8005 */
[----:B------:R-:W-:-:S13]  /*28b30*/  ISETP.NE.AND P0, PT, R3, R2, PT ;  /* 0x000000020300720c */ /* 0x000fda0003f05270 */
[----:B------:R-:W-:Y:S05]  /*28b40*/  @P0 BRA `(.L_x_15) ;  /* 0x0000000000500947 */ /* 0x000fea0003800000 */
[----:B------:R-:W-:Y:S02]  /*28b50*/  SHF.R.U32.HI R5, RZ, 0x10, R5 ;  /* 0x00000010ff057819 */ /* 0x000fe40000011605 */
[----:B------:R-:W-:-:S04]  /*28b60*/  SHF.R.U32.HI R2, RZ, 0x10, R0 ;  /* 0x00000010ff027819 */ /* 0x000fc80000011600 */
[----:B------:R-:W-:-:S04]  /*28b70*/  LOP3.LUT R5, R5, R2, RZ, 0xc0, !PT ;  /* 0x0000000205057212 */ /* 0x000fc800078ec0ff */
[----:B------:R-:W-:-:S13]  /*28b80*/  ISETP.NE.AND P0, PT, R5, R2, PT ;  /* 0x000000020500720c */ /* 0x000fda0003f05270 */
[----:B------:R-:W-:Y:S05]  /*28b90*/  @P0 BRA `(.L_x_16) ;  /* 0x0000000000300947 */ /* 0x000fea0003800000 */
[----:B------:R-:W-:Y:S01]  /*28ba0*/  R2UR UR4, R0 ;  /* 0x00000000000472ca */ /* 0x000fe200000e0000 */
[----:B------:R-:W-:Y:S01]  /*28bb0*/  VOTEU.ANY UR5, UPT, PT ;  /* 0x0000000000057886 */ /* 0x000fe200038e0100 */
[----:B------:R-:W1:Y:S01]  /*28bc0*/  S2R R0, SR_LANEID ;  /* 0x0000000000007919 */ /* 0x000e620000000000 */
[----:B------:R-:W-:-:S10]  /*28bd0*/  UFLO.U32 UR5, UR5 ;  /* 0x00000005000572bd */ /* 0x000fd400080e0000 */
[----:B------:R-:W-:-:S06]  /*28be0*/  ULOP3.LUT UR4, URZ, UR4, URZ, 0x33, !UPT ;  /* 0x00000004ff047292 */ /* 0x000fcc000f8e33ff */
[----:B------:R-:W-:-:S04]  /*28bf0*/  IMAD.U32 R2, RZ, RZ, UR4 ;  /* 0x00000004ff027e24 */ /* 0x000fc8000f8e00ff */
[----:B------:R-:W2:Y:S02]  /*28c00*/  REDUX UR7, R2 ;  /* 0x00000000020773c4 */ /* 0x000ea40000000000 */
[----:B------:R3:W-:Y:S01]  /*28c10*/  UTCATOMSWS.AND URZ, UR4 ;  /* 0x0000000400ff79e3 */ /* 0x0007e20008000000 */
[----:B-1----:R-:W-:Y:S01]  /*28c20*/  ISETP.EQ.U32.AND P0, PT, R0, UR5, PT ;  /* 0x0000000500007c0c */ /* 0x002fe2000bf02070 */
[----:B--2---:R-:W-:-:S12]  /*28c30*/  IMAD.U32 R0, RZ, RZ, UR7 ;  /* 0x00000007ff007e24 */ /* 0x004fd8000f8e00ff */
[----:B------:R3:W-:Y:S01]  /*28c40*/  @P0 ATOMS.AND RZ, [UR6], R0 ;  /* 0x00000000ffff098c */ /* 0x0007e2000a800006 */
[----:B------:R-:W-:Y:S05]  /*28c50*/  BRA `(.L_x_14) ;  /* 0x0000000000147947 */ /* 0x000fea0003800000 */
.L_x_16:
[----:B------:R-:W-:-:S07]  /*28c60*/  MOV R2, 0x28c80 ;  /* 0x00028c8000027802 */ /* 0x000fce0000000f00 */
[----:B------:R-:W-:Y:S05]  /*28c70*/  CALL.REL.NOINC `($__internal_0_$__cuda_sm10x_tcgen05_guardrail_trap_col_being_dealloced_not_returned_by_alloc) ;  /* 0x00000000002c7944 */ /* 0x000fea0003c00000 */
[----:B------:R-:W-:Y:S05]  /*28c80*/  BRA `(.L_x_14) ;  /* 0x0000000000087947 */ /* 0x000fea0003800000 */
.L_x_15:
[----:B------:R-:W-:-:S07]  /*28c90*/  MOV R2, 0x28cb0 ;  /* 0x00028cb000027802 */ /* 0x000fce0000000f00 */
[----:B------:R-:W-:Y:S05]  /*28ca0*/  CALL.REL.NOINC `($__internal_2_$__cuda_sm10x_tcgen05_guardrail_trap_unallocated_columns_being_dealloced) ;  /* 0x0000000000387944 */ /* 0x000fea0003c00000 */
.L_x_14:
[----:B------:R-:W-:Y:S01]  /*28cb0*/  NOP ;  /* 0x0000000000007918 */ /* 0x000fe20000000000 */
[----:B---3--:R-:W-:Y:S05]  /*28cc0*/  EXIT ;  /* 0x000000000000794d */ /* 0x008fea0003800000 */
.L_x_9:
[----:B------:R-:W2:Y:S02]  /*28cd0*/  SYNCS.PHASECHK.TRANS64.TRYWAIT P2, [UR8], R4 ;  /* 0x00000004ff0075a7 */ /* 0x000ea40008041108 */
[----:B--2---:R-:W-:Y:S05]  /*28ce0*/  @!P2 BRA `(.L_x_9) ;  /* 0xfffffffc00f8a947 */ /* 0x004fea000383ffff */
[----:B------:R-:W-:Y:S05]  /*28cf0*/  BRA `(.L_x_17) ;  /* 0xffffff1000787947 */ /* 0x000fea000383ffff */
.L_x_13:
[----:B------:R-:W1:Y:S02]  /*28d00*/  SYNCS.PHASECHK.TRANS64.TRYWAIT P4, [UR8], R4 ;  /* 0x00000004ff0075a7 */ /* 0x000e640008081108 */
[----:B-1----:R-:W-:Y:S05]  /*28d10*/  @!P4 BRA `(.L_x_13) ;  /* 0xfffffffc00f8c947 */ /* 0x002fea000383ffff */
[----:B------:R-:W-:Y:S05]  /*28d20*/  BRA `(.L_x_12) ;  /* 0xffffff8000507947 */ /* 0x000fea000383ffff */
        .weak           $__internal_0_$__cuda_sm10x_tcgen05_guardrail_trap_col_being_dealloced_not_returned_by_alloc
        .type           $__internal_0_$__cuda_sm10x_tcgen05_guardrail_trap_col_being_dealloced_not_returned_by_alloc,@function
        .size           $__internal_0_$__cuda_sm10x_tcgen05_guardrail_trap_col_being_dealloced_not_returned_by_alloc,($__internal_1_$__cuda_sm10x_tcgen05_guardrail_trap_phase_invalid_during_alloc - $__internal_0_$__cuda_sm10x_tcgen05_guardrail_trap_col_being_dealloced_not_returned_by_alloc)
$__internal_0_$__cuda_sm10x_tcgen05_guardrail_trap_col_being_dealloced_not_returned_by_alloc:
[----:B------:R-:W-:Y:S05]  /*28d30*/  BPT.TRAP 0x1 ;  /* 0x000000040000795c */ /* 0x000fea0000300000 */
[----:B------:R-:W-:-:S04]  /*28d40*/  IMAD.MOV.U32 R3, RZ, RZ, 0x0 ;  /* 0x00000000ff037424 */ /* 0x000fc800078e00ff */
[----:B------:R-:W-:Y:S05]  /*28d50*/  RET.REL.NODEC R2 `(matmul_kernel) ;  /* 0xfffffd7002a87950 */ /* 0x000fea0003c3ffff */
        .weak           $__internal_1_$__cuda_sm10x_tcgen05_guardrail_trap_phase_invalid_during_alloc
        .type           $__internal_1_$__cuda_sm10x_tcgen05_guardrail_trap_phase_invalid_during_alloc,@function
        .size           $__internal_1_$__cuda_sm10x_tcgen05_guardrail_trap_phase_invalid_during_alloc,($__internal_2_$__cuda_sm10x_tcgen05_guardrail_trap_unallocated_columns_being_dealloced - $__internal_1_$__cuda_sm10x_tcgen05_guardrail_trap_phase_invalid_during_alloc)
$__internal_1_$__cuda_sm10x_tcgen05_guardrail_trap_phase_invalid_during_alloc:
[----:B------:R-:W-:Y:S05]  /*28d60*/  BPT.TRAP 0x1 ;  /* 0x000000040000795c */ /* 0x000fea0000300000 */
[----:B------:R-:W-:-:S04]  /*28d70*/  IMAD.MOV.U32 R3, RZ, RZ, 0x0 ;  /* 0x00000000ff037424 */ /* 0x000fc800078e00ff */
[----:B------:R-:W-:Y:S05]  /*28d80*/  RET.REL.NODEC R2 `(matmul_kernel) ;  /* 0xfffffd70029c7950 */ /* 0x000fea0003c3ffff */
        .weak           $__internal_2_$__cuda_sm10x_tcgen05_guardrail_trap_unallocated_columns_being_dealloced
        .type           $__internal_2_$__cuda_sm10x_tcgen05_guardrail_trap_unallocated_columns_being_dealloced,@function
        .size           $__internal_2_$__cuda_sm10x_tcgen05_guardrail_trap_unallocated_columns_being_dealloced,(.L_x_21 - $__internal_2_$__cuda_sm10x_tcgen05_guardrail_trap_unallocated_columns_being_dealloced)
$__internal_2_$__cuda_sm10x_tcgen05_guardrail_trap_unallocated_columns_being_dealloced:
[----:B------:R-:W-:Y:S05]  /*28d90*/  BPT.TRAP 0x1 ;  /* 0x000000040000795c */ /* 0x000fea0000300000 */
[----:B------:R-:W-:-:S04]  /*28da0*/  IMAD.MOV.U32 R3, RZ, RZ, 0x0 ;  /* 0x00000000ff037424 */ /* 0x000fc800078e00ff */
[----:B------:R-:W-:Y:S05]  /*28db0*/  RET.REL.NODEC R2 `(matmul_kernel) ;  /* 0xfffffd7002907950 */ /* 0x000fea0003c3ffff */
.L_x_18:
[----:B------:R-:W-:-:S00]  /*28dc0*/  BRA `(.L_x_18) ;  /* 0xfffffffc00fc7947 */ /* 0x000fc0000383ffff */
[----:B------:R-:W-:-:S00]  /*28dd0*/  NOP ;  /* 0x0000000000007918 */ /* 0x000fc00000000000 */
        /* <DEDUP_REMOVED lines=10> */
.L_x_21:


//--------------------- .nv.shared.matmul_kernel  --------------------------
	.section	.nv.shared.matmul_kernel,"aw",@nobits
	.sectionflags	@""
	.align	16
	.zero		1024


//--------------------- .nv.shared.reserved.0     --------------------------
	.section	.nv.shared.reserved.0,"aw",@nobits
	.align	8
	.weak		__nv_reservedSMEM_offset_0_alias
	.size		__nv_reservedSMEM_offset_0_alias, 0, 64
	.other		__nv_reservedSMEM_offset_0_alias,@"STO_CUDA_RESERVED_SHARED STV_DEFAULT"
__nv_reservedSMEM_offset_0_alias:
	.zero		0
.nv.shared.reserved.0:
	.zero		64
	.weak		__nv_reservedSMEM_allocation_phase
	.type		__nv_reservedSMEM_allocation_phase,@object
	.size		__nv_reservedSMEM_allocation_phase,(.L_0 - __nv_reservedSMEM_allocation_phase)
__nv_reservedSMEM_allocation_phase:
	.zero		1
.L_0:
	.zero		7
	.weak		__nv_reservedSMEM_devtool_atexit_pc
	.type		__nv_reservedSMEM_devtool_atexit_pc,@object
	.size		__nv_reservedSMEM_devtool_atexit_pc,(__nv_reservedSMEM_allocation_mask - __nv_reservedSMEM_devtool_atexit_pc)
__nv_reservedSMEM_devtool_atexit_pc:
	.zero		8
	.weak		__nv_reservedSMEM_allocation_mask
	.type		__nv_reservedSMEM_allocation_mask,@object
	.size		__nv_reservedSMEM_allocation_mask,(.L_2 - __nv_reservedSMEM_allocation_mask)
__nv_reservedSMEM_allocation_mask:
	.zero		4
.L_2:


//--------------------- .nv.constant0.matmul_kernel --------------------------
	.section	.nv.constant0.matmul_kernel,"a",@progbits
	.sectionflags	@""
	.align	4
.nv.constant0.matmul_kernel:
	.zero		976


//--------------------- SYMBOLS --------------------------

	.type		.nv.reservedSmem.offset0,@object
	.size		.nv.reservedSmem.offset0,0x4
	.type		.nv.reservedSmem.cap,@object
	.size		.nv.reservedSmem.cap,0x4
